//
// Generated by NVIDIA NVVM Compiler
//
// Compiler Build ID: CL-36424714
// Cuda compilation tools, release 13.0, V13.0.88
// Based on NVVM 20.0.0
//

.version 9.0
.target sm_100
.address_size 64

	// .globl	_Z23computeResponsibilitiesPKdS0_S0_S0_S0_PdS1_S1_iii
.func  (.param .b64 func_retval0) __internal_accurate_pow
(
	.param .b64 __internal_accurate_pow_param_0
)
;
// _ZZ16reduceWeightMeanPdS_S_S_iiiiE7s_means has been demoted
// _ZZ16reduceWeightMeanPdS_S_S_iiiiE9s_weights has been demoted
.extern .shared .align 16 .b8 s_cov_matrices[];

.visible .entry _Z23computeResponsibilitiesPKdS0_S0_S0_S0_PdS1_S1_iii(
	.param .u64 .ptr .align 1 _Z23computeResponsibilitiesPKdS0_S0_S0_S0_PdS1_S1_iii_param_0,
	.param .u64 .ptr .align 1 _Z23computeResponsibilitiesPKdS0_S0_S0_S0_PdS1_S1_iii_param_1,
	.param .u64 .ptr .align 1 _Z23computeResponsibilitiesPKdS0_S0_S0_S0_PdS1_S1_iii_param_2,
	.param .u64 .ptr .align 1 _Z23computeResponsibilitiesPKdS0_S0_S0_S0_PdS1_S1_iii_param_3,
	.param .u64 .ptr .align 1 _Z23computeResponsibilitiesPKdS0_S0_S0_S0_PdS1_S1_iii_param_4,
	.param .u64 .ptr .align 1 _Z23computeResponsibilitiesPKdS0_S0_S0_S0_PdS1_S1_iii_param_5,
	.param .u64 .ptr .align 1 _Z23computeResponsibilitiesPKdS0_S0_S0_S0_PdS1_S1_iii_param_6,
	.param .u64 .ptr .align 1 _Z23computeResponsibilitiesPKdS0_S0_S0_S0_PdS1_S1_iii_param_7,
	.param .u32 _Z23computeResponsibilitiesPKdS0_S0_S0_S0_PdS1_S1_iii_param_8,
	.param .u32 _Z23computeResponsibilitiesPKdS0_S0_S0_S0_PdS1_S1_iii_param_9,
	.param .u32 _Z23computeResponsibilitiesPKdS0_S0_S0_S0_PdS1_S1_iii_param_10
)
{
	.local .align 16 .b8 	__local_depot0[512];
	.reg .b64 	%SP;
	.reg .b64 	%SPL;
	.reg .pred 	%p<84>;
	.reg .b32 	%r<231>;
	.reg .b32 	%f<5>;
	.reg .b64 	%rd<160>;
	.reg .b64 	%fd<462>;

	mov.u64 	%SPL, __local_depot0;
	ld.param.u64 	%rd25, [_Z23computeResponsibilitiesPKdS0_S0_S0_S0_PdS1_S1_iii_param_0];
	ld.param.u64 	%rd26, [_Z23computeResponsibilitiesPKdS0_S0_S0_S0_PdS1_S1_iii_param_1];
	ld.param.u64 	%rd27, [_Z23computeResponsibilitiesPKdS0_S0_S0_S0_PdS1_S1_iii_param_2];
	ld.param.u64 	%rd28, [_Z23computeResponsibilitiesPKdS0_S0_S0_S0_PdS1_S1_iii_param_3];
	ld.param.u64 	%rd29, [_Z23computeResponsibilitiesPKdS0_S0_S0_S0_PdS1_S1_iii_param_4];
	ld.param.u64 	%rd30, [_Z23computeResponsibilitiesPKdS0_S0_S0_S0_PdS1_S1_iii_param_5];
	ld.param.u64 	%rd31, [_Z23computeResponsibilitiesPKdS0_S0_S0_S0_PdS1_S1_iii_param_6];
	ld.param.u64 	%rd32, [_Z23computeResponsibilitiesPKdS0_S0_S0_S0_PdS1_S1_iii_param_7];
	ld.param.u32 	%r94, [_Z23computeResponsibilitiesPKdS0_S0_S0_S0_PdS1_S1_iii_param_8];
	ld.param.u32 	%r95, [_Z23computeResponsibilitiesPKdS0_S0_S0_S0_PdS1_S1_iii_param_9];
	cvta.to.global.u64 	%rd1, %rd26;
	cvta.to.global.u64 	%rd2, %rd27;
	cvta.to.global.u64 	%rd3, %rd29;
	cvta.to.global.u64 	%rd4, %rd28;
	cvta.to.global.u64 	%rd5, %rd31;
	cvta.to.global.u64 	%rd6, %rd25;
	cvta.to.global.u64 	%rd7, %rd32;
	cvta.to.global.u64 	%rd8, %rd30;
	add.u64 	%rd9, %SPL, 0;
	add.u64 	%rd10, %SPL, 256;
	mov.u32 	%r97, %ctaid.x;
	mov.u32 	%r98, %ntid.x;
	mov.u32 	%r99, %tid.x;
	mad.lo.s32 	%r206, %r97, %r98, %r99;
	setp.lt.s32 	%p1, %r95, 1;
	@%p1 bra 	$L__BB0_26;
	setp.lt.s32 	%p2, %r94, 1;
	mul.lo.s32 	%r2, %r95, %r206;
	@%p2 bra 	$L__BB0_15;
	add.s32 	%r3, %r94, -1;
	and.b32  	%r4, %r94, 7;
	add.s32 	%r5, %r4, -1;
	and.b32  	%r6, %r94, 3;
	and.b32  	%r7, %r94, 2147483640;
	and.b32  	%r8, %r94, 1;
	mov.b32 	%r197, 0;
$L__BB0_3:
	setp.lt.u32 	%p11, %r3, 7;
	add.s32 	%r10, %r197, %r2;
	mul.lo.s32 	%r11, %r10, %r94;
	mov.b32 	%r200, 0;
	@%p11 bra 	$L__BB0_6;
	mov.b32 	%r198, 0;
$L__BB0_5:
	.pragma "nounroll";
	add.s32 	%r110, %r198, %r11;
	mul.wide.s32 	%rd47, %r110, 8;
	add.s64 	%rd48, %rd5, %rd47;
	mov.b64 	%rd49, 0;
	st.global.u64 	[%rd48], %rd49;
	st.global.u64 	[%rd48+8], %rd49;
	st.global.u64 	[%rd48+16], %rd49;
	st.global.u64 	[%rd48+24], %rd49;
	st.global.u64 	[%rd48+32], %rd49;
	st.global.u64 	[%rd48+40], %rd49;
	st.global.u64 	[%rd48+48], %rd49;
	st.global.u64 	[%rd48+56], %rd49;
	add.s32 	%r198, %r198, 8;
	setp.eq.s32 	%p12, %r198, %r7;
	mov.u32 	%r200, %r7;
	@%p12 bra 	$L__BB0_6;
	bra.uni 	$L__BB0_5;
$L__BB0_6:
	setp.eq.s32 	%p13, %r4, 0;
	@%p13 bra 	$L__BB0_14;
	setp.lt.u32 	%p14, %r5, 3;
	@%p14 bra 	$L__BB0_9;
	add.s32 	%r111, %r200, %r11;
	mul.wide.s32 	%rd50, %r111, 8;
	add.s64 	%rd51, %rd5, %rd50;
	mov.b64 	%rd52, 0;
	st.global.u64 	[%rd51], %rd52;
	st.global.u64 	[%rd51+8], %rd52;
	st.global.u64 	[%rd51+16], %rd52;
	st.global.u64 	[%rd51+24], %rd52;
	add.s32 	%r200, %r200, 4;
$L__BB0_9:
	setp.eq.s32 	%p15, %r6, 0;
	@%p15 bra 	$L__BB0_14;
	setp.eq.s32 	%p16, %r6, 1;
	@%p16 bra 	$L__BB0_12;
	add.s32 	%r112, %r200, %r11;
	mul.wide.s32 	%rd53, %r112, 8;
	add.s64 	%rd54, %rd5, %rd53;
	mov.b64 	%rd55, 0;
	st.global.u64 	[%rd54], %rd55;
	st.global.u64 	[%rd54+8], %rd55;
	add.s32 	%r200, %r200, 2;
$L__BB0_12:
	setp.eq.s32 	%p17, %r8, 0;
	@%p17 bra 	$L__BB0_14;
	add.s32 	%r113, %r200, %r11;
	mul.wide.s32 	%rd56, %r113, 8;
	add.s64 	%rd57, %rd5, %rd56;
	mov.b64 	%rd58, 0;
	st.global.u64 	[%rd57], %rd58;
$L__BB0_14:
	mul.wide.s32 	%rd59, %r10, 8;
	add.s64 	%rd60, %rd7, %rd59;
	mov.b64 	%rd61, 0;
	st.global.u64 	[%rd60], %rd61;
	add.s32 	%r197, %r197, 1;
	setp.eq.s32 	%p18, %r197, %r95;
	@%p18 bra 	$L__BB0_26;
	bra.uni 	$L__BB0_3;
$L__BB0_15:
	and.b32  	%r20, %r95, 7;
	setp.lt.u32 	%p3, %r95, 8;
	mov.b32 	%r204, 0;
	@%p3 bra 	$L__BB0_18;
	and.b32  	%r204, %r95, 2147483640;
	mov.b32 	%r202, 0;
$L__BB0_17:
	.pragma "nounroll";
	add.s32 	%r102, %r202, %r2;
	mul.wide.s32 	%rd35, %r102, 8;
	add.s64 	%rd36, %rd7, %rd35;
	mov.b64 	%rd37, 0;
	st.global.u64 	[%rd36], %rd37;
	st.global.u64 	[%rd36+8], %rd37;
	st.global.u64 	[%rd36+16], %rd37;
	st.global.u64 	[%rd36+24], %rd37;
	st.global.u64 	[%rd36+32], %rd37;
	st.global.u64 	[%rd36+40], %rd37;
	st.global.u64 	[%rd36+48], %rd37;
	st.global.u64 	[%rd36+56], %rd37;
	add.s32 	%r202, %r202, 8;
	setp.ne.s32 	%p4, %r202, %r204;
	@%p4 bra 	$L__BB0_17;
$L__BB0_18:
	setp.eq.s32 	%p5, %r20, 0;
	@%p5 bra 	$L__BB0_26;
	and.b32  	%r25, %r95, 3;
	setp.lt.u32 	%p6, %r20, 4;
	@%p6 bra 	$L__BB0_21;
	add.s32 	%r103, %r204, %r2;
	mul.wide.s32 	%rd38, %r103, 8;
	add.s64 	%rd39, %rd7, %rd38;
	mov.b64 	%rd40, 0;
	st.global.u64 	[%rd39], %rd40;
	st.global.u64 	[%rd39+8], %rd40;
	st.global.u64 	[%rd39+16], %rd40;
	st.global.u64 	[%rd39+24], %rd40;
	add.s32 	%r204, %r204, 4;
$L__BB0_21:
	setp.eq.s32 	%p7, %r25, 0;
	@%p7 bra 	$L__BB0_26;
	setp.eq.s32 	%p8, %r25, 1;
	@%p8 bra 	$L__BB0_24;
	add.s32 	%r104, %r204, %r2;
	mul.wide.s32 	%rd41, %r104, 8;
	add.s64 	%rd42, %rd7, %rd41;
	mov.b64 	%rd43, 0;
	st.global.u64 	[%rd42], %rd43;
	st.global.u64 	[%rd42+8], %rd43;
	add.s32 	%r204, %r204, 2;
$L__BB0_24:
	and.b32  	%r105, %r95, 1;
	setp.eq.b32 	%p9, %r105, 1;
	not.pred 	%p10, %p9;
	@%p10 bra 	$L__BB0_26;
	add.s32 	%r106, %r204, %r2;
	mul.wide.s32 	%rd44, %r106, 8;
	add.s64 	%rd45, %rd7, %rd44;
	mov.b64 	%rd46, 0;
	st.global.u64 	[%rd45], %rd46;
$L__BB0_26:
	ld.param.u32 	%r195, [_Z23computeResponsibilitiesPKdS0_S0_S0_S0_PdS1_S1_iii_param_10];
	setp.ge.s32 	%p19, %r206, %r195;
	@%p19 bra 	$L__BB0_64;
	setp.lt.s32 	%p20, %r95, 1;
	cvt.rn.f64.s32 	%fd59, %r95;
	rcp.rn.f64 	%fd1, %fd59;
	mul.lo.s32 	%r30, %r95, %r206;
	@%p20 bra 	$L__BB0_64;
	cvt.rn.f64.s32 	%fd60, %r94;
	add.s32 	%r31, %r94, -1;
	and.b32  	%r32, %r94, 7;
	add.s32 	%r33, %r32, -1;
	and.b32  	%r34, %r94, 3;
	and.b32  	%r35, %r94, 15;
	add.s32 	%r36, %r35, -1;
	{ // callseq 0, 0
	.param .b64 param0;
	st.param.f64 	[param0], %fd60;
	.param .b64 retval0;
	call.uni (retval0), 
	__internal_accurate_pow, 
	(
	param0
	);
	ld.param.f64 	%fd61, [retval0];
	} // callseq 0
	neg.f64 	%fd63, %fd61;
	mov.f64 	%fd64, 0d401921FB54442D18;
	{
	.reg .b32 %temp; 
	mov.b64 	{%temp, %r114}, %fd64;
	}
	setp.lt.s32 	%p21, %r114, 0;
	{
	.reg .b32 %temp; 
	mov.b64 	{%temp, %r115}, %fd60;
	}
	shr.u32 	%r116, %r115, 20;
	and.b32  	%r117, %r116, 2047;
	add.s32 	%r118, %r117, -1012;
	mov.b64 	%rd62, %fd60;
	shl.b64 	%rd63, %rd62, %r118;
	setp.eq.s64 	%p22, %rd63, -9223372036854775808;
	selp.f64 	%fd65, %fd63, %fd61, %p22;
	selp.f64 	%fd2, %fd65, %fd61, %p21;
	mov.f64 	%fd66, 0d4338000000000000;
	{
	.reg .b32 %temp; 
	mov.b64 	{%r119, %temp}, %fd66;
	}
	mov.f64 	%fd67, 0dC338000000000000;
	add.rn.f64 	%fd68, %fd66, %fd67;
	mul.f64 	%fd69, %fd68, 0dBFE62E42FEFA39EF;
	fma.rn.f64 	%fd70, %fd68, 0dBC7ABC9E3B39803F, %fd69;
	fma.rn.f64 	%fd71, %fd70, 0d3E5ADE1569CE2BDF, 0d3E928AF3FCA213EA;
	fma.rn.f64 	%fd72, %fd71, %fd70, 0d3EC71DEE62401315;
	fma.rn.f64 	%fd73, %fd72, %fd70, 0d3EFA01997C89EB71;
	fma.rn.f64 	%fd74, %fd73, %fd70, 0d3F2A01A014761F65;
	fma.rn.f64 	%fd75, %fd74, %fd70, 0d3F56C16C1852B7AF;
	fma.rn.f64 	%fd76, %fd75, %fd70, 0d3F81111111122322;
	fma.rn.f64 	%fd77, %fd76, %fd70, 0d3FA55555555502A1;
	fma.rn.f64 	%fd78, %fd77, %fd70, 0d3FC5555555555511;
	fma.rn.f64 	%fd79, %fd78, %fd70, 0d3FE000000000000B;
	fma.rn.f64 	%fd80, %fd79, %fd70, 0d3FF0000000000000;
	fma.rn.f64 	%fd81, %fd80, %fd70, 0d3FF0000000000000;
	{
	.reg .b32 %temp; 
	mov.b64 	{%r120, %temp}, %fd81;
	}
	{
	.reg .b32 %temp; 
	mov.b64 	{%temp, %r121}, %fd81;
	}
	shl.b32 	%r122, %r119, 20;
	add.s32 	%r123, %r122, %r121;
	mov.b64 	%fd3, {%r120, %r123};
	mov.f64 	%fd82, 0d8000000000000000;
	{
	.reg .b32 %temp; 
	mov.b64 	{%temp, %r124}, %fd82;
	}
	mov.b32 	%f3, %r124;
	abs.f32 	%f1, %f3;
	shr.u32 	%r125, %r119, 31;
	add.s32 	%r126, %r119, %r125;
	shr.s32 	%r127, %r126, 1;
	shl.b32 	%r128, %r127, 20;
	add.s32 	%r129, %r121, %r128;
	mov.b64 	%fd83, {%r120, %r129};
	sub.s32 	%r130, %r119, %r127;
	shl.b32 	%r131, %r130, 20;
	add.s32 	%r132, %r131, 1072693248;
	mov.b32 	%r133, 0;
	mov.b64 	%fd84, {%r133, %r132};
	mul.f64 	%fd4, %fd84, %fd83;
	and.b32  	%r37, %r94, 2147483640;
	and.b32  	%r38, %r94, 2147483632;
$L__BB0_29:
	setp.gt.s32 	%p23, %r94, 0;
	mul.lo.s32 	%r40, %r206, %r94;
	mul.lo.s32 	%r41, %r206, %r95;
	@%p23 bra 	$L__BB0_65;
	neg.s32 	%r208, %r95;
	mov.f64 	%fd443, 0d0000000000000000;
	mov.u64 	%rd158, %rd4;
	mov.u64 	%rd159, %rd3;
	mov.u32 	%r207, %r41;
$L__BB0_31:
	setp.geu.f32 	%p24, %f1, 0f40874800;
	setp.lt.f32 	%p25, %f1, 0f4086232B;
	mul.wide.s32 	%rd65, %r207, 8;
	add.s64 	%rd66, %rd8, %rd65;
	selp.f64 	%fd86, 0d7FF0000000000000, %fd4, %p24;
	selp.f64 	%fd87, %fd3, %fd86, %p25;
	ld.global.f64 	%fd88, [%rd158];
	setp.eq.s32 	%p26, %r94, 0;
	selp.f64 	%fd89, 0d3FF0000000000000, %fd2, %p26;
	mul.f64 	%fd90, %fd88, %fd89;
	sqrt.rn.f64 	%fd91, %fd90;
	div.rn.f64 	%fd92, %fd87, %fd91;
	ld.global.f64 	%fd93, [%rd159];
	mul.f64 	%fd94, %fd93, %fd92;
	st.global.f64 	[%rd66], %fd94;
	add.f64 	%fd443, %fd443, %fd94;
	add.s32 	%r208, %r208, 1;
	setp.eq.s32 	%p27, %r208, 0;
	add.s32 	%r207, %r207, 1;
	add.s64 	%rd159, %rd159, 8;
	add.s64 	%rd158, %rd158, 8;
	@%p27 bra 	$L__BB0_32;
	bra.uni 	$L__BB0_31;
$L__BB0_32:
	setp.lt.s32 	%p59, %r94, 1;
	@%p59 bra 	$L__BB0_109;
	mov.b32 	%r226, 0;
$L__BB0_34:
	setp.eq.f64 	%p73, %fd443, 0d0000000000000000;
	add.s32 	%r180, %r226, %r41;
	mul.wide.s32 	%rd139, %r180, 8;
	add.s64 	%rd24, %rd8, %rd139;
	@%p73 bra 	$L__BB0_111;
	ld.global.f64 	%fd371, [%rd24];
	div.rn.f64 	%fd461, %fd371, %fd443;
	st.global.f64 	[%rd24], %fd461;
	bra.uni 	$L__BB0_112;
$L__BB0_36:
	.pragma "nounroll";
	setp.eq.f64 	%p61, %fd443, 0d0000000000000000;
	add.s32 	%r171, %r209, %r41;
	mul.wide.s32 	%rd132, %r171, 8;
	add.s64 	%rd15, %rd8, %rd132;
	@%p61 bra 	$L__BB0_38;
	ld.global.f64 	%fd350, [%rd15];
	div.rn.f64 	%fd435, %fd350, %fd443;
	st.global.f64 	[%rd15], %fd435;
	bra.uni 	$L__BB0_39;
$L__BB0_38:
	st.global.f64 	[%rd15], %fd1;
	mov.f64 	%fd435, %fd1;
$L__BB0_39:
	add.s32 	%r172, %r209, %r30;
	mul.wide.s32 	%rd133, %r172, 8;
	add.s64 	%rd16, %rd7, %rd133;
	ld.global.f64 	%fd351, [%rd16];
	add.f64 	%fd352, %fd435, %fd351;
	st.global.f64 	[%rd16], %fd352;
	@%p61 bra 	$L__BB0_41;
	ld.global.f64 	%fd353, [%rd15+8];
	div.rn.f64 	%fd436, %fd353, %fd443;
	st.global.f64 	[%rd15+8], %fd436;
	bra.uni 	$L__BB0_42;
$L__BB0_41:
	st.global.f64 	[%rd15+8], %fd1;
	mov.f64 	%fd436, %fd1;
$L__BB0_42:
	ld.global.f64 	%fd354, [%rd16+8];
	add.f64 	%fd355, %fd436, %fd354;
	st.global.f64 	[%rd16+8], %fd355;
	@%p61 bra 	$L__BB0_44;
	ld.global.f64 	%fd356, [%rd15+16];
	div.rn.f64 	%fd437, %fd356, %fd443;
	st.global.f64 	[%rd15+16], %fd437;
	bra.uni 	$L__BB0_45;
$L__BB0_44:
	st.global.f64 	[%rd15+16], %fd1;
	mov.f64 	%fd437, %fd1;
$L__BB0_45:
	ld.global.f64 	%fd357, [%rd16+16];
	add.f64 	%fd358, %fd437, %fd357;
	st.global.f64 	[%rd16+16], %fd358;
	@%p61 bra 	$L__BB0_47;
	ld.global.f64 	%fd359, [%rd15+24];
	div.rn.f64 	%fd438, %fd359, %fd443;
	st.global.f64 	[%rd15+24], %fd438;
	bra.uni 	$L__BB0_48;
$L__BB0_47:
	st.global.f64 	[%rd15+24], %fd1;
	mov.f64 	%fd438, %fd1;
$L__BB0_48:
	ld.global.f64 	%fd360, [%rd16+24];
	add.f64 	%fd361, %fd438, %fd360;
	st.global.f64 	[%rd16+24], %fd361;
	add.s32 	%r209, %r209, 4;
	and.b32  	%r211, %r95, 2147483644;
	setp.eq.s32 	%p65, %r209, %r211;
	@%p65 bra 	$L__BB0_49;
	bra.uni 	$L__BB0_36;
$L__BB0_49:
	and.b32  	%r173, %r95, 3;
	setp.eq.s32 	%p66, %r173, 0;
	@%p66 bra 	$L__BB0_63;
	setp.eq.s32 	%p67, %r173, 1;
	@%p67 bra 	$L__BB0_58;
	setp.eq.f64 	%p68, %fd443, 0d0000000000000000;
	add.s32 	%r174, %r211, %r41;
	mul.wide.s32 	%rd134, %r174, 8;
	add.s64 	%rd17, %rd8, %rd134;
	@%p68 bra 	$L__BB0_53;
	ld.global.f64 	%fd362, [%rd17];
	div.rn.f64 	%fd439, %fd362, %fd443;
	st.global.f64 	[%rd17], %fd439;
	bra.uni 	$L__BB0_54;
$L__BB0_53:
	st.global.f64 	[%rd17], %fd1;
	mov.f64 	%fd439, %fd1;
$L__BB0_54:
	add.s32 	%r175, %r211, %r30;
	mul.wide.s32 	%rd135, %r175, 8;
	add.s64 	%rd18, %rd7, %rd135;
	ld.global.f64 	%fd363, [%rd18];
	add.f64 	%fd364, %fd439, %fd363;
	st.global.f64 	[%rd18], %fd364;
	@%p68 bra 	$L__BB0_56;
	ld.global.f64 	%fd365, [%rd17+8];
	div.rn.f64 	%fd440, %fd365, %fd443;
	st.global.f64 	[%rd17+8], %fd440;
	bra.uni 	$L__BB0_57;
$L__BB0_56:
	st.global.f64 	[%rd17+8], %fd1;
	mov.f64 	%fd440, %fd1;
$L__BB0_57:
	ld.global.f64 	%fd366, [%rd18+8];
	add.f64 	%fd367, %fd440, %fd366;
	st.global.f64 	[%rd18+8], %fd367;
	add.s32 	%r211, %r211, 2;
$L__BB0_58:
	and.b32  	%r176, %r95, 1;
	setp.eq.b32 	%p70, %r176, 1;
	not.pred 	%p71, %p70;
	@%p71 bra 	$L__BB0_63;
	setp.eq.f64 	%p72, %fd443, 0d0000000000000000;
	add.s32 	%r177, %r211, %r41;
	mul.wide.s32 	%rd136, %r177, 8;
	add.s64 	%rd19, %rd8, %rd136;
	@%p72 bra 	$L__BB0_61;
	ld.global.f64 	%fd368, [%rd19];
	div.rn.f64 	%fd441, %fd368, %fd443;
	st.global.f64 	[%rd19], %fd441;
	bra.uni 	$L__BB0_62;
$L__BB0_61:
	st.global.f64 	[%rd19], %fd1;
	mov.f64 	%fd441, %fd1;
$L__BB0_62:
	add.s32 	%r178, %r211, %r30;
	mul.wide.s32 	%rd137, %r178, 8;
	add.s64 	%rd138, %rd7, %rd137;
	ld.global.f64 	%fd369, [%rd138];
	add.f64 	%fd370, %fd441, %fd369;
	st.global.f64 	[%rd138], %fd370;
$L__BB0_63:
	ld.param.u32 	%r196, [_Z23computeResponsibilitiesPKdS0_S0_S0_S0_PdS1_S1_iii_param_10];
	mov.u32 	%r193, %nctaid.x;
	mov.u32 	%r194, %ntid.x;
	mad.lo.s32 	%r206, %r193, %r194, %r206;
	setp.lt.s32 	%p83, %r206, %r196;
	@%p83 bra 	$L__BB0_29;
$L__BB0_64:
	ret;
$L__BB0_65:
	mov.f64 	%fd443, 0d0000000000000000;
	mov.b32 	%r212, 0;
$L__BB0_66:
	setp.lt.u32 	%p28, %r31, 7;
	mul.lo.s32 	%r55, %r212, %r94;
	mov.b32 	%r224, 0;
	@%p28 bra 	$L__BB0_69;
	mov.b32 	%r213, 0;
$L__BB0_68:
	.pragma "nounroll";
	add.s32 	%r137, %r213, %r40;
	mul.wide.s32 	%rd67, %r137, 8;
	add.s64 	%rd68, %rd6, %rd67;
	ld.global.f64 	%fd96, [%rd68];
	add.s32 	%r138, %r213, %r55;
	mul.wide.u32 	%rd69, %r138, 8;
	add.s64 	%rd70, %rd1, %rd69;
	ld.global.f64 	%fd97, [%rd70];
	sub.f64 	%fd98, %fd96, %fd97;
	mul.wide.u32 	%rd71, %r213, 8;
	add.s64 	%rd72, %rd9, %rd71;
	ld.global.f64 	%fd99, [%rd68+8];
	ld.global.f64 	%fd100, [%rd70+8];
	sub.f64 	%fd101, %fd99, %fd100;
	st.local.v2.f64 	[%rd72], {%fd98, %fd101};
	ld.global.f64 	%fd102, [%rd68+16];
	ld.global.f64 	%fd103, [%rd70+16];
	sub.f64 	%fd104, %fd102, %fd103;
	ld.global.f64 	%fd105, [%rd68+24];
	ld.global.f64 	%fd106, [%rd70+24];
	sub.f64 	%fd107, %fd105, %fd106;
	st.local.v2.f64 	[%rd72+16], {%fd104, %fd107};
	ld.global.f64 	%fd108, [%rd68+32];
	ld.global.f64 	%fd109, [%rd70+32];
	sub.f64 	%fd110, %fd108, %fd109;
	ld.global.f64 	%fd111, [%rd68+40];
	ld.global.f64 	%fd112, [%rd70+40];
	sub.f64 	%fd113, %fd111, %fd112;
	st.local.v2.f64 	[%rd72+32], {%fd110, %fd113};
	ld.global.f64 	%fd114, [%rd68+48];
	ld.global.f64 	%fd115, [%rd70+48];
	sub.f64 	%fd116, %fd114, %fd115;
	ld.global.f64 	%fd117, [%rd68+56];
	ld.global.f64 	%fd118, [%rd70+56];
	sub.f64 	%fd119, %fd117, %fd118;
	st.local.v2.f64 	[%rd72+48], {%fd116, %fd119};
	add.s32 	%r213, %r213, 8;
	setp.eq.s32 	%p29, %r213, %r37;
	mov.u32 	%r224, %r37;
	@%p29 bra 	$L__BB0_69;
	bra.uni 	$L__BB0_68;
$L__BB0_69:
	setp.eq.s32 	%p30, %r32, 0;
	@%p30 bra 	$L__BB0_77;
	setp.lt.u32 	%p31, %r33, 3;
	@%p31 bra 	$L__BB0_72;
	add.s32 	%r139, %r224, %r40;
	mul.wide.s32 	%rd73, %r139, 8;
	add.s64 	%rd74, %rd6, %rd73;
	ld.global.f64 	%fd120, [%rd74];
	add.s32 	%r140, %r224, %r55;
	mul.wide.u32 	%rd75, %r140, 8;
	add.s64 	%rd76, %rd1, %rd75;
	ld.global.f64 	%fd121, [%rd76];
	sub.f64 	%fd122, %fd120, %fd121;
	cvt.u64.u32 	%rd77, %r224;
	mul.wide.u32 	%rd78, %r224, 8;
	add.s64 	%rd79, %rd9, %rd78;
	st.local.f64 	[%rd79], %fd122;
	ld.global.f64 	%fd123, [%rd74+8];
	cvt.u64.u32 	%rd80, %r55;
	add.s64 	%rd81, %rd77, %rd80;
	shl.b64 	%rd82, %rd81, 3;
	add.s64 	%rd83, %rd1, %rd82;
	ld.global.f64 	%fd124, [%rd83+8];
	sub.f64 	%fd125, %fd123, %fd124;
	st.local.f64 	[%rd79+8], %fd125;
	ld.global.f64 	%fd126, [%rd74+16];
	ld.global.f64 	%fd127, [%rd83+16];
	sub.f64 	%fd128, %fd126, %fd127;
	st.local.f64 	[%rd79+16], %fd128;
	ld.global.f64 	%fd129, [%rd74+24];
	ld.global.f64 	%fd130, [%rd83+24];
	sub.f64 	%fd131, %fd129, %fd130;
	st.local.f64 	[%rd79+24], %fd131;
	add.s32 	%r224, %r224, 4;
$L__BB0_72:
	setp.eq.s32 	%p32, %r34, 0;
	@%p32 bra 	$L__BB0_77;
	setp.eq.s32 	%p33, %r34, 1;
	@%p33 bra 	$L__BB0_75;
	add.s32 	%r141, %r224, %r40;
	mul.wide.s32 	%rd84, %r141, 8;
	add.s64 	%rd85, %rd6, %rd84;
	ld.global.f64 	%fd132, [%rd85];
	add.s32 	%r142, %r224, %r55;
	mul.wide.u32 	%rd86, %r142, 8;
	add.s64 	%rd87, %rd1, %rd86;
	ld.global.f64 	%fd133, [%rd87];
	sub.f64 	%fd134, %fd132, %fd133;
	cvt.u64.u32 	%rd88, %r224;
	mul.wide.u32 	%rd89, %r224, 8;
	add.s64 	%rd90, %rd9, %rd89;
	st.local.f64 	[%rd90], %fd134;
	ld.global.f64 	%fd135, [%rd85+8];
	cvt.u64.u32 	%rd91, %r55;
	add.s64 	%rd92, %rd88, %rd91;
	shl.b64 	%rd93, %rd92, 3;
	add.s64 	%rd94, %rd1, %rd93;
	ld.global.f64 	%fd136, [%rd94+8];
	sub.f64 	%fd137, %fd135, %fd136;
	st.local.f64 	[%rd90+8], %fd137;
	add.s32 	%r224, %r224, 2;
$L__BB0_75:
	and.b32  	%r143, %r94, 1;
	setp.eq.b32 	%p34, %r143, 1;
	not.pred 	%p35, %p34;
	@%p35 bra 	$L__BB0_77;
	add.s32 	%r144, %r224, %r40;
	mul.wide.s32 	%rd95, %r144, 8;
	add.s64 	%rd96, %rd6, %rd95;
	ld.global.f64 	%fd138, [%rd96];
	add.s32 	%r145, %r224, %r55;
	mul.wide.u32 	%rd97, %r145, 8;
	add.s64 	%rd98, %rd1, %rd97;
	ld.global.f64 	%fd139, [%rd98];
	sub.f64 	%fd140, %fd138, %fd139;
	mul.wide.u32 	%rd99, %r224, 8;
	add.s64 	%rd100, %rd9, %rd99;
	st.local.f64 	[%rd100], %fd140;
$L__BB0_77:
	mov.b32 	%r214, 0;
$L__BB0_78:
	setp.lt.u32 	%p36, %r31, 15;
	add.s32 	%r148, %r214, %r55;
	mul.lo.s32 	%r59, %r148, %r94;
	mov.b32 	%r217, 0;
	mov.f64 	%fd451, 0d0000000000000000;
	@%p36 bra 	$L__BB0_81;
	mov.b32 	%r215, 0;
	mov.f64 	%fd451, 0d0000000000000000;
$L__BB0_80:
	.pragma "nounroll";
	add.s32 	%r150, %r215, %r59;
	mul.wide.s32 	%rd101, %r150, 8;
	add.s64 	%rd102, %rd2, %rd101;
	ld.global.f64 	%fd144, [%rd102];
	mul.wide.u32 	%rd103, %r215, 8;
	add.s64 	%rd104, %rd9, %rd103;
	ld.local.v2.f64 	{%fd145, %fd146}, [%rd104];
	fma.rn.f64 	%fd147, %fd144, %fd145, %fd451;
	ld.global.f64 	%fd148, [%rd102+8];
	fma.rn.f64 	%fd149, %fd148, %fd146, %fd147;
	ld.global.f64 	%fd150, [%rd102+16];
	ld.local.v2.f64 	{%fd151, %fd152}, [%rd104+16];
	fma.rn.f64 	%fd153, %fd150, %fd151, %fd149;
	ld.global.f64 	%fd154, [%rd102+24];
	fma.rn.f64 	%fd155, %fd154, %fd152, %fd153;
	ld.global.f64 	%fd156, [%rd102+32];
	ld.local.v2.f64 	{%fd157, %fd158}, [%rd104+32];
	fma.rn.f64 	%fd159, %fd156, %fd157, %fd155;
	ld.global.f64 	%fd160, [%rd102+40];
	fma.rn.f64 	%fd161, %fd160, %fd158, %fd159;
	ld.global.f64 	%fd162, [%rd102+48];
	ld.local.v2.f64 	{%fd163, %fd164}, [%rd104+48];
	fma.rn.f64 	%fd165, %fd162, %fd163, %fd161;
	ld.global.f64 	%fd166, [%rd102+56];
	fma.rn.f64 	%fd167, %fd166, %fd164, %fd165;
	ld.global.f64 	%fd168, [%rd102+64];
	ld.local.v2.f64 	{%fd169, %fd170}, [%rd104+64];
	fma.rn.f64 	%fd171, %fd168, %fd169, %fd167;
	ld.global.f64 	%fd172, [%rd102+72];
	fma.rn.f64 	%fd173, %fd172, %fd170, %fd171;
	ld.global.f64 	%fd174, [%rd102+80];
	ld.local.v2.f64 	{%fd175, %fd176}, [%rd104+80];
	fma.rn.f64 	%fd177, %fd174, %fd175, %fd173;
	ld.global.f64 	%fd178, [%rd102+88];
	fma.rn.f64 	%fd179, %fd178, %fd176, %fd177;
	ld.global.f64 	%fd180, [%rd102+96];
	ld.local.v2.f64 	{%fd181, %fd182}, [%rd104+96];
	fma.rn.f64 	%fd183, %fd180, %fd181, %fd179;
	ld.global.f64 	%fd184, [%rd102+104];
	fma.rn.f64 	%fd185, %fd184, %fd182, %fd183;
	ld.global.f64 	%fd186, [%rd102+112];
	ld.local.v2.f64 	{%fd187, %fd188}, [%rd104+112];
	fma.rn.f64 	%fd189, %fd186, %fd187, %fd185;
	ld.global.f64 	%fd190, [%rd102+120];
	fma.rn.f64 	%fd451, %fd190, %fd188, %fd189;
	add.s32 	%r215, %r215, 16;
	setp.ne.s32 	%p37, %r215, %r38;
	mov.u32 	%r217, %r38;
	@%p37 bra 	$L__BB0_80;
$L__BB0_81:
	setp.eq.s32 	%p38, %r35, 0;
	@%p38 bra 	$L__BB0_91;
	setp.lt.u32 	%p39, %r36, 7;
	@%p39 bra 	$L__BB0_84;
	add.s32 	%r151, %r217, %r59;
	mul.wide.s32 	%rd105, %r151, 8;
	add.s64 	%rd106, %rd2, %rd105;
	ld.global.f64 	%fd192, [%rd106];
	mul.wide.u32 	%rd107, %r217, 8;
	add.s64 	%rd108, %rd9, %rd107;
	ld.local.f64 	%fd193, [%rd108];
	fma.rn.f64 	%fd194, %fd192, %fd193, %fd451;
	ld.global.f64 	%fd195, [%rd106+8];
	ld.local.f64 	%fd196, [%rd108+8];
	fma.rn.f64 	%fd197, %fd195, %fd196, %fd194;
	ld.global.f64 	%fd198, [%rd106+16];
	ld.local.f64 	%fd199, [%rd108+16];
	fma.rn.f64 	%fd200, %fd198, %fd199, %fd197;
	ld.global.f64 	%fd201, [%rd106+24];
	ld.local.f64 	%fd202, [%rd108+24];
	fma.rn.f64 	%fd203, %fd201, %fd202, %fd200;
	ld.global.f64 	%fd204, [%rd106+32];
	ld.local.f64 	%fd205, [%rd108+32];
	fma.rn.f64 	%fd206, %fd204, %fd205, %fd203;
	ld.global.f64 	%fd207, [%rd106+40];
	ld.local.f64 	%fd208, [%rd108+40];
	fma.rn.f64 	%fd209, %fd207, %fd208, %fd206;
	ld.global.f64 	%fd210, [%rd106+48];
	ld.local.f64 	%fd211, [%rd108+48];
	fma.rn.f64 	%fd212, %fd210, %fd211, %fd209;
	ld.global.f64 	%fd213, [%rd106+56];
	ld.local.f64 	%fd214, [%rd108+56];
	fma.rn.f64 	%fd451, %fd213, %fd214, %fd212;
	add.s32 	%r217, %r217, 8;
$L__BB0_84:
	@%p30 bra 	$L__BB0_91;
	setp.lt.u32 	%p41, %r33, 3;
	@%p41 bra 	$L__BB0_87;
	add.s32 	%r152, %r217, %r59;
	mul.wide.s32 	%rd109, %r152, 8;
	add.s64 	%rd110, %rd2, %rd109;
	ld.global.f64 	%fd216, [%rd110];
	mul.wide.u32 	%rd111, %r217, 8;
	add.s64 	%rd112, %rd9, %rd111;
	ld.local.f64 	%fd217, [%rd112];
	fma.rn.f64 	%fd218, %fd216, %fd217, %fd451;
	ld.global.f64 	%fd219, [%rd110+8];
	ld.local.f64 	%fd220, [%rd112+8];
	fma.rn.f64 	%fd221, %fd219, %fd220, %fd218;
	ld.global.f64 	%fd222, [%rd110+16];
	ld.local.f64 	%fd223, [%rd112+16];
	fma.rn.f64 	%fd224, %fd222, %fd223, %fd221;
	ld.global.f64 	%fd225, [%rd110+24];
	ld.local.f64 	%fd226, [%rd112+24];
	fma.rn.f64 	%fd451, %fd225, %fd226, %fd224;
	add.s32 	%r217, %r217, 4;
$L__BB0_87:
	setp.eq.s32 	%p42, %r34, 0;
	@%p42 bra 	$L__BB0_91;
	setp.eq.s32 	%p43, %r34, 1;
	add.s32 	%r153, %r217, %r59;
	mul.wide.s32 	%rd113, %r153, 8;
	add.s64 	%rd20, %rd2, %rd113;
	ld.global.f64 	%fd227, [%rd20];
	mul.wide.u32 	%rd114, %r217, 8;
	add.s64 	%rd21, %rd9, %rd114;
	ld.local.f64 	%fd228, [%rd21];
	fma.rn.f64 	%fd451, %fd227, %fd228, %fd451;
	@%p43 bra 	$L__BB0_91;
	setp.eq.s32 	%p44, %r34, 2;
	ld.global.f64 	%fd229, [%rd20+8];
	ld.local.f64 	%fd230, [%rd21+8];
	fma.rn.f64 	%fd451, %fd229, %fd230, %fd451;
	@%p44 bra 	$L__BB0_91;
	ld.global.f64 	%fd231, [%rd20+16];
	ld.local.f64 	%fd232, [%rd21+16];
	fma.rn.f64 	%fd451, %fd231, %fd232, %fd451;
$L__BB0_91:
	mul.wide.u32 	%rd115, %r214, 8;
	add.s64 	%rd116, %rd10, %rd115;
	st.local.f64 	[%rd116], %fd451;
	add.s32 	%r214, %r214, 1;
	setp.eq.s32 	%p45, %r214, %r94;
	@%p45 bra 	$L__BB0_92;
	bra.uni 	$L__BB0_78;
$L__BB0_92:
	mov.f64 	%fd459, 0d0000000000000000;
	mov.b32 	%r221, 0;
	@%p36 bra 	$L__BB0_95;
	mov.f64 	%fd459, 0d0000000000000000;
	mov.b32 	%r219, 0;
$L__BB0_94:
	.pragma "nounroll";
	mul.wide.u32 	%rd117, %r219, 8;
	add.s64 	%rd118, %rd9, %rd117;
	ld.local.v2.f64 	{%fd236, %fd237}, [%rd118];
	add.s64 	%rd119, %rd10, %rd117;
	ld.local.v2.f64 	{%fd238, %fd239}, [%rd119];
	fma.rn.f64 	%fd240, %fd236, %fd238, %fd459;
	fma.rn.f64 	%fd241, %fd237, %fd239, %fd240;
	ld.local.v2.f64 	{%fd242, %fd243}, [%rd118+16];
	ld.local.v2.f64 	{%fd244, %fd245}, [%rd119+16];
	fma.rn.f64 	%fd246, %fd242, %fd244, %fd241;
	fma.rn.f64 	%fd247, %fd243, %fd245, %fd246;
	ld.local.v2.f64 	{%fd248, %fd249}, [%rd118+32];
	ld.local.v2.f64 	{%fd250, %fd251}, [%rd119+32];
	fma.rn.f64 	%fd252, %fd248, %fd250, %fd247;
	fma.rn.f64 	%fd253, %fd249, %fd251, %fd252;
	ld.local.v2.f64 	{%fd254, %fd255}, [%rd118+48];
	ld.local.v2.f64 	{%fd256, %fd257}, [%rd119+48];
	fma.rn.f64 	%fd258, %fd254, %fd256, %fd253;
	fma.rn.f64 	%fd259, %fd255, %fd257, %fd258;
	ld.local.v2.f64 	{%fd260, %fd261}, [%rd118+64];
	ld.local.v2.f64 	{%fd262, %fd263}, [%rd119+64];
	fma.rn.f64 	%fd264, %fd260, %fd262, %fd259;
	fma.rn.f64 	%fd265, %fd261, %fd263, %fd264;
	ld.local.v2.f64 	{%fd266, %fd267}, [%rd118+80];
	ld.local.v2.f64 	{%fd268, %fd269}, [%rd119+80];
	fma.rn.f64 	%fd270, %fd266, %fd268, %fd265;
	fma.rn.f64 	%fd271, %fd267, %fd269, %fd270;
	ld.local.v2.f64 	{%fd272, %fd273}, [%rd118+96];
	ld.local.v2.f64 	{%fd274, %fd275}, [%rd119+96];
	fma.rn.f64 	%fd276, %fd272, %fd274, %fd271;
	fma.rn.f64 	%fd277, %fd273, %fd275, %fd276;
	ld.local.v2.f64 	{%fd278, %fd279}, [%rd118+112];
	ld.local.v2.f64 	{%fd280, %fd281}, [%rd119+112];
	fma.rn.f64 	%fd282, %fd278, %fd280, %fd277;
	fma.rn.f64 	%fd459, %fd279, %fd281, %fd282;
	add.s32 	%r219, %r219, 16;
	setp.ne.s32 	%p47, %r219, %r38;
	mov.u32 	%r221, %r38;
	@%p47 bra 	$L__BB0_94;
$L__BB0_95:
	@%p38 bra 	$L__BB0_105;
	setp.lt.u32 	%p49, %r36, 7;
	@%p49 bra 	$L__BB0_98;
	mul.wide.u32 	%rd120, %r221, 8;
	add.s64 	%rd121, %rd9, %rd120;
	ld.local.f64 	%fd284, [%rd121];
	add.s64 	%rd122, %rd10, %rd120;
	ld.local.f64 	%fd285, [%rd122];
	fma.rn.f64 	%fd286, %fd284, %fd285, %fd459;
	ld.local.f64 	%fd287, [%rd121+8];
	ld.local.f64 	%fd288, [%rd122+8];
	fma.rn.f64 	%fd289, %fd287, %fd288, %fd286;
	ld.local.f64 	%fd290, [%rd121+16];
	ld.local.f64 	%fd291, [%rd122+16];
	fma.rn.f64 	%fd292, %fd290, %fd291, %fd289;
	ld.local.f64 	%fd293, [%rd121+24];
	ld.local.f64 	%fd294, [%rd122+24];
	fma.rn.f64 	%fd295, %fd293, %fd294, %fd292;
	ld.local.f64 	%fd296, [%rd121+32];
	ld.local.f64 	%fd297, [%rd122+32];
	fma.rn.f64 	%fd298, %fd296, %fd297, %fd295;
	ld.local.f64 	%fd299, [%rd121+40];
	ld.local.f64 	%fd300, [%rd122+40];
	fma.rn.f64 	%fd301, %fd299, %fd300, %fd298;
	ld.local.f64 	%fd302, [%rd121+48];
	ld.local.f64 	%fd303, [%rd122+48];
	fma.rn.f64 	%fd304, %fd302, %fd303, %fd301;
	ld.local.f64 	%fd305, [%rd121+56];
	ld.local.f64 	%fd306, [%rd122+56];
	fma.rn.f64 	%fd459, %fd305, %fd306, %fd304;
	add.s32 	%r221, %r221, 8;
$L__BB0_98:
	@%p30 bra 	$L__BB0_105;
	setp.lt.u32 	%p51, %r33, 3;
	@%p51 bra 	$L__BB0_101;
	mul.wide.u32 	%rd123, %r221, 8;
	add.s64 	%rd124, %rd9, %rd123;
	ld.local.f64 	%fd308, [%rd124];
	add.s64 	%rd125, %rd10, %rd123;
	ld.local.f64 	%fd309, [%rd125];
	fma.rn.f64 	%fd310, %fd308, %fd309, %fd459;
	ld.local.f64 	%fd311, [%rd124+8];
	ld.local.f64 	%fd312, [%rd125+8];
	fma.rn.f64 	%fd313, %fd311, %fd312, %fd310;
	ld.local.f64 	%fd314, [%rd124+16];
	ld.local.f64 	%fd315, [%rd125+16];
	fma.rn.f64 	%fd316, %fd314, %fd315, %fd313;
	ld.local.f64 	%fd317, [%rd124+24];
	ld.local.f64 	%fd318, [%rd125+24];
	fma.rn.f64 	%fd459, %fd317, %fd318, %fd316;
	add.s32 	%r221, %r221, 4;
$L__BB0_101:
	setp.eq.s32 	%p52, %r34, 0;
	@%p52 bra 	$L__BB0_105;
	setp.eq.s32 	%p53, %r34, 1;
	mul.wide.u32 	%rd126, %r221, 8;
	add.s64 	%rd22, %rd9, %rd126;
	ld.local.f64 	%fd319, [%rd22];
	add.s64 	%rd23, %rd10, %rd126;
	ld.local.f64 	%fd320, [%rd23];
	fma.rn.f64 	%fd459, %fd319, %fd320, %fd459;
	@%p53 bra 	$L__BB0_105;
	setp.eq.s32 	%p54, %r34, 2;
	ld.local.f64 	%fd321, [%rd22+8];
	ld.local.f64 	%fd322, [%rd23+8];
	fma.rn.f64 	%fd459, %fd321, %fd322, %fd459;
	@%p54 bra 	$L__BB0_105;
	ld.local.f64 	%fd323, [%rd22+16];
	ld.local.f64 	%fd324, [%rd23+16];
	fma.rn.f64 	%fd459, %fd323, %fd324, %fd459;
$L__BB0_105:
	mul.f64 	%fd51, %fd459, 0dBFE0000000000000;
	fma.rn.f64 	%fd325, %fd51, 0d3FF71547652B82FE, 0d4338000000000000;
	{
	.reg .b32 %temp; 
	mov.b64 	{%r75, %temp}, %fd325;
	}
	mov.f64 	%fd326, 0dC338000000000000;
	add.rn.f64 	%fd327, %fd325, %fd326;
	fma.rn.f64 	%fd328, %fd327, 0dBFE62E42FEFA39EF, %fd51;
	fma.rn.f64 	%fd329, %fd327, 0dBC7ABC9E3B39803F, %fd328;
	fma.rn.f64 	%fd330, %fd329, 0d3E5ADE1569CE2BDF, 0d3E928AF3FCA213EA;
	fma.rn.f64 	%fd331, %fd330, %fd329, 0d3EC71DEE62401315;
	fma.rn.f64 	%fd332, %fd331, %fd329, 0d3EFA01997C89EB71;
	fma.rn.f64 	%fd333, %fd332, %fd329, 0d3F2A01A014761F65;
	fma.rn.f64 	%fd334, %fd333, %fd329, 0d3F56C16C1852B7AF;
	fma.rn.f64 	%fd335, %fd334, %fd329, 0d3F81111111122322;
	fma.rn.f64 	%fd336, %fd335, %fd329, 0d3FA55555555502A1;
	fma.rn.f64 	%fd337, %fd336, %fd329, 0d3FC5555555555511;
	fma.rn.f64 	%fd338, %fd337, %fd329, 0d3FE000000000000B;
	fma.rn.f64 	%fd339, %fd338, %fd329, 0d3FF0000000000000;
	fma.rn.f64 	%fd340, %fd339, %fd329, 0d3FF0000000000000;
	{
	.reg .b32 %temp; 
	mov.b64 	{%r76, %temp}, %fd340;
	}
	{
	.reg .b32 %temp; 
	mov.b64 	{%temp, %r77}, %fd340;
	}
	shl.b32 	%r156, %r75, 20;
	add.s32 	%r157, %r156, %r77;
	mov.b64 	%fd460, {%r76, %r157};
	{
	.reg .b32 %temp; 
	mov.b64 	{%temp, %r158}, %fd51;
	}
	mov.b32 	%f4, %r158;
	abs.f32 	%f2, %f4;
	setp.lt.f32 	%p55, %f2, 0f4086232B;
	@%p55 bra 	$L__BB0_108;
	setp.lt.f64 	%p56, %fd51, 0d0000000000000000;
	add.f64 	%fd341, %fd51, 0d7FF0000000000000;
	selp.f64 	%fd460, 0d0000000000000000, %fd341, %p56;
	setp.geu.f32 	%p57, %f2, 0f40874800;
	@%p57 bra 	$L__BB0_108;
	shr.u32 	%r159, %r75, 31;
	add.s32 	%r160, %r75, %r159;
	shr.s32 	%r161, %r160, 1;
	shl.b32 	%r162, %r161, 20;
	add.s32 	%r163, %r77, %r162;
	mov.b64 	%fd342, {%r76, %r163};
	sub.s32 	%r164, %r75, %r161;
	shl.b32 	%r165, %r164, 20;
	add.s32 	%r166, %r165, 1072693248;
	mov.b32 	%r167, 0;
	mov.b64 	%fd343, {%r167, %r166};
	mul.f64 	%fd460, %fd343, %fd342;
$L__BB0_108:
	mul.wide.u32 	%rd127, %r212, 8;
	add.s64 	%rd128, %rd4, %rd127;
	ld.global.f64 	%fd344, [%rd128];
	mul.f64 	%fd345, %fd344, %fd2;
	sqrt.rn.f64 	%fd346, %fd345;
	div.rn.f64 	%fd347, %fd460, %fd346;
	add.s64 	%rd129, %rd3, %rd127;
	ld.global.f64 	%fd348, [%rd129];
	mul.f64 	%fd349, %fd348, %fd347;
	add.s32 	%r168, %r212, %r41;
	mul.wide.s32 	%rd130, %r168, 8;
	add.s64 	%rd131, %rd8, %rd130;
	st.global.f64 	[%rd131], %fd349;
	add.f64 	%fd443, %fd443, %fd349;
	add.s32 	%r212, %r212, 1;
	setp.eq.s32 	%p58, %r212, %r95;
	@%p58 bra 	$L__BB0_32;
	bra.uni 	$L__BB0_66;
$L__BB0_109:
	setp.lt.u32 	%p60, %r95, 4;
	mov.b32 	%r211, 0;
	@%p60 bra 	$L__BB0_49;
	mov.b32 	%r209, 0;
	bra.uni 	$L__BB0_36;
$L__BB0_111:
	st.global.f64 	[%rd24], %fd1;
	mov.f64 	%fd461, %fd1;
$L__BB0_112:
	setp.lt.u32 	%p74, %r31, 7;
	add.s32 	%r182, %r226, %r30;
	mul.wide.s32 	%rd140, %r182, 8;
	add.s64 	%rd141, %rd7, %rd140;
	ld.global.f64 	%fd372, [%rd141];
	add.f64 	%fd373, %fd461, %fd372;
	st.global.f64 	[%rd141], %fd373;
	mul.lo.s32 	%r85, %r182, %r94;
	mov.b32 	%r229, 0;
	@%p74 bra 	$L__BB0_115;
	mov.b32 	%r227, 0;
$L__BB0_114:
	.pragma "nounroll";
	ld.global.f64 	%fd374, [%rd24];
	add.s32 	%r184, %r227, %r40;
	mul.wide.s32 	%rd142, %r184, 8;
	add.s64 	%rd143, %rd6, %rd142;
	ld.global.f64 	%fd375, [%rd143];
	add.s32 	%r185, %r227, %r85;
	mul.wide.s32 	%rd144, %r185, 8;
	add.s64 	%rd145, %rd5, %rd144;
	ld.global.f64 	%fd376, [%rd145];
	fma.rn.f64 	%fd377, %fd374, %fd375, %fd376;
	st.global.f64 	[%rd145], %fd377;
	ld.global.f64 	%fd378, [%rd24];
	ld.global.f64 	%fd379, [%rd143+8];
	ld.global.f64 	%fd380, [%rd145+8];
	fma.rn.f64 	%fd381, %fd378, %fd379, %fd380;
	st.global.f64 	[%rd145+8], %fd381;
	ld.global.f64 	%fd382, [%rd24];
	ld.global.f64 	%fd383, [%rd143+16];
	ld.global.f64 	%fd384, [%rd145+16];
	fma.rn.f64 	%fd385, %fd382, %fd383, %fd384;
	st.global.f64 	[%rd145+16], %fd385;
	ld.global.f64 	%fd386, [%rd24];
	ld.global.f64 	%fd387, [%rd143+24];
	ld.global.f64 	%fd388, [%rd145+24];
	fma.rn.f64 	%fd389, %fd386, %fd387, %fd388;
	st.global.f64 	[%rd145+24], %fd389;
	ld.global.f64 	%fd390, [%rd24];
	ld.global.f64 	%fd391, [%rd143+32];
	ld.global.f64 	%fd392, [%rd145+32];
	fma.rn.f64 	%fd393, %fd390, %fd391, %fd392;
	st.global.f64 	[%rd145+32], %fd393;
	ld.global.f64 	%fd394, [%rd24];
	ld.global.f64 	%fd395, [%rd143+40];
	ld.global.f64 	%fd396, [%rd145+40];
	fma.rn.f64 	%fd397, %fd394, %fd395, %fd396;
	st.global.f64 	[%rd145+40], %fd397;
	ld.global.f64 	%fd398, [%rd24];
	ld.global.f64 	%fd399, [%rd143+48];
	ld.global.f64 	%fd400, [%rd145+48];
	fma.rn.f64 	%fd401, %fd398, %fd399, %fd400;
	st.global.f64 	[%rd145+48], %fd401;
	ld.global.f64 	%fd402, [%rd24];
	ld.global.f64 	%fd403, [%rd143+56];
	ld.global.f64 	%fd404, [%rd145+56];
	fma.rn.f64 	%fd405, %fd402, %fd403, %fd404;
	st.global.f64 	[%rd145+56], %fd405;
	add.s32 	%r227, %r227, 8;
	setp.ne.s32 	%p75, %r227, %r37;
	mov.u32 	%r229, %r37;
	@%p75 bra 	$L__BB0_114;
$L__BB0_115:
	setp.eq.s32 	%p76, %r32, 0;
	@%p76 bra 	$L__BB0_123;
	setp.lt.u32 	%p77, %r33, 3;
	@%p77 bra 	$L__BB0_118;
	ld.global.f64 	%fd406, [%rd24];
	add.s32 	%r186, %r229, %r40;
	mul.wide.s32 	%rd146, %r186, 8;
	add.s64 	%rd147, %rd6, %rd146;
	ld.global.f64 	%fd407, [%rd147];
	add.s32 	%r187, %r229, %r85;
	mul.wide.s32 	%rd148, %r187, 8;
	add.s64 	%rd149, %rd5, %rd148;
	ld.global.f64 	%fd408, [%rd149];
	fma.rn.f64 	%fd409, %fd406, %fd407, %fd408;
	st.global.f64 	[%rd149], %fd409;
	ld.global.f64 	%fd410, [%rd24];
	ld.global.f64 	%fd411, [%rd147+8];
	ld.global.f64 	%fd412, [%rd149+8];
	fma.rn.f64 	%fd413, %fd410, %fd411, %fd412;
	st.global.f64 	[%rd149+8], %fd413;
	ld.global.f64 	%fd414, [%rd24];
	ld.global.f64 	%fd415, [%rd147+16];
	ld.global.f64 	%fd416, [%rd149+16];
	fma.rn.f64 	%fd417, %fd414, %fd415, %fd416;
	st.global.f64 	[%rd149+16], %fd417;
	ld.global.f64 	%fd418, [%rd24];
	ld.global.f64 	%fd419, [%rd147+24];
	ld.global.f64 	%fd420, [%rd149+24];
	fma.rn.f64 	%fd421, %fd418, %fd419, %fd420;
	st.global.f64 	[%rd149+24], %fd421;
	add.s32 	%r229, %r229, 4;
$L__BB0_118:
	setp.eq.s32 	%p78, %r34, 0;
	@%p78 bra 	$L__BB0_123;
	setp.eq.s32 	%p79, %r34, 1;
	@%p79 bra 	$L__BB0_121;
	ld.global.f64 	%fd422, [%rd24];
	add.s32 	%r188, %r229, %r40;
	mul.wide.s32 	%rd150, %r188, 8;
	add.s64 	%rd151, %rd6, %rd150;
	ld.global.f64 	%fd423, [%rd151];
	add.s32 	%r189, %r229, %r85;
	mul.wide.s32 	%rd152, %r189, 8;
	add.s64 	%rd153, %rd5, %rd152;
	ld.global.f64 	%fd424, [%rd153];
	fma.rn.f64 	%fd425, %fd422, %fd423, %fd424;
	st.global.f64 	[%rd153], %fd425;
	ld.global.f64 	%fd426, [%rd24];
	ld.global.f64 	%fd427, [%rd151+8];
	ld.global.f64 	%fd428, [%rd153+8];
	fma.rn.f64 	%fd429, %fd426, %fd427, %fd428;
	st.global.f64 	[%rd153+8], %fd429;
	add.s32 	%r229, %r229, 2;
$L__BB0_121:
	and.b32  	%r190, %r94, 1;
	setp.eq.b32 	%p80, %r190, 1;
	not.pred 	%p81, %p80;
	@%p81 bra 	$L__BB0_123;
	ld.global.f64 	%fd430, [%rd24];
	add.s32 	%r191, %r229, %r40;
	mul.wide.s32 	%rd154, %r191, 8;
	add.s64 	%rd155, %rd6, %rd154;
	ld.global.f64 	%fd431, [%rd155];
	add.s32 	%r192, %r229, %r85;
	mul.wide.s32 	%rd156, %r192, 8;
	add.s64 	%rd157, %rd5, %rd156;
	ld.global.f64 	%fd432, [%rd157];
	fma.rn.f64 	%fd433, %fd430, %fd431, %fd432;
	st.global.f64 	[%rd157], %fd433;
$L__BB0_123:
	add.s32 	%r226, %r226, 1;
	setp.eq.s32 	%p82, %r226, %r95;
	@%p82 bra 	$L__BB0_63;
	bra.uni 	$L__BB0_34;

}
	// .globl	_Z16reduceWeightMeanPdS_S_S_iiii
.visible .entry _Z16reduceWeightMeanPdS_S_S_iiii(
	.param .u64 .ptr .align 1 _Z16reduceWeightMeanPdS_S_S_iiii_param_0,
	.param .u64 .ptr .align 1 _Z16reduceWeightMeanPdS_S_S_iiii_param_1,
	.param .u64 .ptr .align 1 _Z16reduceWeightMeanPdS_S_S_iiii_param_2,
	.param .u64 .ptr .align 1 _Z16reduceWeightMeanPdS_S_S_iiii_param_3,
	.param .u32 _Z16reduceWeightMeanPdS_S_S_iiii_param_4,
	.param .u32 _Z16reduceWeightMeanPdS_S_S_iiii_param_5,
	.param .u32 _Z16reduceWeightMeanPdS_S_S_iiii_param_6,
	.param .u32 _Z16reduceWeightMeanPdS_S_S_iiii_param_7
)
{
	.local .align 16 .b8 	__local_depot1[256];
	.reg .b64 	%SP;
	.reg .b64 	%SPL;
	.reg .pred 	%p<67>;
	.reg .b32 	%r<247>;
	.reg .b64 	%rd<92>;
	.reg .b64 	%fd<289>;
	// demoted variable
	.shared .align 8 .b8 _ZZ16reduceWeightMeanPdS_S_S_iiiiE7s_means[20480];
	// demoted variable
	.shared .align 8 .b8 _ZZ16reduceWeightMeanPdS_S_S_iiiiE9s_weights[2048];
	mov.u64 	%SPL, __local_depot1;
	ld.param.u64 	%rd11, [_Z16reduceWeightMeanPdS_S_S_iiii_param_0];
	ld.param.u64 	%rd12, [_Z16reduceWeightMeanPdS_S_S_iiii_param_1];
	ld.param.u64 	%rd13, [_Z16reduceWeightMeanPdS_S_S_iiii_param_2];
	ld.param.u32 	%r104, [_Z16reduceWeightMeanPdS_S_S_iiii_param_4];
	ld.param.u32 	%r105, [_Z16reduceWeightMeanPdS_S_S_iiii_param_5];
	ld.param.u32 	%r106, [_Z16reduceWeightMeanPdS_S_S_iiii_param_6];
	ld.param.u32 	%r107, [_Z16reduceWeightMeanPdS_S_S_iiii_param_7];
	cvta.to.global.u64 	%rd1, %rd11;
	cvta.to.global.u64 	%rd2, %rd12;
	cvta.to.global.u64 	%rd3, %rd13;
	add.u64 	%rd4, %SPL, 0;
	mov.u32 	%r1, %ctaid.x;
	mov.u32 	%r2, %tid.x;
	mul.lo.s32 	%r3, %r107, %r2;
	mov.f64 	%fd268, 0d0000000000000000;
	st.local.v2.f64 	[%rd4], {%fd268, %fd268};
	st.local.v2.f64 	[%rd4+16], {%fd268, %fd268};
	st.local.v2.f64 	[%rd4+32], {%fd268, %fd268};
	st.local.v2.f64 	[%rd4+48], {%fd268, %fd268};
	st.local.v2.f64 	[%rd4+64], {%fd268, %fd268};
	st.local.v2.f64 	[%rd4+80], {%fd268, %fd268};
	st.local.v2.f64 	[%rd4+96], {%fd268, %fd268};
	st.local.v2.f64 	[%rd4+112], {%fd268, %fd268};
	st.local.v2.f64 	[%rd4+128], {%fd268, %fd268};
	st.local.v2.f64 	[%rd4+144], {%fd268, %fd268};
	st.local.v2.f64 	[%rd4+160], {%fd268, %fd268};
	st.local.v2.f64 	[%rd4+176], {%fd268, %fd268};
	st.local.v2.f64 	[%rd4+192], {%fd268, %fd268};
	st.local.v2.f64 	[%rd4+208], {%fd268, %fd268};
	st.local.v2.f64 	[%rd4+224], {%fd268, %fd268};
	st.local.v2.f64 	[%rd4+240], {%fd268, %fd268};
	setp.eq.s32 	%p1, %r107, 0;
	@%p1 bra 	$L__BB1_58;
	add.s32 	%r4, %r1, 1;
	setp.lt.s32 	%p2, %r104, 1;
	@%p2 bra 	$L__BB1_18;
	add.s32 	%r5, %r104, -1;
	and.b32  	%r6, %r104, 15;
	and.b32  	%r7, %r104, 7;
	and.b32  	%r8, %r104, 2147483632;
	and.b32  	%r9, %r104, 3;
	mov.f64 	%fd268, 0d0000000000000000;
	mov.b32 	%r220, 0;
$L__BB1_3:
	add.s32 	%r11, %r220, %r3;
	mul.lo.s32 	%r142, %r11, %r4;
	setp.ge.s32 	%p26, %r142, %r106;
	@%p26 bra 	$L__BB1_17;
	setp.lt.u32 	%p27, %r5, 15;
	mad.lo.s32 	%r144, %r11, %r105, %r1;
	mul.wide.s32 	%rd45, %r144, 8;
	add.s64 	%rd46, %rd2, %rd45;
	ld.global.f64 	%fd64, [%rd46];
	add.f64 	%fd268, %fd268, %fd64;
	mul.lo.s32 	%r12, %r144, %r104;
	mov.b32 	%r223, 0;
	@%p27 bra 	$L__BB1_7;
	mov.b32 	%r221, 0;
$L__BB1_6:
	.pragma "nounroll";
	add.s32 	%r146, %r221, %r12;
	mul.wide.s32 	%rd47, %r146, 8;
	add.s64 	%rd48, %rd1, %rd47;
	ld.global.f64 	%fd65, [%rd48];
	mul.wide.u32 	%rd49, %r221, 8;
	add.s64 	%rd50, %rd4, %rd49;
	ld.local.v2.f64 	{%fd66, %fd67}, [%rd50];
	add.f64 	%fd68, %fd65, %fd66;
	ld.global.f64 	%fd69, [%rd48+8];
	add.f64 	%fd70, %fd69, %fd67;
	st.local.v2.f64 	[%rd50], {%fd68, %fd70};
	ld.global.f64 	%fd71, [%rd48+16];
	ld.local.v2.f64 	{%fd72, %fd73}, [%rd50+16];
	add.f64 	%fd74, %fd71, %fd72;
	ld.global.f64 	%fd75, [%rd48+24];
	add.f64 	%fd76, %fd75, %fd73;
	st.local.v2.f64 	[%rd50+16], {%fd74, %fd76};
	ld.global.f64 	%fd77, [%rd48+32];
	ld.local.v2.f64 	{%fd78, %fd79}, [%rd50+32];
	add.f64 	%fd80, %fd77, %fd78;
	ld.global.f64 	%fd81, [%rd48+40];
	add.f64 	%fd82, %fd81, %fd79;
	st.local.v2.f64 	[%rd50+32], {%fd80, %fd82};
	ld.global.f64 	%fd83, [%rd48+48];
	ld.local.v2.f64 	{%fd84, %fd85}, [%rd50+48];
	add.f64 	%fd86, %fd83, %fd84;
	ld.global.f64 	%fd87, [%rd48+56];
	add.f64 	%fd88, %fd87, %fd85;
	st.local.v2.f64 	[%rd50+48], {%fd86, %fd88};
	ld.global.f64 	%fd89, [%rd48+64];
	ld.local.v2.f64 	{%fd90, %fd91}, [%rd50+64];
	add.f64 	%fd92, %fd89, %fd90;
	ld.global.f64 	%fd93, [%rd48+72];
	add.f64 	%fd94, %fd93, %fd91;
	st.local.v2.f64 	[%rd50+64], {%fd92, %fd94};
	ld.global.f64 	%fd95, [%rd48+80];
	ld.local.v2.f64 	{%fd96, %fd97}, [%rd50+80];
	add.f64 	%fd98, %fd95, %fd96;
	ld.global.f64 	%fd99, [%rd48+88];
	add.f64 	%fd100, %fd99, %fd97;
	st.local.v2.f64 	[%rd50+80], {%fd98, %fd100};
	ld.global.f64 	%fd101, [%rd48+96];
	ld.local.v2.f64 	{%fd102, %fd103}, [%rd50+96];
	add.f64 	%fd104, %fd101, %fd102;
	ld.global.f64 	%fd105, [%rd48+104];
	add.f64 	%fd106, %fd105, %fd103;
	st.local.v2.f64 	[%rd50+96], {%fd104, %fd106};
	ld.global.f64 	%fd107, [%rd48+112];
	ld.local.v2.f64 	{%fd108, %fd109}, [%rd50+112];
	add.f64 	%fd110, %fd107, %fd108;
	ld.global.f64 	%fd111, [%rd48+120];
	add.f64 	%fd112, %fd111, %fd109;
	st.local.v2.f64 	[%rd50+112], {%fd110, %fd112};
	add.s32 	%r221, %r221, 16;
	setp.eq.s32 	%p28, %r221, %r8;
	mov.u32 	%r223, %r8;
	@%p28 bra 	$L__BB1_7;
	bra.uni 	$L__BB1_6;
$L__BB1_7:
	setp.eq.s32 	%p29, %r6, 0;
	@%p29 bra 	$L__BB1_17;
	add.s32 	%r147, %r6, -1;
	setp.lt.u32 	%p30, %r147, 7;
	@%p30 bra 	$L__BB1_10;
	add.s32 	%r148, %r223, %r12;
	mul.wide.s32 	%rd51, %r148, 8;
	add.s64 	%rd52, %rd1, %rd51;
	ld.global.f64 	%fd113, [%rd52];
	mul.wide.u32 	%rd53, %r223, 8;
	add.s64 	%rd54, %rd4, %rd53;
	ld.local.f64 	%fd114, [%rd54];
	add.f64 	%fd115, %fd113, %fd114;
	st.local.f64 	[%rd54], %fd115;
	ld.global.f64 	%fd116, [%rd52+8];
	ld.local.f64 	%fd117, [%rd54+8];
	add.f64 	%fd118, %fd116, %fd117;
	st.local.f64 	[%rd54+8], %fd118;
	ld.global.f64 	%fd119, [%rd52+16];
	ld.local.f64 	%fd120, [%rd54+16];
	add.f64 	%fd121, %fd119, %fd120;
	st.local.f64 	[%rd54+16], %fd121;
	ld.global.f64 	%fd122, [%rd52+24];
	ld.local.f64 	%fd123, [%rd54+24];
	add.f64 	%fd124, %fd122, %fd123;
	st.local.f64 	[%rd54+24], %fd124;
	ld.global.f64 	%fd125, [%rd52+32];
	ld.local.f64 	%fd126, [%rd54+32];
	add.f64 	%fd127, %fd125, %fd126;
	st.local.f64 	[%rd54+32], %fd127;
	ld.global.f64 	%fd128, [%rd52+40];
	ld.local.f64 	%fd129, [%rd54+40];
	add.f64 	%fd130, %fd128, %fd129;
	st.local.f64 	[%rd54+40], %fd130;
	ld.global.f64 	%fd131, [%rd52+48];
	ld.local.f64 	%fd132, [%rd54+48];
	add.f64 	%fd133, %fd131, %fd132;
	st.local.f64 	[%rd54+48], %fd133;
	ld.global.f64 	%fd134, [%rd52+56];
	ld.local.f64 	%fd135, [%rd54+56];
	add.f64 	%fd136, %fd134, %fd135;
	st.local.f64 	[%rd54+56], %fd136;
	add.s32 	%r223, %r223, 8;
$L__BB1_10:
	setp.eq.s32 	%p31, %r7, 0;
	@%p31 bra 	$L__BB1_17;
	add.s32 	%r149, %r7, -1;
	setp.lt.u32 	%p32, %r149, 3;
	@%p32 bra 	$L__BB1_13;
	add.s32 	%r150, %r223, %r12;
	mul.wide.s32 	%rd55, %r150, 8;
	add.s64 	%rd56, %rd1, %rd55;
	ld.global.f64 	%fd137, [%rd56];
	mul.wide.u32 	%rd57, %r223, 8;
	add.s64 	%rd58, %rd4, %rd57;
	ld.local.f64 	%fd138, [%rd58];
	add.f64 	%fd139, %fd137, %fd138;
	st.local.f64 	[%rd58], %fd139;
	ld.global.f64 	%fd140, [%rd56+8];
	ld.local.f64 	%fd141, [%rd58+8];
	add.f64 	%fd142, %fd140, %fd141;
	st.local.f64 	[%rd58+8], %fd142;
	ld.global.f64 	%fd143, [%rd56+16];
	ld.local.f64 	%fd144, [%rd58+16];
	add.f64 	%fd145, %fd143, %fd144;
	st.local.f64 	[%rd58+16], %fd145;
	ld.global.f64 	%fd146, [%rd56+24];
	ld.local.f64 	%fd147, [%rd58+24];
	add.f64 	%fd148, %fd146, %fd147;
	st.local.f64 	[%rd58+24], %fd148;
	add.s32 	%r223, %r223, 4;
$L__BB1_13:
	setp.eq.s32 	%p33, %r9, 0;
	@%p33 bra 	$L__BB1_17;
	setp.eq.s32 	%p34, %r9, 1;
	add.s32 	%r151, %r223, %r12;
	mul.wide.s32 	%rd59, %r151, 8;
	add.s64 	%rd5, %rd1, %rd59;
	ld.global.f64 	%fd149, [%rd5];
	mul.wide.u32 	%rd60, %r223, 8;
	add.s64 	%rd6, %rd4, %rd60;
	ld.local.f64 	%fd150, [%rd6];
	add.f64 	%fd151, %fd149, %fd150;
	st.local.f64 	[%rd6], %fd151;
	@%p34 bra 	$L__BB1_17;
	setp.eq.s32 	%p35, %r9, 2;
	ld.global.f64 	%fd152, [%rd5+8];
	ld.local.f64 	%fd153, [%rd6+8];
	add.f64 	%fd154, %fd152, %fd153;
	st.local.f64 	[%rd6+8], %fd154;
	@%p35 bra 	$L__BB1_17;
	ld.global.f64 	%fd155, [%rd5+16];
	ld.local.f64 	%fd156, [%rd6+16];
	add.f64 	%fd157, %fd155, %fd156;
	st.local.f64 	[%rd6+16], %fd157;
$L__BB1_17:
	add.s32 	%r220, %r220, 1;
	setp.eq.s32 	%p36, %r220, %r107;
	@%p36 bra 	$L__BB1_58;
	bra.uni 	$L__BB1_3;
$L__BB1_18:
	and.b32  	%r21, %r107, 7;
	setp.lt.u32 	%p3, %r107, 8;
	mov.f64 	%fd268, 0d0000000000000000;
	mov.b32 	%r227, 0;
	@%p3 bra 	$L__BB1_37;
	and.b32  	%r227, %r107, -8;
	mov.f64 	%fd268, 0d0000000000000000;
	mov.b32 	%r225, 0;
$L__BB1_20:
	.pragma "nounroll";
	add.s32 	%r24, %r225, %r3;
	mul.lo.s32 	%r110, %r24, %r4;
	setp.ge.s32 	%p4, %r110, %r106;
	@%p4 bra 	$L__BB1_22;
	mad.lo.s32 	%r111, %r24, %r105, %r1;
	mul.wide.s32 	%rd15, %r111, 8;
	add.s64 	%rd16, %rd2, %rd15;
	ld.global.f64 	%fd46, [%rd16];
	add.f64 	%fd268, %fd268, %fd46;
$L__BB1_22:
	add.s32 	%r25, %r24, 1;
	mad.lo.s32 	%r112, %r4, %r24, %r4;
	setp.ge.s32 	%p5, %r112, %r106;
	@%p5 bra 	$L__BB1_24;
	mad.lo.s32 	%r113, %r25, %r105, %r1;
	mul.wide.s32 	%rd17, %r113, 8;
	add.s64 	%rd18, %rd2, %rd17;
	ld.global.f64 	%fd47, [%rd18];
	add.f64 	%fd268, %fd268, %fd47;
$L__BB1_24:
	add.s32 	%r26, %r24, 2;
	mul.lo.s32 	%r114, %r26, %r4;
	setp.ge.s32 	%p6, %r114, %r106;
	@%p6 bra 	$L__BB1_26;
	mad.lo.s32 	%r115, %r26, %r105, %r1;
	mul.wide.s32 	%rd19, %r115, 8;
	add.s64 	%rd20, %rd2, %rd19;
	ld.global.f64 	%fd48, [%rd20];
	add.f64 	%fd268, %fd268, %fd48;
$L__BB1_26:
	add.s32 	%r27, %r24, 3;
	mul.lo.s32 	%r116, %r27, %r4;
	setp.ge.s32 	%p7, %r116, %r106;
	@%p7 bra 	$L__BB1_28;
	mad.lo.s32 	%r117, %r27, %r105, %r1;
	mul.wide.s32 	%rd21, %r117, 8;
	add.s64 	%rd22, %rd2, %rd21;
	ld.global.f64 	%fd49, [%rd22];
	add.f64 	%fd268, %fd268, %fd49;
$L__BB1_28:
	add.s32 	%r28, %r24, 4;
	mul.lo.s32 	%r118, %r28, %r4;
	setp.ge.s32 	%p8, %r118, %r106;
	@%p8 bra 	$L__BB1_30;
	mad.lo.s32 	%r119, %r28, %r105, %r1;
	mul.wide.s32 	%rd23, %r119, 8;
	add.s64 	%rd24, %rd2, %rd23;
	ld.global.f64 	%fd50, [%rd24];
	add.f64 	%fd268, %fd268, %fd50;
$L__BB1_30:
	add.s32 	%r29, %r24, 5;
	mul.lo.s32 	%r120, %r29, %r4;
	setp.ge.s32 	%p9, %r120, %r106;
	@%p9 bra 	$L__BB1_32;
	mad.lo.s32 	%r121, %r29, %r105, %r1;
	mul.wide.s32 	%rd25, %r121, 8;
	add.s64 	%rd26, %rd2, %rd25;
	ld.global.f64 	%fd51, [%rd26];
	add.f64 	%fd268, %fd268, %fd51;
$L__BB1_32:
	add.s32 	%r30, %r24, 6;
	mul.lo.s32 	%r122, %r30, %r4;
	setp.ge.s32 	%p10, %r122, %r106;
	@%p10 bra 	$L__BB1_34;
	mad.lo.s32 	%r123, %r30, %r105, %r1;
	mul.wide.s32 	%rd27, %r123, 8;
	add.s64 	%rd28, %rd2, %rd27;
	ld.global.f64 	%fd52, [%rd28];
	add.f64 	%fd268, %fd268, %fd52;
$L__BB1_34:
	add.s32 	%r31, %r24, 7;
	mul.lo.s32 	%r124, %r31, %r4;
	setp.ge.s32 	%p11, %r124, %r106;
	@%p11 bra 	$L__BB1_36;
	mad.lo.s32 	%r125, %r31, %r105, %r1;
	mul.wide.s32 	%rd29, %r125, 8;
	add.s64 	%rd30, %rd2, %rd29;
	ld.global.f64 	%fd53, [%rd30];
	add.f64 	%fd268, %fd268, %fd53;
$L__BB1_36:
	add.s32 	%r225, %r225, 8;
	setp.ne.s32 	%p12, %r225, %r227;
	@%p12 bra 	$L__BB1_20;
$L__BB1_37:
	setp.eq.s32 	%p13, %r21, 0;
	@%p13 bra 	$L__BB1_58;
	and.b32  	%r34, %r107, 3;
	setp.lt.u32 	%p14, %r21, 4;
	@%p14 bra 	$L__BB1_48;
	add.s32 	%r35, %r227, %r3;
	mul.lo.s32 	%r126, %r35, %r4;
	setp.ge.s32 	%p15, %r126, %r106;
	@%p15 bra 	$L__BB1_41;
	mad.lo.s32 	%r127, %r35, %r105, %r1;
	mul.wide.s32 	%rd31, %r127, 8;
	add.s64 	%rd32, %rd2, %rd31;
	ld.global.f64 	%fd55, [%rd32];
	add.f64 	%fd268, %fd268, %fd55;
$L__BB1_41:
	add.s32 	%r36, %r35, 1;
	mad.lo.s32 	%r128, %r4, %r35, %r4;
	setp.ge.s32 	%p16, %r128, %r106;
	@%p16 bra 	$L__BB1_43;
	mad.lo.s32 	%r129, %r36, %r105, %r1;
	mul.wide.s32 	%rd33, %r129, 8;
	add.s64 	%rd34, %rd2, %rd33;
	ld.global.f64 	%fd56, [%rd34];
	add.f64 	%fd268, %fd268, %fd56;
$L__BB1_43:
	add.s32 	%r37, %r35, 2;
	mul.lo.s32 	%r130, %r37, %r4;
	setp.ge.s32 	%p17, %r130, %r106;
	@%p17 bra 	$L__BB1_45;
	mad.lo.s32 	%r131, %r37, %r105, %r1;
	mul.wide.s32 	%rd35, %r131, 8;
	add.s64 	%rd36, %rd2, %rd35;
	ld.global.f64 	%fd57, [%rd36];
	add.f64 	%fd268, %fd268, %fd57;
$L__BB1_45:
	add.s32 	%r38, %r35, 3;
	mul.lo.s32 	%r132, %r38, %r4;
	setp.ge.s32 	%p18, %r132, %r106;
	@%p18 bra 	$L__BB1_47;
	mad.lo.s32 	%r133, %r38, %r105, %r1;
	mul.wide.s32 	%rd37, %r133, 8;
	add.s64 	%rd38, %rd2, %rd37;
	ld.global.f64 	%fd58, [%rd38];
	add.f64 	%fd268, %fd268, %fd58;
$L__BB1_47:
	add.s32 	%r227, %r227, 4;
$L__BB1_48:
	setp.eq.s32 	%p19, %r34, 0;
	@%p19 bra 	$L__BB1_58;
	setp.eq.s32 	%p20, %r34, 1;
	@%p20 bra 	$L__BB1_55;
	add.s32 	%r41, %r227, %r3;
	mul.lo.s32 	%r134, %r41, %r4;
	setp.ge.s32 	%p21, %r134, %r106;
	@%p21 bra 	$L__BB1_52;
	mad.lo.s32 	%r135, %r41, %r105, %r1;
	mul.wide.s32 	%rd39, %r135, 8;
	add.s64 	%rd40, %rd2, %rd39;
	ld.global.f64 	%fd60, [%rd40];
	add.f64 	%fd268, %fd268, %fd60;
$L__BB1_52:
	add.s32 	%r42, %r41, 1;
	mad.lo.s32 	%r136, %r4, %r41, %r4;
	setp.ge.s32 	%p22, %r136, %r106;
	@%p22 bra 	$L__BB1_54;
	mad.lo.s32 	%r137, %r42, %r105, %r1;
	mul.wide.s32 	%rd41, %r137, 8;
	add.s64 	%rd42, %rd2, %rd41;
	ld.global.f64 	%fd61, [%rd42];
	add.f64 	%fd268, %fd268, %fd61;
$L__BB1_54:
	add.s32 	%r227, %r227, 2;
$L__BB1_55:
	and.b32  	%r138, %r107, 1;
	setp.eq.b32 	%p23, %r138, 1;
	not.pred 	%p24, %p23;
	@%p24 bra 	$L__BB1_58;
	add.s32 	%r45, %r227, %r3;
	mul.lo.s32 	%r139, %r45, %r4;
	setp.ge.s32 	%p25, %r139, %r106;
	@%p25 bra 	$L__BB1_58;
	mad.lo.s32 	%r140, %r45, %r105, %r1;
	mul.wide.s32 	%rd43, %r140, 8;
	add.s64 	%rd44, %rd2, %rd43;
	ld.global.f64 	%fd62, [%rd44];
	add.f64 	%fd268, %fd268, %fd62;
$L__BB1_58:
	shl.b32 	%r152, %r2, 3;
	mov.u32 	%r153, _ZZ16reduceWeightMeanPdS_S_S_iiiiE9s_weights;
	add.s32 	%r46, %r153, %r152;
	st.shared.f64 	[%r46], %fd268;
	setp.lt.s32 	%p37, %r104, 1;
	@%p37 bra 	$L__BB1_71;
	mul.lo.s32 	%r47, %r104, %r2;
	add.s32 	%r155, %r104, -1;
	and.b32  	%r48, %r104, 15;
	setp.lt.u32 	%p38, %r155, 15;
	mov.b32 	%r231, 0;
	@%p38 bra 	$L__BB1_62;
	and.b32  	%r231, %r104, 2147483632;
	mov.b32 	%r229, 0;
$L__BB1_61:
	.pragma "nounroll";
	mul.wide.u32 	%rd61, %r229, 8;
	add.s64 	%rd62, %rd4, %rd61;
	ld.local.v2.f64 	{%fd158, %fd159}, [%rd62];
	add.s32 	%r157, %r229, %r47;
	shl.b32 	%r158, %r157, 3;
	mov.u32 	%r159, _ZZ16reduceWeightMeanPdS_S_S_iiiiE7s_means;
	add.s32 	%r160, %r159, %r158;
	st.shared.f64 	[%r160], %fd158;
	st.shared.f64 	[%r160+8], %fd159;
	ld.local.v2.f64 	{%fd160, %fd161}, [%rd62+16];
	st.shared.f64 	[%r160+16], %fd160;
	st.shared.f64 	[%r160+24], %fd161;
	ld.local.v2.f64 	{%fd162, %fd163}, [%rd62+32];
	st.shared.f64 	[%r160+32], %fd162;
	st.shared.f64 	[%r160+40], %fd163;
	ld.local.v2.f64 	{%fd164, %fd165}, [%rd62+48];
	st.shared.f64 	[%r160+48], %fd164;
	st.shared.f64 	[%r160+56], %fd165;
	ld.local.v2.f64 	{%fd166, %fd167}, [%rd62+64];
	st.shared.f64 	[%r160+64], %fd166;
	st.shared.f64 	[%r160+72], %fd167;
	ld.local.v2.f64 	{%fd168, %fd169}, [%rd62+80];
	st.shared.f64 	[%r160+80], %fd168;
	st.shared.f64 	[%r160+88], %fd169;
	ld.local.v2.f64 	{%fd170, %fd171}, [%rd62+96];
	st.shared.f64 	[%r160+96], %fd170;
	st.shared.f64 	[%r160+104], %fd171;
	ld.local.v2.f64 	{%fd172, %fd173}, [%rd62+112];
	st.shared.f64 	[%r160+112], %fd172;
	st.shared.f64 	[%r160+120], %fd173;
	add.s32 	%r229, %r229, 16;
	setp.ne.s32 	%p39, %r229, %r231;
	@%p39 bra 	$L__BB1_61;
$L__BB1_62:
	setp.eq.s32 	%p40, %r48, 0;
	@%p40 bra 	$L__BB1_71;
	and.b32  	%r53, %r104, 7;
	setp.lt.u32 	%p41, %r48, 8;
	@%p41 bra 	$L__BB1_65;
	mul.wide.u32 	%rd63, %r231, 8;
	add.s64 	%rd64, %rd4, %rd63;
	ld.local.f64 	%fd174, [%rd64];
	add.s32 	%r161, %r231, %r47;
	shl.b32 	%r162, %r161, 3;
	mov.u32 	%r163, _ZZ16reduceWeightMeanPdS_S_S_iiiiE7s_means;
	add.s32 	%r164, %r163, %r162;
	st.shared.f64 	[%r164], %fd174;
	ld.local.f64 	%fd175, [%rd64+8];
	st.shared.f64 	[%r164+8], %fd175;
	ld.local.f64 	%fd176, [%rd64+16];
	st.shared.f64 	[%r164+16], %fd176;
	ld.local.f64 	%fd177, [%rd64+24];
	st.shared.f64 	[%r164+24], %fd177;
	ld.local.f64 	%fd178, [%rd64+32];
	st.shared.f64 	[%r164+32], %fd178;
	ld.local.f64 	%fd179, [%rd64+40];
	st.shared.f64 	[%r164+40], %fd179;
	ld.local.f64 	%fd180, [%rd64+48];
	st.shared.f64 	[%r164+48], %fd180;
	ld.local.f64 	%fd181, [%rd64+56];
	st.shared.f64 	[%r164+56], %fd181;
	add.s32 	%r231, %r231, 8;
$L__BB1_65:
	setp.eq.s32 	%p42, %r53, 0;
	@%p42 bra 	$L__BB1_71;
	and.b32  	%r56, %r104, 3;
	setp.lt.u32 	%p43, %r53, 4;
	@%p43 bra 	$L__BB1_68;
	mul.wide.u32 	%rd65, %r231, 8;
	add.s64 	%rd66, %rd4, %rd65;
	ld.local.f64 	%fd182, [%rd66];
	add.s32 	%r165, %r231, %r47;
	shl.b32 	%r166, %r165, 3;
	mov.u32 	%r167, _ZZ16reduceWeightMeanPdS_S_S_iiiiE7s_means;
	add.s32 	%r168, %r167, %r166;
	st.shared.f64 	[%r168], %fd182;
	ld.local.f64 	%fd183, [%rd66+8];
	st.shared.f64 	[%r168+8], %fd183;
	ld.local.f64 	%fd184, [%rd66+16];
	st.shared.f64 	[%r168+16], %fd184;
	ld.local.f64 	%fd185, [%rd66+24];
	st.shared.f64 	[%r168+24], %fd185;
	add.s32 	%r231, %r231, 4;
$L__BB1_68:
	setp.eq.s32 	%p44, %r56, 0;
	@%p44 bra 	$L__BB1_71;
	mov.b32 	%r234, 0;
	mov.u32 	%r172, _ZZ16reduceWeightMeanPdS_S_S_iiiiE7s_means;
$L__BB1_70:
	.pragma "nounroll";
	mul.wide.u32 	%rd67, %r231, 8;
	add.s64 	%rd68, %rd4, %rd67;
	ld.local.f64 	%fd186, [%rd68];
	add.s32 	%r170, %r231, %r47;
	shl.b32 	%r171, %r170, 3;
	add.s32 	%r173, %r172, %r171;
	st.shared.f64 	[%r173], %fd186;
	add.s32 	%r231, %r231, 1;
	add.s32 	%r234, %r234, 1;
	setp.ne.s32 	%p45, %r234, %r56;
	@%p45 bra 	$L__BB1_70;
$L__BB1_71:
	bar.sync 	0;
	mov.u32 	%r235, %ntid.x;
	setp.lt.u32 	%p46, %r235, 2;
	@%p46 bra 	$L__BB1_87;
	mul.lo.s32 	%r64, %r104, %r2;
	add.s32 	%r65, %r104, -1;
	and.b32  	%r66, %r104, 7;
	add.s32 	%r67, %r66, -1;
	and.b32  	%r68, %r104, 3;
	and.b32  	%r69, %r104, 2147483640;
	and.b32  	%r70, %r104, 1;
	neg.s32 	%r71, %r69;
	shl.b32 	%r72, %r104, 3;
	shl.b32 	%r174, %r64, 3;
	mov.u32 	%r175, _ZZ16reduceWeightMeanPdS_S_S_iiiiE7s_means;
	add.s32 	%r176, %r174, %r175;
	add.s32 	%r73, %r176, 32;
$L__BB1_73:
	mov.u32 	%r74, %r235;
	shr.u32 	%r235, %r74, 1;
	setp.ge.u32 	%p47, %r2, %r235;
	@%p47 bra 	$L__BB1_86;
	setp.lt.s32 	%p48, %r104, 1;
	add.s32 	%r76, %r235, %r2;
	shl.b32 	%r177, %r235, 3;
	add.s32 	%r178, %r46, %r177;
	ld.shared.f64 	%fd187, [%r178];
	ld.shared.f64 	%fd188, [%r46];
	add.f64 	%fd189, %fd187, %fd188;
	st.shared.f64 	[%r46], %fd189;
	@%p48 bra 	$L__BB1_86;
	setp.lt.u32 	%p49, %r65, 7;
	mul.lo.s32 	%r77, %r76, %r104;
	mov.b32 	%r240, 0;
	@%p49 bra 	$L__BB1_78;
	mad.lo.s32 	%r181, %r72, %r76, %r175;
	add.s32 	%r237, %r181, 32;
	mov.u32 	%r236, %r73;
	mov.u32 	%r238, %r71;
$L__BB1_77:
	.pragma "nounroll";
	ld.shared.f64 	%fd190, [%r237+-32];
	ld.shared.f64 	%fd191, [%r236+-32];
	add.f64 	%fd192, %fd190, %fd191;
	st.shared.f64 	[%r236+-32], %fd192;
	ld.shared.f64 	%fd193, [%r237+-24];
	ld.shared.f64 	%fd194, [%r236+-24];
	add.f64 	%fd195, %fd193, %fd194;
	st.shared.f64 	[%r236+-24], %fd195;
	ld.shared.f64 	%fd196, [%r237+-16];
	ld.shared.f64 	%fd197, [%r236+-16];
	add.f64 	%fd198, %fd196, %fd197;
	st.shared.f64 	[%r236+-16], %fd198;
	ld.shared.f64 	%fd199, [%r237+-8];
	ld.shared.f64 	%fd200, [%r236+-8];
	add.f64 	%fd201, %fd199, %fd200;
	st.shared.f64 	[%r236+-8], %fd201;
	ld.shared.f64 	%fd202, [%r237];
	ld.shared.f64 	%fd203, [%r236];
	add.f64 	%fd204, %fd202, %fd203;
	st.shared.f64 	[%r236], %fd204;
	ld.shared.f64 	%fd205, [%r237+8];
	ld.shared.f64 	%fd206, [%r236+8];
	add.f64 	%fd207, %fd205, %fd206;
	st.shared.f64 	[%r236+8], %fd207;
	ld.shared.f64 	%fd208, [%r237+16];
	ld.shared.f64 	%fd209, [%r236+16];
	add.f64 	%fd210, %fd208, %fd209;
	st.shared.f64 	[%r236+16], %fd210;
	ld.shared.f64 	%fd211, [%r237+24];
	ld.shared.f64 	%fd212, [%r236+24];
	add.f64 	%fd213, %fd211, %fd212;
	st.shared.f64 	[%r236+24], %fd213;
	add.s32 	%r238, %r238, 8;
	add.s32 	%r237, %r237, 64;
	add.s32 	%r236, %r236, 64;
	setp.ne.s32 	%p50, %r238, 0;
	mov.u32 	%r240, %r69;
	@%p50 bra 	$L__BB1_77;
$L__BB1_78:
	setp.eq.s32 	%p51, %r66, 0;
	@%p51 bra 	$L__BB1_86;
	setp.lt.u32 	%p52, %r67, 3;
	@%p52 bra 	$L__BB1_81;
	add.s32 	%r182, %r240, %r77;
	shl.b32 	%r183, %r182, 3;
	add.s32 	%r185, %r175, %r183;
	ld.shared.f64 	%fd214, [%r185];
	add.s32 	%r186, %r240, %r64;
	shl.b32 	%r187, %r186, 3;
	add.s32 	%r188, %r175, %r187;
	ld.shared.f64 	%fd215, [%r188];
	add.f64 	%fd216, %fd214, %fd215;
	st.shared.f64 	[%r188], %fd216;
	ld.shared.f64 	%fd217, [%r185+8];
	ld.shared.f64 	%fd218, [%r188+8];
	add.f64 	%fd219, %fd217, %fd218;
	st.shared.f64 	[%r188+8], %fd219;
	ld.shared.f64 	%fd220, [%r185+16];
	ld.shared.f64 	%fd221, [%r188+16];
	add.f64 	%fd222, %fd220, %fd221;
	st.shared.f64 	[%r188+16], %fd222;
	ld.shared.f64 	%fd223, [%r185+24];
	ld.shared.f64 	%fd224, [%r188+24];
	add.f64 	%fd225, %fd223, %fd224;
	st.shared.f64 	[%r188+24], %fd225;
	add.s32 	%r240, %r240, 4;
$L__BB1_81:
	setp.eq.s32 	%p53, %r68, 0;
	@%p53 bra 	$L__BB1_86;
	setp.eq.s32 	%p54, %r68, 1;
	@%p54 bra 	$L__BB1_84;
	add.s32 	%r189, %r240, %r77;
	shl.b32 	%r190, %r189, 3;
	add.s32 	%r192, %r175, %r190;
	ld.shared.f64 	%fd226, [%r192];
	add.s32 	%r193, %r240, %r64;
	shl.b32 	%r194, %r193, 3;
	add.s32 	%r195, %r175, %r194;
	ld.shared.f64 	%fd227, [%r195];
	add.f64 	%fd228, %fd226, %fd227;
	st.shared.f64 	[%r195], %fd228;
	ld.shared.f64 	%fd229, [%r192+8];
	ld.shared.f64 	%fd230, [%r195+8];
	add.f64 	%fd231, %fd229, %fd230;
	st.shared.f64 	[%r195+8], %fd231;
	add.s32 	%r240, %r240, 2;
$L__BB1_84:
	setp.eq.s32 	%p55, %r70, 0;
	@%p55 bra 	$L__BB1_86;
	add.s32 	%r196, %r240, %r77;
	shl.b32 	%r197, %r196, 3;
	add.s32 	%r199, %r175, %r197;
	ld.shared.f64 	%fd232, [%r199];
	add.s32 	%r200, %r240, %r64;
	shl.b32 	%r201, %r200, 3;
	add.s32 	%r202, %r175, %r201;
	ld.shared.f64 	%fd233, [%r202];
	add.f64 	%fd234, %fd232, %fd233;
	st.shared.f64 	[%r202], %fd234;
$L__BB1_86:
	bar.sync 	0;
	setp.gt.u32 	%p56, %r74, 3;
	@%p56 bra 	$L__BB1_73;
$L__BB1_87:
	setp.ne.s32 	%p57, %r2, 0;
	@%p57 bra 	$L__BB1_100;
	ld.param.u64 	%rd90, [_Z16reduceWeightMeanPdS_S_S_iiii_param_3];
	setp.lt.s32 	%p58, %r104, 1;
	ld.shared.f64 	%fd41, [_ZZ16reduceWeightMeanPdS_S_S_iiiiE9s_weights];
	cvta.to.global.u64 	%rd69, %rd90;
	mul.wide.u32 	%rd70, %r1, 8;
	add.s64 	%rd71, %rd69, %rd70;
	st.global.f64 	[%rd71], %fd41;
	@%p58 bra 	$L__BB1_100;
	mul.lo.s32 	%r90, %r104, %r1;
	add.s32 	%r204, %r104, -1;
	and.b32  	%r91, %r104, 7;
	setp.lt.u32 	%p59, %r204, 7;
	mov.b32 	%r245, 0;
	@%p59 bra 	$L__BB1_92;
	and.b32  	%r245, %r104, 2147483640;
	neg.s32 	%r243, %r245;
	mul.wide.u32 	%rd72, %r90, 8;
	add.s64 	%rd73, %rd72, %rd3;
	add.s64 	%rd91, %rd73, 32;
	mov.u32 	%r206, _ZZ16reduceWeightMeanPdS_S_S_iiiiE7s_means;
	add.s32 	%r242, %r206, 32;
$L__BB1_91:
	.pragma "nounroll";
	ld.shared.f64 	%fd235, [%r242+-32];
	div.rn.f64 	%fd236, %fd235, %fd41;
	st.global.f64 	[%rd91+-32], %fd236;
	ld.shared.f64 	%fd237, [%r242+-24];
	div.rn.f64 	%fd238, %fd237, %fd41;
	st.global.f64 	[%rd91+-24], %fd238;
	ld.shared.f64 	%fd239, [%r242+-16];
	div.rn.f64 	%fd240, %fd239, %fd41;
	st.global.f64 	[%rd91+-16], %fd240;
	ld.shared.f64 	%fd241, [%r242+-8];
	div.rn.f64 	%fd242, %fd241, %fd41;
	st.global.f64 	[%rd91+-8], %fd242;
	ld.shared.f64 	%fd243, [%r242];
	div.rn.f64 	%fd244, %fd243, %fd41;
	st.global.f64 	[%rd91], %fd244;
	ld.shared.f64 	%fd245, [%r242+8];
	div.rn.f64 	%fd246, %fd245, %fd41;
	st.global.f64 	[%rd91+8], %fd246;
	ld.shared.f64 	%fd247, [%r242+16];
	div.rn.f64 	%fd248, %fd247, %fd41;
	st.global.f64 	[%rd91+16], %fd248;
	ld.shared.f64 	%fd249, [%r242+24];
	div.rn.f64 	%fd250, %fd249, %fd41;
	st.global.f64 	[%rd91+24], %fd250;
	add.s32 	%r243, %r243, 8;
	add.s32 	%r242, %r242, 64;
	add.s64 	%rd91, %rd91, 64;
	setp.ne.s32 	%p60, %r243, 0;
	@%p60 bra 	$L__BB1_91;
$L__BB1_92:
	setp.eq.s32 	%p61, %r91, 0;
	@%p61 bra 	$L__BB1_100;
	and.b32  	%r99, %r104, 3;
	setp.lt.u32 	%p62, %r91, 4;
	@%p62 bra 	$L__BB1_95;
	shl.b32 	%r207, %r245, 3;
	mov.u32 	%r208, _ZZ16reduceWeightMeanPdS_S_S_iiiiE7s_means;
	add.s32 	%r209, %r208, %r207;
	ld.shared.f64 	%fd251, [%r209];
	div.rn.f64 	%fd252, %fd251, %fd41;
	add.s32 	%r210, %r245, %r90;
	mul.wide.u32 	%rd74, %r210, 8;
	add.s64 	%rd75, %rd3, %rd74;
	st.global.f64 	[%rd75], %fd252;
	ld.shared.f64 	%fd253, [%r209+8];
	div.rn.f64 	%fd254, %fd253, %fd41;
	cvt.u64.u32 	%rd76, %r90;
	cvt.u64.u32 	%rd77, %r245;
	add.s64 	%rd78, %rd77, %rd76;
	shl.b64 	%rd79, %rd78, 3;
	add.s64 	%rd80, %rd3, %rd79;
	st.global.f64 	[%rd80+8], %fd254;
	ld.shared.f64 	%fd255, [%r209+16];
	div.rn.f64 	%fd256, %fd255, %fd41;
	st.global.f64 	[%rd80+16], %fd256;
	ld.shared.f64 	%fd257, [%r209+24];
	div.rn.f64 	%fd258, %fd257, %fd41;
	st.global.f64 	[%rd80+24], %fd258;
	add.s32 	%r245, %r245, 4;
$L__BB1_95:
	setp.eq.s32 	%p63, %r99, 0;
	@%p63 bra 	$L__BB1_100;
	setp.eq.s32 	%p64, %r99, 1;
	@%p64 bra 	$L__BB1_98;
	shl.b32 	%r211, %r245, 3;
	mov.u32 	%r212, _ZZ16reduceWeightMeanPdS_S_S_iiiiE7s_means;
	add.s32 	%r213, %r212, %r211;
	ld.shared.f64 	%fd259, [%r213];
	div.rn.f64 	%fd260, %fd259, %fd41;
	add.s32 	%r214, %r245, %r90;
	mul.wide.u32 	%rd81, %r214, 8;
	add.s64 	%rd82, %rd3, %rd81;
	st.global.f64 	[%rd82], %fd260;
	ld.shared.f64 	%fd261, [%r213+8];
	div.rn.f64 	%fd262, %fd261, %fd41;
	cvt.u64.u32 	%rd83, %r90;
	cvt.u64.u32 	%rd84, %r245;
	add.s64 	%rd85, %rd84, %rd83;
	shl.b64 	%rd86, %rd85, 3;
	add.s64 	%rd87, %rd3, %rd86;
	st.global.f64 	[%rd87+8], %fd262;
	add.s32 	%r245, %r245, 2;
$L__BB1_98:
	and.b32  	%r215, %r104, 1;
	setp.eq.b32 	%p65, %r215, 1;
	not.pred 	%p66, %p65;
	@%p66 bra 	$L__BB1_100;
	shl.b32 	%r216, %r245, 3;
	mov.u32 	%r217, _ZZ16reduceWeightMeanPdS_S_S_iiiiE7s_means;
	add.s32 	%r218, %r217, %r216;
	ld.shared.f64 	%fd263, [%r218];
	div.rn.f64 	%fd264, %fd263, %fd41;
	add.s32 	%r219, %r245, %r90;
	mul.wide.u32 	%rd88, %r219, 8;
	add.s64 	%rd89, %rd3, %rd88;
	st.global.f64 	[%rd89], %fd264;
$L__BB1_100:
	ret;

}
	// .globl	_Z17reduceCovMatricesPdS_S_iiiii
.visible .entry _Z17reduceCovMatricesPdS_S_iiiii(
	.param .u64 .ptr .align 1 _Z17reduceCovMatricesPdS_S_iiiii_param_0,
	.param .u64 .ptr .align 1 _Z17reduceCovMatricesPdS_S_iiiii_param_1,
	.param .u64 .ptr .align 1 _Z17reduceCovMatricesPdS_S_iiiii_param_2,
	.param .u32 _Z17reduceCovMatricesPdS_S_iiiii_param_3,
	.param .u32 _Z17reduceCovMatricesPdS_S_iiiii_param_4,
	.param .u32 _Z17reduceCovMatricesPdS_S_iiiii_param_5,
	.param .u32 _Z17reduceCovMatricesPdS_S_iiiii_param_6,
	.param .u32 _Z17reduceCovMatricesPdS_S_iiiii_param_7
)
{
	.local .align 16 .b8 	__local_depot2[800];
	.reg .b64 	%SP;
	.reg .b64 	%SPL;
	.reg .pred 	%p<65>;
	.reg .b32 	%r<231>;
	.reg .b64 	%rd<85>;
	.reg .b64 	%fd<249>;

	mov.u64 	%SPL, __local_depot2;
	ld.param.u64 	%rd12, [_Z17reduceCovMatricesPdS_S_iiiii_param_0];
	ld.param.u64 	%rd13, [_Z17reduceCovMatricesPdS_S_iiiii_param_1];
	ld.param.u64 	%rd11, [_Z17reduceCovMatricesPdS_S_iiiii_param_2];
	ld.param.u32 	%r98, [_Z17reduceCovMatricesPdS_S_iiiii_param_3];
	ld.param.u32 	%r99, [_Z17reduceCovMatricesPdS_S_iiiii_param_4];
	ld.param.u32 	%r100, [_Z17reduceCovMatricesPdS_S_iiiii_param_5];
	ld.param.u32 	%r101, [_Z17reduceCovMatricesPdS_S_iiiii_param_6];
	ld.param.u32 	%r102, [_Z17reduceCovMatricesPdS_S_iiiii_param_7];
	cvta.to.global.u64 	%rd1, %rd12;
	cvta.to.global.u64 	%rd2, %rd13;
	add.u64 	%rd3, %SPL, 0;
	mov.u32 	%r1, %ctaid.x;
	mov.u32 	%r2, %tid.x;
	mov.f64 	%fd1, 0d0000000000000000;
	st.local.v2.f64 	[%rd3], {%fd1, %fd1};
	st.local.v2.f64 	[%rd3+16], {%fd1, %fd1};
	st.local.v2.f64 	[%rd3+32], {%fd1, %fd1};
	st.local.v2.f64 	[%rd3+48], {%fd1, %fd1};
	st.local.v2.f64 	[%rd3+64], {%fd1, %fd1};
	st.local.v2.f64 	[%rd3+80], {%fd1, %fd1};
	st.local.v2.f64 	[%rd3+96], {%fd1, %fd1};
	st.local.v2.f64 	[%rd3+112], {%fd1, %fd1};
	st.local.v2.f64 	[%rd3+128], {%fd1, %fd1};
	st.local.v2.f64 	[%rd3+144], {%fd1, %fd1};
	st.local.v2.f64 	[%rd3+160], {%fd1, %fd1};
	st.local.v2.f64 	[%rd3+176], {%fd1, %fd1};
	st.local.v2.f64 	[%rd3+192], {%fd1, %fd1};
	st.local.v2.f64 	[%rd3+208], {%fd1, %fd1};
	st.local.v2.f64 	[%rd3+224], {%fd1, %fd1};
	st.local.v2.f64 	[%rd3+240], {%fd1, %fd1};
	st.local.v2.f64 	[%rd3+256], {%fd1, %fd1};
	st.local.v2.f64 	[%rd3+272], {%fd1, %fd1};
	st.local.v2.f64 	[%rd3+288], {%fd1, %fd1};
	st.local.v2.f64 	[%rd3+304], {%fd1, %fd1};
	st.local.v2.f64 	[%rd3+320], {%fd1, %fd1};
	st.local.v2.f64 	[%rd3+336], {%fd1, %fd1};
	st.local.v2.f64 	[%rd3+352], {%fd1, %fd1};
	st.local.v2.f64 	[%rd3+368], {%fd1, %fd1};
	st.local.v2.f64 	[%rd3+384], {%fd1, %fd1};
	st.local.v2.f64 	[%rd3+400], {%fd1, %fd1};
	st.local.v2.f64 	[%rd3+416], {%fd1, %fd1};
	st.local.v2.f64 	[%rd3+432], {%fd1, %fd1};
	st.local.v2.f64 	[%rd3+448], {%fd1, %fd1};
	st.local.v2.f64 	[%rd3+464], {%fd1, %fd1};
	st.local.v2.f64 	[%rd3+480], {%fd1, %fd1};
	st.local.v2.f64 	[%rd3+496], {%fd1, %fd1};
	st.local.v2.f64 	[%rd3+512], {%fd1, %fd1};
	st.local.v2.f64 	[%rd3+528], {%fd1, %fd1};
	st.local.v2.f64 	[%rd3+544], {%fd1, %fd1};
	st.local.v2.f64 	[%rd3+560], {%fd1, %fd1};
	st.local.v2.f64 	[%rd3+576], {%fd1, %fd1};
	st.local.v2.f64 	[%rd3+592], {%fd1, %fd1};
	st.local.v2.f64 	[%rd3+608], {%fd1, %fd1};
	st.local.v2.f64 	[%rd3+624], {%fd1, %fd1};
	st.local.v2.f64 	[%rd3+640], {%fd1, %fd1};
	st.local.v2.f64 	[%rd3+656], {%fd1, %fd1};
	st.local.v2.f64 	[%rd3+672], {%fd1, %fd1};
	st.local.v2.f64 	[%rd3+688], {%fd1, %fd1};
	st.local.v2.f64 	[%rd3+704], {%fd1, %fd1};
	st.local.v2.f64 	[%rd3+720], {%fd1, %fd1};
	st.local.v2.f64 	[%rd3+736], {%fd1, %fd1};
	st.local.v2.f64 	[%rd3+752], {%fd1, %fd1};
	st.local.v2.f64 	[%rd3+768], {%fd1, %fd1};
	st.local.v2.f64 	[%rd3+784], {%fd1, %fd1};
	setp.eq.s32 	%p1, %r102, 0;
	@%p1 bra 	$L__BB2_19;
	mul.lo.s32 	%r3, %r98, %r98;
	add.s32 	%r4, %r98, -1;
	and.b32  	%r5, %r98, 15;
	and.b32  	%r6, %r98, 7;
	and.b32  	%r7, %r98, 2147483632;
	and.b32  	%r8, %r98, 3;
	mul.lo.s32 	%r9, %r102, %r2;
	mov.b32 	%r206, 0;
$L__BB2_2:
	setp.lt.s32 	%p2, %r98, 1;
	add.s32 	%r19, %r206, %r9;
	mad.lo.s32 	%r104, %r19, %r1, %r19;
	setp.ge.s32 	%p3, %r104, %r100;
	or.pred  	%p4, %p3, %p2;
	@%p4 bra 	$L__BB2_18;
	mad.lo.s32 	%r106, %r19, %r99, %r1;
	mul.lo.s32 	%r20, %r3, %r106;
	mov.b32 	%r207, 0;
$L__BB2_4:
	setp.lt.u32 	%p5, %r4, 15;
	mul.lo.s32 	%r22, %r207, %r98;
	add.s32 	%r23, %r22, %r20;
	mov.b32 	%r210, 0;
	@%p5 bra 	$L__BB2_7;
	mov.b32 	%r208, 0;
$L__BB2_6:
	.pragma "nounroll";
	add.s32 	%r109, %r23, %r208;
	mul.wide.s32 	%rd15, %r109, 8;
	add.s64 	%rd16, %rd1, %rd15;
	ld.global.f64 	%fd2, [%rd16];
	add.s32 	%r110, %r208, %r22;
	mul.wide.u32 	%rd17, %r110, 8;
	add.s64 	%rd18, %rd3, %rd17;
	ld.local.f64 	%fd3, [%rd18];
	add.f64 	%fd4, %fd2, %fd3;
	st.local.f64 	[%rd18], %fd4;
	ld.global.f64 	%fd5, [%rd16+8];
	ld.local.f64 	%fd6, [%rd18+8];
	add.f64 	%fd7, %fd5, %fd6;
	st.local.f64 	[%rd18+8], %fd7;
	ld.global.f64 	%fd8, [%rd16+16];
	ld.local.f64 	%fd9, [%rd18+16];
	add.f64 	%fd10, %fd8, %fd9;
	st.local.f64 	[%rd18+16], %fd10;
	ld.global.f64 	%fd11, [%rd16+24];
	ld.local.f64 	%fd12, [%rd18+24];
	add.f64 	%fd13, %fd11, %fd12;
	st.local.f64 	[%rd18+24], %fd13;
	ld.global.f64 	%fd14, [%rd16+32];
	ld.local.f64 	%fd15, [%rd18+32];
	add.f64 	%fd16, %fd14, %fd15;
	st.local.f64 	[%rd18+32], %fd16;
	ld.global.f64 	%fd17, [%rd16+40];
	ld.local.f64 	%fd18, [%rd18+40];
	add.f64 	%fd19, %fd17, %fd18;
	st.local.f64 	[%rd18+40], %fd19;
	ld.global.f64 	%fd20, [%rd16+48];
	ld.local.f64 	%fd21, [%rd18+48];
	add.f64 	%fd22, %fd20, %fd21;
	st.local.f64 	[%rd18+48], %fd22;
	ld.global.f64 	%fd23, [%rd16+56];
	ld.local.f64 	%fd24, [%rd18+56];
	add.f64 	%fd25, %fd23, %fd24;
	st.local.f64 	[%rd18+56], %fd25;
	ld.global.f64 	%fd26, [%rd16+64];
	ld.local.f64 	%fd27, [%rd18+64];
	add.f64 	%fd28, %fd26, %fd27;
	st.local.f64 	[%rd18+64], %fd28;
	ld.global.f64 	%fd29, [%rd16+72];
	ld.local.f64 	%fd30, [%rd18+72];
	add.f64 	%fd31, %fd29, %fd30;
	st.local.f64 	[%rd18+72], %fd31;
	ld.global.f64 	%fd32, [%rd16+80];
	ld.local.f64 	%fd33, [%rd18+80];
	add.f64 	%fd34, %fd32, %fd33;
	st.local.f64 	[%rd18+80], %fd34;
	ld.global.f64 	%fd35, [%rd16+88];
	ld.local.f64 	%fd36, [%rd18+88];
	add.f64 	%fd37, %fd35, %fd36;
	st.local.f64 	[%rd18+88], %fd37;
	ld.global.f64 	%fd38, [%rd16+96];
	ld.local.f64 	%fd39, [%rd18+96];
	add.f64 	%fd40, %fd38, %fd39;
	st.local.f64 	[%rd18+96], %fd40;
	ld.global.f64 	%fd41, [%rd16+104];
	ld.local.f64 	%fd42, [%rd18+104];
	add.f64 	%fd43, %fd41, %fd42;
	st.local.f64 	[%rd18+104], %fd43;
	ld.global.f64 	%fd44, [%rd16+112];
	ld.local.f64 	%fd45, [%rd18+112];
	add.f64 	%fd46, %fd44, %fd45;
	st.local.f64 	[%rd18+112], %fd46;
	ld.global.f64 	%fd47, [%rd16+120];
	ld.local.f64 	%fd48, [%rd18+120];
	add.f64 	%fd49, %fd47, %fd48;
	st.local.f64 	[%rd18+120], %fd49;
	add.s32 	%r208, %r208, 16;
	setp.ne.s32 	%p6, %r208, %r7;
	mov.u32 	%r210, %r7;
	@%p6 bra 	$L__BB2_6;
$L__BB2_7:
	setp.eq.s32 	%p7, %r5, 0;
	@%p7 bra 	$L__BB2_17;
	add.s32 	%r111, %r5, -1;
	setp.lt.u32 	%p8, %r111, 7;
	@%p8 bra 	$L__BB2_10;
	add.s32 	%r112, %r23, %r210;
	mul.wide.s32 	%rd19, %r112, 8;
	add.s64 	%rd20, %rd1, %rd19;
	ld.global.f64 	%fd50, [%rd20];
	add.s32 	%r113, %r210, %r22;
	mul.wide.u32 	%rd21, %r113, 8;
	add.s64 	%rd22, %rd3, %rd21;
	ld.local.f64 	%fd51, [%rd22];
	add.f64 	%fd52, %fd50, %fd51;
	st.local.f64 	[%rd22], %fd52;
	ld.global.f64 	%fd53, [%rd20+8];
	cvt.u64.u32 	%rd23, %r22;
	cvt.u64.u32 	%rd24, %r210;
	add.s64 	%rd25, %rd24, %rd23;
	shl.b64 	%rd26, %rd25, 3;
	add.s64 	%rd27, %rd3, %rd26;
	ld.local.f64 	%fd54, [%rd27+8];
	add.f64 	%fd55, %fd53, %fd54;
	st.local.f64 	[%rd27+8], %fd55;
	ld.global.f64 	%fd56, [%rd20+16];
	ld.local.f64 	%fd57, [%rd27+16];
	add.f64 	%fd58, %fd56, %fd57;
	st.local.f64 	[%rd27+16], %fd58;
	ld.global.f64 	%fd59, [%rd20+24];
	ld.local.f64 	%fd60, [%rd27+24];
	add.f64 	%fd61, %fd59, %fd60;
	st.local.f64 	[%rd27+24], %fd61;
	ld.global.f64 	%fd62, [%rd20+32];
	ld.local.f64 	%fd63, [%rd27+32];
	add.f64 	%fd64, %fd62, %fd63;
	st.local.f64 	[%rd27+32], %fd64;
	ld.global.f64 	%fd65, [%rd20+40];
	ld.local.f64 	%fd66, [%rd27+40];
	add.f64 	%fd67, %fd65, %fd66;
	st.local.f64 	[%rd27+40], %fd67;
	ld.global.f64 	%fd68, [%rd20+48];
	ld.local.f64 	%fd69, [%rd27+48];
	add.f64 	%fd70, %fd68, %fd69;
	st.local.f64 	[%rd27+48], %fd70;
	ld.global.f64 	%fd71, [%rd20+56];
	ld.local.f64 	%fd72, [%rd27+56];
	add.f64 	%fd73, %fd71, %fd72;
	st.local.f64 	[%rd27+56], %fd73;
	add.s32 	%r210, %r210, 8;
$L__BB2_10:
	setp.eq.s32 	%p9, %r6, 0;
	@%p9 bra 	$L__BB2_17;
	add.s32 	%r114, %r6, -1;
	setp.lt.u32 	%p10, %r114, 3;
	@%p10 bra 	$L__BB2_13;
	add.s32 	%r115, %r23, %r210;
	mul.wide.s32 	%rd28, %r115, 8;
	add.s64 	%rd29, %rd1, %rd28;
	ld.global.f64 	%fd74, [%rd29];
	add.s32 	%r116, %r210, %r22;
	mul.wide.u32 	%rd30, %r116, 8;
	add.s64 	%rd31, %rd3, %rd30;
	ld.local.f64 	%fd75, [%rd31];
	add.f64 	%fd76, %fd74, %fd75;
	st.local.f64 	[%rd31], %fd76;
	ld.global.f64 	%fd77, [%rd29+8];
	cvt.u64.u32 	%rd32, %r22;
	cvt.u64.u32 	%rd33, %r210;
	add.s64 	%rd34, %rd33, %rd32;
	shl.b64 	%rd35, %rd34, 3;
	add.s64 	%rd36, %rd3, %rd35;
	ld.local.f64 	%fd78, [%rd36+8];
	add.f64 	%fd79, %fd77, %fd78;
	st.local.f64 	[%rd36+8], %fd79;
	ld.global.f64 	%fd80, [%rd29+16];
	ld.local.f64 	%fd81, [%rd36+16];
	add.f64 	%fd82, %fd80, %fd81;
	st.local.f64 	[%rd36+16], %fd82;
	ld.global.f64 	%fd83, [%rd29+24];
	ld.local.f64 	%fd84, [%rd36+24];
	add.f64 	%fd85, %fd83, %fd84;
	st.local.f64 	[%rd36+24], %fd85;
	add.s32 	%r210, %r210, 4;
$L__BB2_13:
	setp.eq.s32 	%p11, %r8, 0;
	@%p11 bra 	$L__BB2_17;
	setp.eq.s32 	%p12, %r8, 1;
	add.s32 	%r117, %r23, %r210;
	mul.wide.s32 	%rd37, %r117, 8;
	add.s64 	%rd4, %rd1, %rd37;
	ld.global.f64 	%fd86, [%rd4];
	add.s32 	%r118, %r210, %r22;
	mul.wide.u32 	%rd38, %r118, 8;
	add.s64 	%rd39, %rd3, %rd38;
	ld.local.f64 	%fd87, [%rd39];
	add.f64 	%fd88, %fd86, %fd87;
	st.local.f64 	[%rd39], %fd88;
	@%p12 bra 	$L__BB2_17;
	setp.eq.s32 	%p13, %r8, 2;
	ld.global.f64 	%fd89, [%rd4+8];
	cvt.u64.u32 	%rd40, %r22;
	cvt.u64.u32 	%rd41, %r210;
	add.s64 	%rd42, %rd41, %rd40;
	shl.b64 	%rd43, %rd42, 3;
	add.s64 	%rd5, %rd3, %rd43;
	ld.local.f64 	%fd90, [%rd5+8];
	add.f64 	%fd91, %fd89, %fd90;
	st.local.f64 	[%rd5+8], %fd91;
	@%p13 bra 	$L__BB2_17;
	ld.global.f64 	%fd92, [%rd4+16];
	ld.local.f64 	%fd93, [%rd5+16];
	add.f64 	%fd94, %fd92, %fd93;
	st.local.f64 	[%rd5+16], %fd94;
$L__BB2_17:
	add.s32 	%r207, %r207, 1;
	setp.ne.s32 	%p14, %r207, %r98;
	@%p14 bra 	$L__BB2_4;
$L__BB2_18:
	add.s32 	%r206, %r206, 1;
	setp.eq.s32 	%p15, %r206, %r102;
	@%p15 bra 	$L__BB2_19;
	bra.uni 	$L__BB2_2;
$L__BB2_19:
	setp.lt.s32 	%p16, %r98, 1;
	@%p16 bra 	$L__BB2_35;
	mul.lo.s32 	%r120, %r98, %r2;
	mul.lo.s32 	%r10, %r120, %r98;
	add.s32 	%r11, %r98, -1;
	and.b32  	%r12, %r98, 15;
	add.s32 	%r13, %r12, -1;
	and.b32  	%r14, %r98, 7;
	add.s32 	%r15, %r14, -1;
	and.b32  	%r16, %r98, 2147483632;
	and.b32  	%r17, %r98, 3;
	mov.b32 	%r212, 0;
$L__BB2_21:
	setp.lt.u32 	%p17, %r11, 15;
	mul.lo.s32 	%r34, %r212, %r98;
	mov.b32 	%r215, 0;
	@%p17 bra 	$L__BB2_24;
	mov.b32 	%r213, 0;
$L__BB2_23:
	.pragma "nounroll";
	add.s32 	%r123, %r213, %r34;
	mul.wide.u32 	%rd44, %r123, 8;
	add.s64 	%rd45, %rd3, %rd44;
	ld.local.f64 	%fd95, [%rd45];
	add.s32 	%r124, %r123, %r10;
	shl.b32 	%r125, %r124, 3;
	mov.u32 	%r126, s_cov_matrices;
	add.s32 	%r127, %r126, %r125;
	st.shared.f64 	[%r127], %fd95;
	ld.local.f64 	%fd96, [%rd45+8];
	st.shared.f64 	[%r127+8], %fd96;
	ld.local.f64 	%fd97, [%rd45+16];
	st.shared.f64 	[%r127+16], %fd97;
	ld.local.f64 	%fd98, [%rd45+24];
	st.shared.f64 	[%r127+24], %fd98;
	ld.local.f64 	%fd99, [%rd45+32];
	st.shared.f64 	[%r127+32], %fd99;
	ld.local.f64 	%fd100, [%rd45+40];
	st.shared.f64 	[%r127+40], %fd100;
	ld.local.f64 	%fd101, [%rd45+48];
	st.shared.f64 	[%r127+48], %fd101;
	ld.local.f64 	%fd102, [%rd45+56];
	st.shared.f64 	[%r127+56], %fd102;
	ld.local.f64 	%fd103, [%rd45+64];
	st.shared.f64 	[%r127+64], %fd103;
	ld.local.f64 	%fd104, [%rd45+72];
	st.shared.f64 	[%r127+72], %fd104;
	ld.local.f64 	%fd105, [%rd45+80];
	st.shared.f64 	[%r127+80], %fd105;
	ld.local.f64 	%fd106, [%rd45+88];
	st.shared.f64 	[%r127+88], %fd106;
	ld.local.f64 	%fd107, [%rd45+96];
	st.shared.f64 	[%r127+96], %fd107;
	ld.local.f64 	%fd108, [%rd45+104];
	st.shared.f64 	[%r127+104], %fd108;
	ld.local.f64 	%fd109, [%rd45+112];
	st.shared.f64 	[%r127+112], %fd109;
	ld.local.f64 	%fd110, [%rd45+120];
	st.shared.f64 	[%r127+120], %fd110;
	add.s32 	%r213, %r213, 16;
	setp.ne.s32 	%p18, %r213, %r16;
	mov.u32 	%r215, %r16;
	@%p18 bra 	$L__BB2_23;
$L__BB2_24:
	setp.eq.s32 	%p19, %r12, 0;
	@%p19 bra 	$L__BB2_34;
	setp.lt.u32 	%p20, %r13, 7;
	@%p20 bra 	$L__BB2_27;
	add.s32 	%r128, %r215, %r34;
	mul.wide.u32 	%rd46, %r128, 8;
	add.s64 	%rd47, %rd3, %rd46;
	ld.local.f64 	%fd111, [%rd47];
	add.s32 	%r129, %r128, %r10;
	shl.b32 	%r130, %r129, 3;
	mov.u32 	%r131, s_cov_matrices;
	add.s32 	%r132, %r131, %r130;
	st.shared.f64 	[%r132], %fd111;
	cvt.u64.u32 	%rd48, %r34;
	cvt.u64.u32 	%rd49, %r215;
	add.s64 	%rd50, %rd49, %rd48;
	shl.b64 	%rd51, %rd50, 3;
	add.s64 	%rd52, %rd3, %rd51;
	ld.local.f64 	%fd112, [%rd52+8];
	st.shared.f64 	[%r132+8], %fd112;
	ld.local.f64 	%fd113, [%rd52+16];
	st.shared.f64 	[%r132+16], %fd113;
	ld.local.f64 	%fd114, [%rd52+24];
	st.shared.f64 	[%r132+24], %fd114;
	ld.local.f64 	%fd115, [%rd52+32];
	st.shared.f64 	[%r132+32], %fd115;
	ld.local.f64 	%fd116, [%rd52+40];
	st.shared.f64 	[%r132+40], %fd116;
	ld.local.f64 	%fd117, [%rd52+48];
	st.shared.f64 	[%r132+48], %fd117;
	ld.local.f64 	%fd118, [%rd52+56];
	st.shared.f64 	[%r132+56], %fd118;
	add.s32 	%r215, %r215, 8;
$L__BB2_27:
	setp.eq.s32 	%p21, %r14, 0;
	@%p21 bra 	$L__BB2_34;
	setp.lt.u32 	%p22, %r15, 3;
	@%p22 bra 	$L__BB2_30;
	add.s32 	%r133, %r215, %r34;
	mul.wide.u32 	%rd53, %r133, 8;
	add.s64 	%rd54, %rd3, %rd53;
	ld.local.f64 	%fd119, [%rd54];
	add.s32 	%r134, %r133, %r10;
	shl.b32 	%r135, %r134, 3;
	mov.u32 	%r136, s_cov_matrices;
	add.s32 	%r137, %r136, %r135;
	st.shared.f64 	[%r137], %fd119;
	cvt.u64.u32 	%rd55, %r34;
	cvt.u64.u32 	%rd56, %r215;
	add.s64 	%rd57, %rd56, %rd55;
	shl.b64 	%rd58, %rd57, 3;
	add.s64 	%rd59, %rd3, %rd58;
	ld.local.f64 	%fd120, [%rd59+8];
	st.shared.f64 	[%r137+8], %fd120;
	ld.local.f64 	%fd121, [%rd59+16];
	st.shared.f64 	[%r137+16], %fd121;
	ld.local.f64 	%fd122, [%rd59+24];
	st.shared.f64 	[%r137+24], %fd122;
	add.s32 	%r215, %r215, 4;
$L__BB2_30:
	setp.eq.s32 	%p23, %r17, 0;
	@%p23 bra 	$L__BB2_34;
	setp.eq.s32 	%p24, %r17, 1;
	add.s32 	%r138, %r215, %r34;
	mul.wide.u32 	%rd60, %r138, 8;
	add.s64 	%rd61, %rd3, %rd60;
	ld.local.f64 	%fd123, [%rd61];
	add.s32 	%r139, %r138, %r10;
	shl.b32 	%r140, %r139, 3;
	mov.u32 	%r141, s_cov_matrices;
	add.s32 	%r42, %r141, %r140;
	st.shared.f64 	[%r42], %fd123;
	@%p24 bra 	$L__BB2_34;
	setp.eq.s32 	%p25, %r17, 2;
	cvt.u64.u32 	%rd62, %r34;
	cvt.u64.u32 	%rd63, %r215;
	add.s64 	%rd64, %rd63, %rd62;
	shl.b64 	%rd65, %rd64, 3;
	add.s64 	%rd6, %rd3, %rd65;
	ld.local.f64 	%fd124, [%rd6+8];
	st.shared.f64 	[%r42+8], %fd124;
	@%p25 bra 	$L__BB2_34;
	ld.local.f64 	%fd125, [%rd6+16];
	st.shared.f64 	[%r42+16], %fd125;
$L__BB2_34:
	add.s32 	%r212, %r212, 1;
	setp.ne.s32 	%p26, %r212, %r98;
	@%p26 bra 	$L__BB2_21;
$L__BB2_35:
	bar.sync 	0;
	mov.u32 	%r217, %ntid.x;
	setp.lt.u32 	%p27, %r217, 2;
	@%p27 bra 	$L__BB2_52;
	mul.lo.s32 	%r45, %r98, %r98;
	mul.lo.s32 	%r46, %r45, %r2;
	add.s32 	%r47, %r98, -1;
	and.b32  	%r48, %r98, 7;
	add.s32 	%r49, %r48, -1;
	and.b32  	%r50, %r98, 3;
	and.b32  	%r51, %r98, 2147483640;
	and.b32  	%r52, %r98, 1;
$L__BB2_37:
	setp.lt.s32 	%p28, %r98, 1;
	shr.u32 	%r54, %r217, 1;
	setp.ge.u32 	%p29, %r2, %r54;
	or.pred  	%p30, %p29, %p28;
	@%p30 bra 	$L__BB2_51;
	add.s32 	%r143, %r54, %r2;
	mul.lo.s32 	%r55, %r45, %r143;
	mov.b32 	%r218, 0;
$L__BB2_39:
	setp.lt.u32 	%p31, %r47, 7;
	mul.lo.s32 	%r145, %r218, %r98;
	add.s32 	%r57, %r145, %r55;
	add.s32 	%r58, %r145, %r46;
	mov.b32 	%r221, 0;
	@%p31 bra 	$L__BB2_42;
	mov.b32 	%r219, 0;
$L__BB2_41:
	.pragma "nounroll";
	add.s32 	%r147, %r57, %r219;
	shl.b32 	%r148, %r147, 3;
	mov.u32 	%r149, s_cov_matrices;
	add.s32 	%r150, %r149, %r148;
	ld.shared.f64 	%fd126, [%r150];
	add.s32 	%r151, %r58, %r219;
	shl.b32 	%r152, %r151, 3;
	add.s32 	%r153, %r149, %r152;
	ld.shared.f64 	%fd127, [%r153];
	add.f64 	%fd128, %fd126, %fd127;
	st.shared.f64 	[%r153], %fd128;
	ld.shared.f64 	%fd129, [%r150+8];
	ld.shared.f64 	%fd130, [%r153+8];
	add.f64 	%fd131, %fd129, %fd130;
	st.shared.f64 	[%r153+8], %fd131;
	ld.shared.f64 	%fd132, [%r150+16];
	ld.shared.f64 	%fd133, [%r153+16];
	add.f64 	%fd134, %fd132, %fd133;
	st.shared.f64 	[%r153+16], %fd134;
	ld.shared.f64 	%fd135, [%r150+24];
	ld.shared.f64 	%fd136, [%r153+24];
	add.f64 	%fd137, %fd135, %fd136;
	st.shared.f64 	[%r153+24], %fd137;
	ld.shared.f64 	%fd138, [%r150+32];
	ld.shared.f64 	%fd139, [%r153+32];
	add.f64 	%fd140, %fd138, %fd139;
	st.shared.f64 	[%r153+32], %fd140;
	ld.shared.f64 	%fd141, [%r150+40];
	ld.shared.f64 	%fd142, [%r153+40];
	add.f64 	%fd143, %fd141, %fd142;
	st.shared.f64 	[%r153+40], %fd143;
	ld.shared.f64 	%fd144, [%r150+48];
	ld.shared.f64 	%fd145, [%r153+48];
	add.f64 	%fd146, %fd144, %fd145;
	st.shared.f64 	[%r153+48], %fd146;
	ld.shared.f64 	%fd147, [%r150+56];
	ld.shared.f64 	%fd148, [%r153+56];
	add.f64 	%fd149, %fd147, %fd148;
	st.shared.f64 	[%r153+56], %fd149;
	add.s32 	%r219, %r219, 8;
	setp.ne.s32 	%p32, %r219, %r51;
	mov.u32 	%r221, %r51;
	@%p32 bra 	$L__BB2_41;
$L__BB2_42:
	setp.eq.s32 	%p33, %r48, 0;
	@%p33 bra 	$L__BB2_50;
	setp.lt.u32 	%p34, %r49, 3;
	@%p34 bra 	$L__BB2_45;
	add.s32 	%r154, %r57, %r221;
	shl.b32 	%r155, %r154, 3;
	mov.u32 	%r156, s_cov_matrices;
	add.s32 	%r157, %r156, %r155;
	ld.shared.f64 	%fd150, [%r157];
	add.s32 	%r158, %r58, %r221;
	shl.b32 	%r159, %r158, 3;
	add.s32 	%r160, %r156, %r159;
	ld.shared.f64 	%fd151, [%r160];
	add.f64 	%fd152, %fd150, %fd151;
	st.shared.f64 	[%r160], %fd152;
	ld.shared.f64 	%fd153, [%r157+8];
	ld.shared.f64 	%fd154, [%r160+8];
	add.f64 	%fd155, %fd153, %fd154;
	st.shared.f64 	[%r160+8], %fd155;
	ld.shared.f64 	%fd156, [%r157+16];
	ld.shared.f64 	%fd157, [%r160+16];
	add.f64 	%fd158, %fd156, %fd157;
	st.shared.f64 	[%r160+16], %fd158;
	ld.shared.f64 	%fd159, [%r157+24];
	ld.shared.f64 	%fd160, [%r160+24];
	add.f64 	%fd161, %fd159, %fd160;
	st.shared.f64 	[%r160+24], %fd161;
	add.s32 	%r221, %r221, 4;
$L__BB2_45:
	setp.eq.s32 	%p35, %r50, 0;
	@%p35 bra 	$L__BB2_50;
	setp.eq.s32 	%p36, %r50, 1;
	@%p36 bra 	$L__BB2_48;
	add.s32 	%r161, %r57, %r221;
	shl.b32 	%r162, %r161, 3;
	mov.u32 	%r163, s_cov_matrices;
	add.s32 	%r164, %r163, %r162;
	ld.shared.f64 	%fd162, [%r164];
	add.s32 	%r165, %r58, %r221;
	shl.b32 	%r166, %r165, 3;
	add.s32 	%r167, %r163, %r166;
	ld.shared.f64 	%fd163, [%r167];
	add.f64 	%fd164, %fd162, %fd163;
	st.shared.f64 	[%r167], %fd164;
	ld.shared.f64 	%fd165, [%r164+8];
	ld.shared.f64 	%fd166, [%r167+8];
	add.f64 	%fd167, %fd165, %fd166;
	st.shared.f64 	[%r167+8], %fd167;
	add.s32 	%r221, %r221, 2;
$L__BB2_48:
	setp.eq.s32 	%p37, %r52, 0;
	@%p37 bra 	$L__BB2_50;
	add.s32 	%r168, %r57, %r221;
	shl.b32 	%r169, %r168, 3;
	mov.u32 	%r170, s_cov_matrices;
	add.s32 	%r171, %r170, %r169;
	ld.shared.f64 	%fd168, [%r171];
	add.s32 	%r172, %r58, %r221;
	shl.b32 	%r173, %r172, 3;
	add.s32 	%r174, %r170, %r173;
	ld.shared.f64 	%fd169, [%r174];
	add.f64 	%fd170, %fd168, %fd169;
	st.shared.f64 	[%r174], %fd170;
$L__BB2_50:
	add.s32 	%r218, %r218, 1;
	setp.ne.s32 	%p38, %r218, %r98;
	@%p38 bra 	$L__BB2_39;
$L__BB2_51:
	bar.sync 	0;
	setp.gt.u32 	%p39, %r217, 3;
	mov.u32 	%r217, %r54;
	@%p39 bra 	$L__BB2_37;
$L__BB2_52:
	setp.ne.s32 	%p40, %r2, 0;
	@%p40 bra 	$L__BB2_97;
	setp.lt.s32 	%p41, %r98, 1;
	cvta.to.global.u64 	%rd66, %rd11;
	mul.wide.u32 	%rd67, %r1, 8;
	add.s64 	%rd7, %rd66, %rd67;
	@%p41 bra 	$L__BB2_96;
	mul.lo.s32 	%r67, %r98, %r1;
	mul.lo.s32 	%r68, %r67, %r98;
	add.s32 	%r69, %r98, -1;
	and.b32  	%r70, %r98, 7;
	add.s32 	%r71, %r70, -1;
	and.b32  	%r72, %r98, 3;
	and.b32  	%r73, %r98, 2147483640;
	and.b32  	%r74, %r98, 1;
	shl.b32 	%r75, %r98, 3;
	mov.b32 	%r223, 0;
$L__BB2_55:
	setp.lt.u32 	%p42, %r69, 7;
	mul.lo.s32 	%r77, %r223, %r98;
	add.s32 	%r78, %r77, %r68;
	add.s32 	%r177, %r78, %r223;
	mul.wide.u32 	%rd68, %r177, 8;
	add.s64 	%rd8, %rd2, %rd68;
	mov.b32 	%r229, 0;
	@%p42 bra 	$L__BB2_74;
	neg.s32 	%r226, %r223;
	add.s32 	%r179, %r67, %r223;
	mul.lo.s32 	%r225, %r98, %r179;
	mov.u32 	%r180, s_cov_matrices;
	mad.lo.s32 	%r181, %r75, %r223, %r180;
	add.s32 	%r224, %r181, 32;
	mov.b32 	%r227, 0;
$L__BB2_57:
	.pragma "nounroll";
	ld.shared.f64 	%fd171, [%r224+-32];
	ld.global.f64 	%fd172, [%rd7];
	div.rn.f64 	%fd173, %fd171, %fd172;
	mul.wide.u32 	%rd69, %r225, 8;
	add.s64 	%rd9, %rd2, %rd69;
	st.global.f64 	[%rd9], %fd173;
	setp.ne.s32 	%p43, %r226, 0;
	@%p43 bra 	$L__BB2_59;
	ld.global.f64 	%fd174, [%rd8];
	add.f64 	%fd175, %fd174, 0d3F1A36E2EB1C432D;
	st.global.f64 	[%rd8], %fd175;
$L__BB2_59:
	add.s32 	%r182, %r227, 1;
	ld.shared.f64 	%fd176, [%r224+-24];
	ld.global.f64 	%fd177, [%rd7];
	div.rn.f64 	%fd178, %fd176, %fd177;
	st.global.f64 	[%rd9+8], %fd178;
	setp.ne.s32 	%p44, %r223, %r182;
	@%p44 bra 	$L__BB2_61;
	ld.global.f64 	%fd179, [%rd8];
	add.f64 	%fd180, %fd179, 0d3F1A36E2EB1C432D;
	st.global.f64 	[%rd8], %fd180;
$L__BB2_61:
	add.s32 	%r183, %r227, 2;
	ld.shared.f64 	%fd181, [%r224+-16];
	ld.global.f64 	%fd182, [%rd7];
	div.rn.f64 	%fd183, %fd181, %fd182;
	st.global.f64 	[%rd9+16], %fd183;
	setp.ne.s32 	%p45, %r223, %r183;
	@%p45 bra 	$L__BB2_63;
	ld.global.f64 	%fd184, [%rd8];
	add.f64 	%fd185, %fd184, 0d3F1A36E2EB1C432D;
	st.global.f64 	[%rd8], %fd185;
$L__BB2_63:
	add.s32 	%r184, %r227, 3;
	ld.shared.f64 	%fd186, [%r224+-8];
	ld.global.f64 	%fd187, [%rd7];
	div.rn.f64 	%fd188, %fd186, %fd187;
	st.global.f64 	[%rd9+24], %fd188;
	setp.ne.s32 	%p46, %r223, %r184;
	@%p46 bra 	$L__BB2_65;
	ld.global.f64 	%fd189, [%rd8];
	add.f64 	%fd190, %fd189, 0d3F1A36E2EB1C432D;
	st.global.f64 	[%rd8], %fd190;
$L__BB2_65:
	add.s32 	%r185, %r227, 4;
	ld.shared.f64 	%fd191, [%r224];
	ld.global.f64 	%fd192, [%rd7];
	div.rn.f64 	%fd193, %fd191, %fd192;
	st.global.f64 	[%rd9+32], %fd193;
	setp.ne.s32 	%p47, %r223, %r185;
	@%p47 bra 	$L__BB2_67;
	ld.global.f64 	%fd194, [%rd8];
	add.f64 	%fd195, %fd194, 0d3F1A36E2EB1C432D;
	st.global.f64 	[%rd8], %fd195;
$L__BB2_67:
	add.s32 	%r186, %r227, 5;
	ld.shared.f64 	%fd196, [%r224+8];
	ld.global.f64 	%fd197, [%rd7];
	div.rn.f64 	%fd198, %fd196, %fd197;
	st.global.f64 	[%rd9+40], %fd198;
	setp.ne.s32 	%p48, %r223, %r186;
	@%p48 bra 	$L__BB2_69;
	ld.global.f64 	%fd199, [%rd8];
	add.f64 	%fd200, %fd199, 0d3F1A36E2EB1C432D;
	st.global.f64 	[%rd8], %fd200;
$L__BB2_69:
	add.s32 	%r187, %r227, 6;
	ld.shared.f64 	%fd201, [%r224+16];
	ld.global.f64 	%fd202, [%rd7];
	div.rn.f64 	%fd203, %fd201, %fd202;
	st.global.f64 	[%rd9+48], %fd203;
	setp.ne.s32 	%p49, %r223, %r187;
	@%p49 bra 	$L__BB2_71;
	ld.global.f64 	%fd204, [%rd8];
	add.f64 	%fd205, %fd204, 0d3F1A36E2EB1C432D;
	st.global.f64 	[%rd8], %fd205;
$L__BB2_71:
	add.s32 	%r188, %r227, 7;
	ld.shared.f64 	%fd206, [%r224+24];
	ld.global.f64 	%fd207, [%rd7];
	div.rn.f64 	%fd208, %fd206, %fd207;
	st.global.f64 	[%rd9+56], %fd208;
	setp.ne.s32 	%p50, %r223, %r188;
	@%p50 bra 	$L__BB2_73;
	ld.global.f64 	%fd209, [%rd8];
	add.f64 	%fd210, %fd209, 0d3F1A36E2EB1C432D;
	st.global.f64 	[%rd8], %fd210;
$L__BB2_73:
	add.s32 	%r227, %r227, 8;
	add.s32 	%r226, %r226, 8;
	add.s32 	%r225, %r225, 8;
	add.s32 	%r224, %r224, 64;
	setp.ne.s32 	%p51, %r227, %r73;
	mov.u32 	%r229, %r73;
	@%p51 bra 	$L__BB2_57;
$L__BB2_74:
	setp.eq.s32 	%p52, %r70, 0;
	@%p52 bra 	$L__BB2_95;
	setp.lt.u32 	%p53, %r71, 3;
	@%p53 bra 	$L__BB2_85;
	add.s32 	%r189, %r229, %r77;
	shl.b32 	%r190, %r189, 3;
	mov.u32 	%r191, s_cov_matrices;
	add.s32 	%r91, %r191, %r190;
	ld.shared.f64 	%fd211, [%r91];
	ld.global.f64 	%fd212, [%rd7];
	div.rn.f64 	%fd213, %fd211, %fd212;
	add.s32 	%r192, %r189, %r68;
	mul.wide.u32 	%rd70, %r192, 8;
	add.s64 	%rd71, %rd2, %rd70;
	st.global.f64 	[%rd71], %fd213;
	setp.ne.s32 	%p54, %r223, %r229;
	@%p54 bra 	$L__BB2_78;
	ld.global.f64 	%fd214, [%rd8];
	add.f64 	%fd215, %fd214, 0d3F1A36E2EB1C432D;
	st.global.f64 	[%rd8], %fd215;
$L__BB2_78:
	add.s32 	%r193, %r229, 1;
	ld.shared.f64 	%fd216, [%r91+8];
	ld.global.f64 	%fd217, [%rd7];
	div.rn.f64 	%fd218, %fd216, %fd217;
	cvt.u64.u32 	%rd72, %r78;
	cvt.u64.u32 	%rd73, %r229;
	add.s64 	%rd74, %rd73, %rd72;
	shl.b64 	%rd75, %rd74, 3;
	add.s64 	%rd10, %rd2, %rd75;
	st.global.f64 	[%rd10+8], %fd218;
	setp.ne.s32 	%p55, %r223, %r193;
	@%p55 bra 	$L__BB2_80;
	ld.global.f64 	%fd219, [%rd8];
	add.f64 	%fd220, %fd219, 0d3F1A36E2EB1C432D;
	st.global.f64 	[%rd8], %fd220;
$L__BB2_80:
	add.s32 	%r194, %r229, 2;
	ld.shared.f64 	%fd221, [%r91+16];
	ld.global.f64 	%fd222, [%rd7];
	div.rn.f64 	%fd223, %fd221, %fd222;
	st.global.f64 	[%rd10+16], %fd223;
	setp.ne.s32 	%p56, %r223, %r194;
	@%p56 bra 	$L__BB2_82;
	ld.global.f64 	%fd224, [%rd8];
	add.f64 	%fd225, %fd224, 0d3F1A36E2EB1C432D;
	st.global.f64 	[%rd8], %fd225;
$L__BB2_82:
	add.s32 	%r195, %r229, 3;
	ld.shared.f64 	%fd226, [%r91+24];
	ld.global.f64 	%fd227, [%rd7];
	div.rn.f64 	%fd228, %fd226, %fd227;
	st.global.f64 	[%rd10+24], %fd228;
	setp.ne.s32 	%p57, %r223, %r195;
	@%p57 bra 	$L__BB2_84;
	ld.global.f64 	%fd229, [%rd8];
	add.f64 	%fd230, %fd229, 0d3F1A36E2EB1C432D;
	st.global.f64 	[%rd8], %fd230;
$L__BB2_84:
	add.s32 	%r229, %r229, 4;
$L__BB2_85:
	setp.eq.s32 	%p58, %r72, 0;
	@%p58 bra 	$L__BB2_95;
	setp.eq.s32 	%p59, %r72, 1;
	@%p59 bra 	$L__BB2_92;
	add.s32 	%r196, %r229, %r77;
	shl.b32 	%r197, %r196, 3;
	mov.u32 	%r198, s_cov_matrices;
	add.s32 	%r94, %r198, %r197;
	ld.shared.f64 	%fd231, [%r94];
	ld.global.f64 	%fd232, [%rd7];
	div.rn.f64 	%fd233, %fd231, %fd232;
	add.s32 	%r199, %r196, %r68;
	mul.wide.u32 	%rd76, %r199, 8;
	add.s64 	%rd77, %rd2, %rd76;
	st.global.f64 	[%rd77], %fd233;
	setp.ne.s32 	%p60, %r223, %r229;
	@%p60 bra 	$L__BB2_89;
	ld.global.f64 	%fd234, [%rd8];
	add.f64 	%fd235, %fd234, 0d3F1A36E2EB1C432D;
	st.global.f64 	[%rd8], %fd235;
$L__BB2_89:
	add.s32 	%r200, %r229, 1;
	ld.shared.f64 	%fd236, [%r94+8];
	ld.global.f64 	%fd237, [%rd7];
	div.rn.f64 	%fd238, %fd236, %fd237;
	cvt.u64.u32 	%rd78, %r78;
	cvt.u64.u32 	%rd79, %r229;
	add.s64 	%rd80, %rd79, %rd78;
	shl.b64 	%rd81, %rd80, 3;
	add.s64 	%rd82, %rd2, %rd81;
	st.global.f64 	[%rd82+8], %fd238;
	setp.ne.s32 	%p61, %r223, %r200;
	@%p61 bra 	$L__BB2_91;
	ld.global.f64 	%fd239, [%rd8];
	add.f64 	%fd240, %fd239, 0d3F1A36E2EB1C432D;
	st.global.f64 	[%rd8], %fd240;
$L__BB2_91:
	add.s32 	%r229, %r229, 2;
$L__BB2_92:
	setp.eq.s32 	%p62, %r74, 0;
	@%p62 bra 	$L__BB2_95;
	add.s32 	%r201, %r229, %r77;
	shl.b32 	%r202, %r201, 3;
	mov.u32 	%r203, s_cov_matrices;
	add.s32 	%r204, %r203, %r202;
	ld.shared.f64 	%fd241, [%r204];
	ld.global.f64 	%fd242, [%rd7];
	div.rn.f64 	%fd243, %fd241, %fd242;
	add.s32 	%r205, %r201, %r68;
	mul.wide.u32 	%rd83, %r205, 8;
	add.s64 	%rd84, %rd2, %rd83;
	st.global.f64 	[%rd84], %fd243;
	setp.ne.s32 	%p63, %r223, %r229;
	@%p63 bra 	$L__BB2_95;
	ld.global.f64 	%fd244, [%rd8];
	add.f64 	%fd245, %fd244, 0d3F1A36E2EB1C432D;
	st.global.f64 	[%rd8], %fd245;
$L__BB2_95:
	add.s32 	%r223, %r223, 1;
	setp.ne.s32 	%p64, %r223, %r98;
	@%p64 bra 	$L__BB2_55;
$L__BB2_96:
	ld.global.f64 	%fd246, [%rd7];
	cvt.rn.f64.s32 	%fd247, %r101;
	div.rn.f64 	%fd248, %fd246, %fd247;
	st.global.f64 	[%rd7], %fd248;
$L__BB2_97:
	ret;

}
	// .globl	_Z5mStepPKdS0_PdS1_iii
.visible .entry _Z5mStepPKdS0_PdS1_iii(
	.param .u64 .ptr .align 1 _Z5mStepPKdS0_PdS1_iii_param_0,
	.param .u64 .ptr .align 1 _Z5mStepPKdS0_PdS1_iii_param_1,
	.param .u64 .ptr .align 1 _Z5mStepPKdS0_PdS1_iii_param_2,
	.param .u64 .ptr .align 1 _Z5mStepPKdS0_PdS1_iii_param_3,
	.param .u32 _Z5mStepPKdS0_PdS1_iii_param_4,
	.param .u32 _Z5mStepPKdS0_PdS1_iii_param_5,
	.param .u32 _Z5mStepPKdS0_PdS1_iii_param_6
)
{
	.reg .pred 	%p<24>;
	.reg .b32 	%r<105>;
	.reg .b64 	%rd<66>;
	.reg .b64 	%fd<137>;

	ld.param.u64 	%rd12, [_Z5mStepPKdS0_PdS1_iii_param_0];
	ld.param.u64 	%rd13, [_Z5mStepPKdS0_PdS1_iii_param_2];
	ld.param.u64 	%rd14, [_Z5mStepPKdS0_PdS1_iii_param_3];
	ld.param.u32 	%r46, [_Z5mStepPKdS0_PdS1_iii_param_4];
	ld.param.u32 	%r47, [_Z5mStepPKdS0_PdS1_iii_param_5];
	cvta.to.global.u64 	%rd1, %rd14;
	cvta.to.global.u64 	%rd2, %rd13;
	cvta.to.global.u64 	%rd3, %rd12;
	mov.u32 	%r49, %ctaid.x;
	mov.u32 	%r50, %ntid.x;
	mov.u32 	%r51, %tid.x;
	mad.lo.s32 	%r96, %r49, %r50, %r51;
	setp.lt.s32 	%p1, %r47, 1;
	@%p1 bra 	$L__BB3_17;
	setp.lt.s32 	%p2, %r46, 1;
	@%p2 bra 	$L__BB3_17;
	and.b32  	%r2, %r46, 7;
	add.s32 	%r3, %r2, -1;
	and.b32  	%r4, %r46, 3;
	and.b32  	%r5, %r46, 2147483640;
	and.b32  	%r6, %r46, 1;
	mul.lo.s32 	%r7, %r47, %r96;
	mov.b32 	%r90, 0;
$L__BB3_3:
	add.s32 	%r54, %r90, %r7;
	mul.lo.s32 	%r9, %r54, %r46;
	mov.b32 	%r91, 0;
$L__BB3_4:
	setp.lt.u32 	%p3, %r46, 8;
	add.s32 	%r56, %r9, %r91;
	mul.lo.s32 	%r11, %r56, %r46;
	mov.b32 	%r94, 0;
	@%p3 bra 	$L__BB3_7;
	mov.b32 	%r92, 0;
$L__BB3_6:
	.pragma "nounroll";
	add.s32 	%r58, %r92, %r11;
	mul.wide.s32 	%rd15, %r58, 8;
	add.s64 	%rd16, %rd1, %rd15;
	mov.b64 	%rd17, 0;
	st.global.u64 	[%rd16], %rd17;
	st.global.u64 	[%rd16+8], %rd17;
	st.global.u64 	[%rd16+16], %rd17;
	st.global.u64 	[%rd16+24], %rd17;
	st.global.u64 	[%rd16+32], %rd17;
	st.global.u64 	[%rd16+40], %rd17;
	st.global.u64 	[%rd16+48], %rd17;
	st.global.u64 	[%rd16+56], %rd17;
	add.s32 	%r92, %r92, 8;
	setp.ne.s32 	%p4, %r92, %r5;
	mov.u32 	%r94, %r5;
	@%p4 bra 	$L__BB3_6;
$L__BB3_7:
	setp.eq.s32 	%p5, %r2, 0;
	@%p5 bra 	$L__BB3_15;
	setp.lt.u32 	%p6, %r3, 3;
	@%p6 bra 	$L__BB3_10;
	add.s32 	%r59, %r94, %r11;
	mul.wide.s32 	%rd18, %r59, 8;
	add.s64 	%rd19, %rd1, %rd18;
	mov.b64 	%rd20, 0;
	st.global.u64 	[%rd19], %rd20;
	st.global.u64 	[%rd19+8], %rd20;
	st.global.u64 	[%rd19+16], %rd20;
	st.global.u64 	[%rd19+24], %rd20;
	add.s32 	%r94, %r94, 4;
$L__BB3_10:
	setp.eq.s32 	%p7, %r4, 0;
	@%p7 bra 	$L__BB3_15;
	setp.eq.s32 	%p8, %r4, 1;
	@%p8 bra 	$L__BB3_13;
	add.s32 	%r60, %r94, %r11;
	mul.wide.s32 	%rd21, %r60, 8;
	add.s64 	%rd22, %rd1, %rd21;
	mov.b64 	%rd23, 0;
	st.global.u64 	[%rd22], %rd23;
	st.global.u64 	[%rd22+8], %rd23;
	add.s32 	%r94, %r94, 2;
$L__BB3_13:
	setp.eq.s32 	%p9, %r6, 0;
	@%p9 bra 	$L__BB3_15;
	add.s32 	%r61, %r94, %r11;
	mul.wide.s32 	%rd24, %r61, 8;
	add.s64 	%rd25, %rd1, %rd24;
	mov.b64 	%rd26, 0;
	st.global.u64 	[%rd25], %rd26;
$L__BB3_15:
	add.s32 	%r91, %r91, 1;
	setp.ne.s32 	%p10, %r91, %r46;
	@%p10 bra 	$L__BB3_4;
	add.s32 	%r90, %r90, 1;
	setp.ne.s32 	%p11, %r90, %r47;
	@%p11 bra 	$L__BB3_3;
$L__BB3_17:
	ld.param.u32 	%r88, [_Z5mStepPKdS0_PdS1_iii_param_6];
	setp.ge.s32 	%p12, %r96, %r88;
	@%p12 bra 	$L__BB3_36;
	min.s32 	%r62, %r47, %r46;
	setp.lt.s32 	%p13, %r62, 1;
	@%p13 bra 	$L__BB3_36;
	and.b32  	%r21, %r46, 7;
	and.b32  	%r22, %r46, 3;
	and.b32  	%r23, %r46, 2147483640;
	and.b32  	%r24, %r46, 1;
	neg.s32 	%r25, %r23;
	add.s64 	%rd4, %rd1, 32;
	mul.lo.s32 	%r63, %r46, %r96;
	mul.lo.s32 	%r26, %r63, %r47;
$L__BB3_20:
	mul.lo.s32 	%r28, %r96, %r46;
	mov.b32 	%r97, 0;
$L__BB3_21:
	ld.param.u64 	%rd64, [_Z5mStepPKdS0_PdS1_iii_param_1];
	mad.lo.s32 	%r66, %r96, %r47, %r97;
	cvta.to.global.u64 	%rd27, %rd64;
	mul.wide.s32 	%rd28, %r66, 8;
	add.s64 	%rd29, %rd27, %rd28;
	ld.global.f64 	%fd1, [%rd29];
	mul.lo.s32 	%r67, %r97, %r46;
	cvt.u64.u32 	%rd5, %r67;
	mul.wide.u32 	%rd30, %r67, 8;
	add.s64 	%rd31, %rd2, %rd30;
	add.s64 	%rd6, %rd31, 32;
	mov.b32 	%r98, 0;
$L__BB3_22:
	cvt.u32.u64 	%r69, %rd5;
	setp.lt.u32 	%p14, %r46, 8;
	add.s32 	%r70, %r98, %r28;
	mul.wide.s32 	%rd32, %r70, 8;
	add.s64 	%rd7, %rd3, %rd32;
	add.s32 	%r71, %r98, %r69;
	mul.wide.u32 	%rd33, %r71, 8;
	add.s64 	%rd8, %rd2, %rd33;
	add.s32 	%r72, %r71, %r26;
	mul.lo.s32 	%r31, %r72, %r46;
	mov.b32 	%r103, 0;
	@%p14 bra 	$L__BB3_25;
	mov.u32 	%r99, %r31;
	mov.u64 	%rd65, %rd6;
	mov.u32 	%r100, %r28;
	mov.u32 	%r101, %r25;
$L__BB3_24:
	.pragma "nounroll";
	mul.wide.s32 	%rd34, %r100, 8;
	add.s64 	%rd35, %rd3, %rd34;
	mul.wide.s32 	%rd36, %r99, 8;
	add.s64 	%rd37, %rd4, %rd36;
	ld.global.f64 	%fd2, [%rd7];
	ld.global.f64 	%fd3, [%rd8];
	sub.f64 	%fd4, %fd2, %fd3;
	ld.global.f64 	%fd5, [%rd35];
	ld.global.f64 	%fd6, [%rd65+-32];
	sub.f64 	%fd7, %fd5, %fd6;
	mul.f64 	%fd8, %fd1, %fd4;
	ld.global.f64 	%fd9, [%rd37+-32];
	fma.rn.f64 	%fd10, %fd8, %fd7, %fd9;
	st.global.f64 	[%rd37+-32], %fd10;
	ld.global.f64 	%fd11, [%rd7];
	ld.global.f64 	%fd12, [%rd8];
	sub.f64 	%fd13, %fd11, %fd12;
	ld.global.f64 	%fd14, [%rd35+8];
	ld.global.f64 	%fd15, [%rd65+-24];
	sub.f64 	%fd16, %fd14, %fd15;
	mul.f64 	%fd17, %fd1, %fd13;
	ld.global.f64 	%fd18, [%rd37+-24];
	fma.rn.f64 	%fd19, %fd17, %fd16, %fd18;
	st.global.f64 	[%rd37+-24], %fd19;
	ld.global.f64 	%fd20, [%rd7];
	ld.global.f64 	%fd21, [%rd8];
	sub.f64 	%fd22, %fd20, %fd21;
	ld.global.f64 	%fd23, [%rd35+16];
	ld.global.f64 	%fd24, [%rd65+-16];
	sub.f64 	%fd25, %fd23, %fd24;
	mul.f64 	%fd26, %fd1, %fd22;
	ld.global.f64 	%fd27, [%rd37+-16];
	fma.rn.f64 	%fd28, %fd26, %fd25, %fd27;
	st.global.f64 	[%rd37+-16], %fd28;
	ld.global.f64 	%fd29, [%rd7];
	ld.global.f64 	%fd30, [%rd8];
	sub.f64 	%fd31, %fd29, %fd30;
	ld.global.f64 	%fd32, [%rd35+24];
	ld.global.f64 	%fd33, [%rd65+-8];
	sub.f64 	%fd34, %fd32, %fd33;
	mul.f64 	%fd35, %fd1, %fd31;
	ld.global.f64 	%fd36, [%rd37+-8];
	fma.rn.f64 	%fd37, %fd35, %fd34, %fd36;
	st.global.f64 	[%rd37+-8], %fd37;
	ld.global.f64 	%fd38, [%rd7];
	ld.global.f64 	%fd39, [%rd8];
	sub.f64 	%fd40, %fd38, %fd39;
	ld.global.f64 	%fd41, [%rd35+32];
	ld.global.f64 	%fd42, [%rd65];
	sub.f64 	%fd43, %fd41, %fd42;
	mul.f64 	%fd44, %fd1, %fd40;
	ld.global.f64 	%fd45, [%rd37];
	fma.rn.f64 	%fd46, %fd44, %fd43, %fd45;
	st.global.f64 	[%rd37], %fd46;
	ld.global.f64 	%fd47, [%rd7];
	ld.global.f64 	%fd48, [%rd8];
	sub.f64 	%fd49, %fd47, %fd48;
	ld.global.f64 	%fd50, [%rd35+40];
	ld.global.f64 	%fd51, [%rd65+8];
	sub.f64 	%fd52, %fd50, %fd51;
	mul.f64 	%fd53, %fd1, %fd49;
	ld.global.f64 	%fd54, [%rd37+8];
	fma.rn.f64 	%fd55, %fd53, %fd52, %fd54;
	st.global.f64 	[%rd37+8], %fd55;
	ld.global.f64 	%fd56, [%rd7];
	ld.global.f64 	%fd57, [%rd8];
	sub.f64 	%fd58, %fd56, %fd57;
	ld.global.f64 	%fd59, [%rd35+48];
	ld.global.f64 	%fd60, [%rd65+16];
	sub.f64 	%fd61, %fd59, %fd60;
	mul.f64 	%fd62, %fd1, %fd58;
	ld.global.f64 	%fd63, [%rd37+16];
	fma.rn.f64 	%fd64, %fd62, %fd61, %fd63;
	st.global.f64 	[%rd37+16], %fd64;
	ld.global.f64 	%fd65, [%rd7];
	ld.global.f64 	%fd66, [%rd8];
	sub.f64 	%fd67, %fd65, %fd66;
	ld.global.f64 	%fd68, [%rd35+56];
	ld.global.f64 	%fd69, [%rd65+24];
	sub.f64 	%fd70, %fd68, %fd69;
	mul.f64 	%fd71, %fd1, %fd67;
	ld.global.f64 	%fd72, [%rd37+24];
	fma.rn.f64 	%fd73, %fd71, %fd70, %fd72;
	st.global.f64 	[%rd37+24], %fd73;
	add.s32 	%r101, %r101, 8;
	add.s32 	%r100, %r100, 8;
	add.s64 	%rd65, %rd65, 64;
	add.s32 	%r99, %r99, 8;
	setp.ne.s32 	%p15, %r101, 0;
	mov.u32 	%r103, %r23;
	@%p15 bra 	$L__BB3_24;
$L__BB3_25:
	setp.eq.s32 	%p16, %r21, 0;
	@%p16 bra 	$L__BB3_33;
	add.s32 	%r73, %r21, -1;
	setp.lt.u32 	%p17, %r73, 3;
	@%p17 bra 	$L__BB3_28;
	cvt.u32.u64 	%r74, %rd5;
	ld.global.f64 	%fd74, [%rd7];
	ld.global.f64 	%fd75, [%rd8];
	sub.f64 	%fd76, %fd74, %fd75;
	add.s32 	%r75, %r103, %r28;
	mul.wide.s32 	%rd38, %r75, 8;
	add.s64 	%rd39, %rd3, %rd38;
	ld.global.f64 	%fd77, [%rd39];
	add.s32 	%r76, %r103, %r74;
	mul.wide.u32 	%rd40, %r76, 8;
	add.s64 	%rd41, %rd2, %rd40;
	ld.global.f64 	%fd78, [%rd41];
	sub.f64 	%fd79, %fd77, %fd78;
	mul.f64 	%fd80, %fd1, %fd76;
	add.s32 	%r77, %r103, %r31;
	mul.wide.s32 	%rd42, %r77, 8;
	add.s64 	%rd43, %rd1, %rd42;
	ld.global.f64 	%fd81, [%rd43];
	fma.rn.f64 	%fd82, %fd80, %fd79, %fd81;
	st.global.f64 	[%rd43], %fd82;
	ld.global.f64 	%fd83, [%rd7];
	ld.global.f64 	%fd84, [%rd8];
	sub.f64 	%fd85, %fd83, %fd84;
	ld.global.f64 	%fd86, [%rd39+8];
	cvt.u64.u32 	%rd44, %r103;
	add.s64 	%rd45, %rd44, %rd5;
	shl.b64 	%rd46, %rd45, 3;
	add.s64 	%rd47, %rd2, %rd46;
	ld.global.f64 	%fd87, [%rd47+8];
	sub.f64 	%fd88, %fd86, %fd87;
	mul.f64 	%fd89, %fd1, %fd85;
	ld.global.f64 	%fd90, [%rd43+8];
	fma.rn.f64 	%fd91, %fd89, %fd88, %fd90;
	st.global.f64 	[%rd43+8], %fd91;
	ld.global.f64 	%fd92, [%rd7];
	ld.global.f64 	%fd93, [%rd8];
	sub.f64 	%fd94, %fd92, %fd93;
	ld.global.f64 	%fd95, [%rd39+16];
	ld.global.f64 	%fd96, [%rd47+16];
	sub.f64 	%fd97, %fd95, %fd96;
	mul.f64 	%fd98, %fd1, %fd94;
	ld.global.f64 	%fd99, [%rd43+16];
	fma.rn.f64 	%fd100, %fd98, %fd97, %fd99;
	st.global.f64 	[%rd43+16], %fd100;
	ld.global.f64 	%fd101, [%rd7];
	ld.global.f64 	%fd102, [%rd8];
	sub.f64 	%fd103, %fd101, %fd102;
	ld.global.f64 	%fd104, [%rd39+24];
	ld.global.f64 	%fd105, [%rd47+24];
	sub.f64 	%fd106, %fd104, %fd105;
	mul.f64 	%fd107, %fd1, %fd103;
	ld.global.f64 	%fd108, [%rd43+24];
	fma.rn.f64 	%fd109, %fd107, %fd106, %fd108;
	st.global.f64 	[%rd43+24], %fd109;
	add.s32 	%r103, %r103, 4;
$L__BB3_28:
	setp.eq.s32 	%p18, %r22, 0;
	@%p18 bra 	$L__BB3_33;
	setp.eq.s32 	%p19, %r22, 1;
	@%p19 bra 	$L__BB3_31;
	cvt.u32.u64 	%r78, %rd5;
	ld.global.f64 	%fd110, [%rd7];
	ld.global.f64 	%fd111, [%rd8];
	sub.f64 	%fd112, %fd110, %fd111;
	add.s32 	%r79, %r103, %r28;
	mul.wide.s32 	%rd48, %r79, 8;
	add.s64 	%rd49, %rd3, %rd48;
	ld.global.f64 	%fd113, [%rd49];
	add.s32 	%r80, %r103, %r78;
	mul.wide.u32 	%rd50, %r80, 8;
	add.s64 	%rd51, %rd2, %rd50;
	ld.global.f64 	%fd114, [%rd51];
	sub.f64 	%fd115, %fd113, %fd114;
	mul.f64 	%fd116, %fd1, %fd112;
	add.s32 	%r81, %r103, %r31;
	mul.wide.s32 	%rd52, %r81, 8;
	add.s64 	%rd53, %rd1, %rd52;
	ld.global.f64 	%fd117, [%rd53];
	fma.rn.f64 	%fd118, %fd116, %fd115, %fd117;
	st.global.f64 	[%rd53], %fd118;
	ld.global.f64 	%fd119, [%rd7];
	ld.global.f64 	%fd120, [%rd8];
	sub.f64 	%fd121, %fd119, %fd120;
	ld.global.f64 	%fd122, [%rd49+8];
	cvt.u64.u32 	%rd54, %r103;
	add.s64 	%rd55, %rd54, %rd5;
	shl.b64 	%rd56, %rd55, 3;
	add.s64 	%rd57, %rd2, %rd56;
	ld.global.f64 	%fd123, [%rd57+8];
	sub.f64 	%fd124, %fd122, %fd123;
	mul.f64 	%fd125, %fd1, %fd121;
	ld.global.f64 	%fd126, [%rd53+8];
	fma.rn.f64 	%fd127, %fd125, %fd124, %fd126;
	st.global.f64 	[%rd53+8], %fd127;
	add.s32 	%r103, %r103, 2;
$L__BB3_31:
	setp.eq.s32 	%p20, %r24, 0;
	@%p20 bra 	$L__BB3_33;
	cvt.u32.u64 	%r82, %rd5;
	ld.global.f64 	%fd128, [%rd7];
	ld.global.f64 	%fd129, [%rd8];
	sub.f64 	%fd130, %fd128, %fd129;
	add.s32 	%r83, %r103, %r28;
	mul.wide.s32 	%rd58, %r83, 8;
	add.s64 	%rd59, %rd3, %rd58;
	ld.global.f64 	%fd131, [%rd59];
	add.s32 	%r84, %r103, %r82;
	mul.wide.u32 	%rd60, %r84, 8;
	add.s64 	%rd61, %rd2, %rd60;
	ld.global.f64 	%fd132, [%rd61];
	sub.f64 	%fd133, %fd131, %fd132;
	mul.f64 	%fd134, %fd1, %fd130;
	add.s32 	%r85, %r103, %r31;
	mul.wide.s32 	%rd62, %r85, 8;
	add.s64 	%rd63, %rd1, %rd62;
	ld.global.f64 	%fd135, [%rd63];
	fma.rn.f64 	%fd136, %fd134, %fd133, %fd135;
	st.global.f64 	[%rd63], %fd136;
$L__BB3_33:
	add.s32 	%r98, %r98, 1;
	setp.ne.s32 	%p21, %r98, %r46;
	@%p21 bra 	$L__BB3_22;
	add.s32 	%r97, %r97, 1;
	setp.ne.s32 	%p22, %r97, %r47;
	@%p22 bra 	$L__BB3_21;
	ld.param.u32 	%r89, [_Z5mStepPKdS0_PdS1_iii_param_6];
	mov.u32 	%r86, %nctaid.x;
	mov.u32 	%r87, %ntid.x;
	mad.lo.s32 	%r96, %r86, %r87, %r96;
	setp.lt.s32 	%p23, %r96, %r89;
	@%p23 bra 	$L__BB3_20;
$L__BB3_36:
	ret;

}
.func  (.param .b64 func_retval0) __internal_accurate_pow(
	.param .b64 __internal_accurate_pow_param_0
)
{
	.reg .pred 	%p<8>;
	.reg .b32 	%r<46>;
	.reg .b32 	%f<3>;
	.reg .b64 	%fd<109>;

	ld.param.f64 	%fd10, [__internal_accurate_pow_param_0];
	mov.f64 	%fd11, 0d401921FB54442D18;
	{
	.reg .b32 %temp; 
	mov.b64 	{%temp, %r8}, %fd11;
	}
	{
	.reg .b32 %temp; 
	mov.b64 	{%r9, %temp}, %fd11;
	}
	shr.u32 	%r10, %r8, 20;
	setp.lt.u32 	%p1, %r8, 1048576;
	mov.f64 	%fd12, 0d437921FB54442D18;
	{
	.reg .b32 %temp; 
	mov.b64 	{%temp, %r11}, %fd12;
	}
	{
	.reg .b32 %temp; 
	mov.b64 	{%r12, %temp}, %fd12;
	}
	shr.u32 	%r13, %r11, 20;
	add.s32 	%r14, %r13, -54;
	selp.b32 	%r15, %r12, %r9, %p1;
	selp.b32 	%r16, %r11, %r8, %p1;
	selp.b32 	%r1, %r14, %r10, %p1;
	add.s32 	%r45, %r1, -1023;
	and.b32  	%r17, %r16, -2146435073;
	or.b32  	%r18, %r17, 1072693248;
	mov.b64 	%fd107, {%r15, %r18};
	setp.lt.u32 	%p2, %r18, 1073127583;
	@%p2 bra 	$L__BB4_2;
	{
	.reg .b32 %temp; 
	mov.b64 	{%r19, %temp}, %fd107;
	}
	{
	.reg .b32 %temp; 
	mov.b64 	{%temp, %r20}, %fd107;
	}
	add.s32 	%r21, %r20, -1048576;
	mov.b64 	%fd107, {%r19, %r21};
	add.s32 	%r45, %r1, -1022;
$L__BB4_2:
	add.f64 	%fd13, %fd107, 0dBFF0000000000000;
	add.f64 	%fd14, %fd107, 0d3FF0000000000000;
	rcp.approx.ftz.f64 	%fd15, %fd14;
	neg.f64 	%fd16, %fd14;
	fma.rn.f64 	%fd17, %fd16, %fd15, 0d3FF0000000000000;
	fma.rn.f64 	%fd18, %fd17, %fd17, %fd17;
	fma.rn.f64 	%fd19, %fd18, %fd15, %fd15;
	mul.f64 	%fd20, %fd13, %fd19;
	fma.rn.f64 	%fd21, %fd13, %fd19, %fd20;
	mul.f64 	%fd22, %fd21, %fd21;
	fma.rn.f64 	%fd23, %fd22, 0d3EB0F5FF7D2CAFE2, 0d3ED0F5D241AD3B5A;
	fma.rn.f64 	%fd24, %fd23, %fd22, 0d3EF3B20A75488A3F;
	fma.rn.f64 	%fd25, %fd24, %fd22, 0d3F1745CDE4FAECD5;
	fma.rn.f64 	%fd26, %fd25, %fd22, 0d3F3C71C7258A578B;
	fma.rn.f64 	%fd27, %fd26, %fd22, 0d3F6249249242B910;
	fma.rn.f64 	%fd28, %fd27, %fd22, 0d3F89999999999DFB;
	sub.f64 	%fd29, %fd13, %fd21;
	add.f64 	%fd30, %fd29, %fd29;
	neg.f64 	%fd31, %fd21;
	fma.rn.f64 	%fd32, %fd31, %fd13, %fd30;
	mul.f64 	%fd33, %fd19, %fd32;
	fma.rn.f64 	%fd34, %fd22, %fd28, 0d3FB5555555555555;
	mov.f64 	%fd35, 0d3FB5555555555555;
	sub.f64 	%fd36, %fd35, %fd34;
	fma.rn.f64 	%fd37, %fd22, %fd28, %fd36;
	add.f64 	%fd38, %fd37, 0dBC46A4CB00B9E7B0;
	add.f64 	%fd39, %fd34, %fd38;
	sub.f64 	%fd40, %fd34, %fd39;
	add.f64 	%fd41, %fd38, %fd40;
	mul.rn.f64 	%fd42, %fd21, %fd21;
	neg.f64 	%fd43, %fd42;
	fma.rn.f64 	%fd44, %fd21, %fd21, %fd43;
	{
	.reg .b32 %temp; 
	mov.b64 	{%r22, %temp}, %fd33;
	}
	{
	.reg .b32 %temp; 
	mov.b64 	{%temp, %r23}, %fd33;
	}
	add.s32 	%r24, %r23, 1048576;
	mov.b64 	%fd45, {%r22, %r24};
	fma.rn.f64 	%fd46, %fd21, %fd45, %fd44;
	mul.rn.f64 	%fd47, %fd42, %fd21;
	neg.f64 	%fd48, %fd47;
	fma.rn.f64 	%fd49, %fd42, %fd21, %fd48;
	fma.rn.f64 	%fd50, %fd42, %fd33, %fd49;
	fma.rn.f64 	%fd51, %fd46, %fd21, %fd50;
	mul.rn.f64 	%fd52, %fd39, %fd47;
	neg.f64 	%fd53, %fd52;
	fma.rn.f64 	%fd54, %fd39, %fd47, %fd53;
	fma.rn.f64 	%fd55, %fd39, %fd51, %fd54;
	fma.rn.f64 	%fd56, %fd41, %fd47, %fd55;
	add.f64 	%fd57, %fd52, %fd56;
	sub.f64 	%fd58, %fd52, %fd57;
	add.f64 	%fd59, %fd56, %fd58;
	add.f64 	%fd60, %fd21, %fd57;
	sub.f64 	%fd61, %fd21, %fd60;
	add.f64 	%fd62, %fd57, %fd61;
	add.f64 	%fd63, %fd59, %fd62;
	add.f64 	%fd64, %fd33, %fd63;
	add.f64 	%fd65, %fd60, %fd64;
	sub.f64 	%fd66, %fd60, %fd65;
	add.f64 	%fd67, %fd64, %fd66;
	xor.b32  	%r25, %r45, -2147483648;
	mov.b32 	%r26, 1127219200;
	mov.b64 	%fd68, {%r25, %r26};
	mov.b32 	%r27, -2147483648;
	mov.b64 	%fd69, {%r27, %r26};
	sub.f64 	%fd70, %fd68, %fd69;
	fma.rn.f64 	%fd71, %fd70, 0d3FE62E42FEFA39EF, %fd65;
	fma.rn.f64 	%fd72, %fd70, 0dBFE62E42FEFA39EF, %fd71;
	sub.f64 	%fd73, %fd72, %fd65;
	sub.f64 	%fd74, %fd67, %fd73;
	fma.rn.f64 	%fd75, %fd70, 0d3C7ABC9E3B39803F, %fd74;
	add.f64 	%fd76, %fd71, %fd75;
	sub.f64 	%fd77, %fd71, %fd76;
	add.f64 	%fd78, %fd75, %fd77;
	{
	.reg .b32 %temp; 
	mov.b64 	{%temp, %r28}, %fd10;
	}
	{
	.reg .b32 %temp; 
	mov.b64 	{%r29, %temp}, %fd10;
	}
	shl.b32 	%r30, %r28, 1;
	setp.gt.u32 	%p3, %r30, -33554433;
	and.b32  	%r31, %r28, -15728641;
	selp.b32 	%r32, %r31, %r28, %p3;
	mov.b64 	%fd79, {%r29, %r32};
	mul.rn.f64 	%fd80, %fd76, %fd79;
	neg.f64 	%fd81, %fd80;
	fma.rn.f64 	%fd82, %fd76, %fd79, %fd81;
	fma.rn.f64 	%fd83, %fd78, %fd79, %fd82;
	add.f64 	%fd4, %fd80, %fd83;
	sub.f64 	%fd84, %fd80, %fd4;
	add.f64 	%fd5, %fd83, %fd84;
	fma.rn.f64 	%fd85, %fd4, 0d3FF71547652B82FE, 0d4338000000000000;
	{
	.reg .b32 %temp; 
	mov.b64 	{%r5, %temp}, %fd85;
	}
	mov.f64 	%fd86, 0dC338000000000000;
	add.rn.f64 	%fd87, %fd85, %fd86;
	fma.rn.f64 	%fd88, %fd87, 0dBFE62E42FEFA39EF, %fd4;
	fma.rn.f64 	%fd89, %fd87, 0dBC7ABC9E3B39803F, %fd88;
	fma.rn.f64 	%fd90, %fd89, 0d3E5ADE1569CE2BDF, 0d3E928AF3FCA213EA;
	fma.rn.f64 	%fd91, %fd90, %fd89, 0d3EC71DEE62401315;
	fma.rn.f64 	%fd92, %fd91, %fd89, 0d3EFA01997C89EB71;
	fma.rn.f64 	%fd93, %fd92, %fd89, 0d3F2A01A014761F65;
	fma.rn.f64 	%fd94, %fd93, %fd89, 0d3F56C16C1852B7AF;
	fma.rn.f64 	%fd95, %fd94, %fd89, 0d3F81111111122322;
	fma.rn.f64 	%fd96, %fd95, %fd89, 0d3FA55555555502A1;
	fma.rn.f64 	%fd97, %fd96, %fd89, 0d3FC5555555555511;
	fma.rn.f64 	%fd98, %fd97, %fd89, 0d3FE000000000000B;
	fma.rn.f64 	%fd99, %fd98, %fd89, 0d3FF0000000000000;
	fma.rn.f64 	%fd100, %fd99, %fd89, 0d3FF0000000000000;
	{
	.reg .b32 %temp; 
	mov.b64 	{%r6, %temp}, %fd100;
	}
	{
	.reg .b32 %temp; 
	mov.b64 	{%temp, %r7}, %fd100;
	}
	shl.b32 	%r33, %r5, 20;
	add.s32 	%r34, %r33, %r7;
	mov.b64 	%fd108, {%r6, %r34};
	{
	.reg .b32 %temp; 
	mov.b64 	{%temp, %r35}, %fd4;
	}
	mov.b32 	%f2, %r35;
	abs.f32 	%f1, %f2;
	setp.lt.f32 	%p4, %f1, 0f4086232B;
	@%p4 bra 	$L__BB4_5;
	setp.lt.f64 	%p5, %fd4, 0d0000000000000000;
	add.f64 	%fd101, %fd4, 0d7FF0000000000000;
	selp.f64 	%fd108, 0d0000000000000000, %fd101, %p5;
	setp.geu.f32 	%p6, %f1, 0f40874800;
	@%p6 bra 	$L__BB4_5;
	shr.u32 	%r36, %r5, 31;
	add.s32 	%r37, %r5, %r36;
	shr.s32 	%r38, %r37, 1;
	shl.b32 	%r39, %r38, 20;
	add.s32 	%r40, %r7, %r39;
	mov.b64 	%fd102, {%r6, %r40};
	sub.s32 	%r41, %r5, %r38;
	shl.b32 	%r42, %r41, 20;
	add.s32 	%r43, %r42, 1072693248;
	mov.b32 	%r44, 0;
	mov.b64 	%fd103, {%r44, %r43};
	mul.f64 	%fd108, %fd103, %fd102;
$L__BB4_5:
	abs.f64 	%fd104, %fd108;
	setp.eq.f64 	%p7, %fd104, 0d7FF0000000000000;
	fma.rn.f64 	%fd105, %fd108, %fd5, %fd108;
	selp.f64 	%fd106, %fd108, %fd105, %p7;
	st.param.f64 	[func_retval0], %fd106;
	ret;

}


// ===== COMPILED SASS (sm_100) =====

	.target	sm_100

	.elftype	@"ET_EXEC"


//--------------------- .note.nv.tkinfo           --------------------------
	.section	.note.nv.tkinfo,"",@"SHT_NOTE"
	.sectionflags	@"SHF_NOTE_NV_TKINFO"
	.tkinfo
        /*0018*/ 	.word	0x00000002
        /*0030*/ 	.string	""
        /*0030*/ 	.string	"ptxas"
        /*0030*/ 	.string	"Cuda compilation tools, release 13.0, V13.0.88"
        /*0030*/ 	.string	"Build cuda_13.0.r13.0/compiler.36424714_0"
        /*0030*/ 	.string	"-arch sm_100 -m 64 "



//--------------------- .note.nv.cuinfo           --------------------------
	.section	.note.nv.cuinfo,"",@"SHT_NOTE"
	.sectionflags	@"SHF_NOTE_NV_CUINFO"
        /*0018*/ 	.short	0x0002
        /*001a*/ 	.short	0x0064
        /*001c*/ 	.short	0x0082
	.zero		2


//--------------------- .nv.info                  --------------------------
	.section	.nv.info,"",@"SHT_CUDA_INFO"
	.align	4


	//----- nvinfo : EIATTR_REGCOUNT
	.align		4
        /*0000*/ 	.byte	0x04, 0x2f
        /*0002*/ 	.short	(.L_1 - .L_0)
	.align		4
.L_0:
        /*0004*/ 	.word	index@(_Z23computeResponsibilitiesPKdS0_S0_S0_S0_PdS1_S1_iii)
        /*0008*/ 	.word	0x00000030


	//----- nvinfo : EIATTR_FRAME_SIZE
	.align		4
.L_1:
        /*000c*/ 	.byte	0x04, 0x11
        /*000e*/ 	.short	(.L_3 - .L_2)
	.align		4
.L_2:
        /*0010*/ 	.word	index@($_Z23computeResponsibilitiesPKdS0_S0_S0_S0_PdS1_S1_iii$__internal_accurate_pow)
        /*0014*/ 	.word	0x00000200


	//----- nvinfo : EIATTR_FRAME_SIZE
	.align		4
.L_3:
        /*0018*/ 	.byte	0x04, 0x11
        /*001a*/ 	.short	(.L_5 - .L_4)
	.align		4
.L_4:
        /*001c*/ 	.word	index@($__internal_4_$__cuda_sm20_dsqrt_rn_f64_mediumpath_v1)
        /*0020*/ 	.word	0x00000200


	//----- nvinfo : EIATTR_FRAME_SIZE
	.align		4
.L_5:
        /*0024*/ 	.byte	0x04, 0x11
        /*0026*/ 	.short	(.L_7 - .L_6)
	.align		4
.L_6:
        /*0028*/ 	.word	index@($__internal_3_$__cuda_sm20_div_rn_f64_full)
        /*002c*/ 	.word	0x00000200


	//----- nvinfo : EIATTR_FRAME_SIZE
	.align		4
.L_7:
        /*0030*/ 	.byte	0x04, 0x11
        /*0032*/ 	.short	(.L_9 - .L_8)
	.align		4
.L_8:
        /*0034*/ 	.word	index@($__internal_2_$__cuda_sm20_dblrcp_rn_slowpath_v3)
        /*0038*/ 	.word	0x00000200


	//----- nvinfo : EIATTR_FRAME_SIZE
	.align		4
.L_9:
        /*003c*/ 	.byte	0x04, 0x11
        /*003e*/ 	.short	(.L_11 - .L_10)
	.align		4
.L_10:
        /*0040*/ 	.word	index@(_Z23computeResponsibilitiesPKdS0_S0_S0_S0_PdS1_S1_iii)
        /*0044*/ 	.word	0x00000200


	//----- nvinfo : EIATTR_REGCOUNT
	.align		4
.L_11:
        /*0048*/ 	.byte	0x04, 0x2f
        /*004a*/ 	.short	(.L_13 - .L_12)
	.align		4
.L_12:
        /*004c*/ 	.word	index@(_Z16reduceWeightMeanPdS_S_S_iiii)
        /*0050*/ 	.word	0x00000020


	//----- nvinfo : EIATTR_FRAME_SIZE
	.align		4
.L_13:
        /*0054*/ 	.byte	0x04, 0x11
        /*0056*/ 	.short	(.L_15 - .L_14)
	.align		4
.L_14:
        /*0058*/ 	.word	index@($__internal_1_$__cuda_sm20_div_rn_f64_full)
        /*005c*/ 	.word	0x00000100


	//----- nvinfo : EIATTR_FRAME_SIZE
	.align		4
.L_15:
        /*0060*/ 	.byte	0x04, 0x11
        /*0062*/ 	.short	(.L_17 - .L_16)
	.align		4
.L_16:
        /*0064*/ 	.word	index@(_Z16reduceWeightMeanPdS_S_S_iiii)
        /*0068*/ 	.word	0x00000100


	//----- nvinfo : EIATTR_REGCOUNT
	.align		4
.L_17:
        /*006c*/ 	.byte	0x04, 0x2f
        /*006e*/ 	.short	(.L_19 - .L_18)
	.align		4
.L_18:
        /*0070*/ 	.word	index@(_Z17reduceCovMatricesPdS_S_iiiii)
        /*0074*/ 	.word	0x0000002c


	//----- nvinfo : EIATTR_FRAME_SIZE
	.align		4
.L_19:
        /*0078*/ 	.byte	0x04, 0x11
        /*007a*/ 	.short	(.L_21 - .L_20)
	.align		4
.L_20:
        /*007c*/ 	.word	index@($__internal_0_$__cuda_sm20_div_rn_f64_full)
        /*0080*/ 	.word	0x00000320


	//----- nvinfo : EIATTR_FRAME_SIZE
	.align		4
.L_21:
        /*0084*/ 	.byte	0x04, 0x11
        /*0086*/ 	.short	(.L_23 - .L_22)
	.align		4
.L_22:
        /*0088*/ 	.word	index@(_Z17reduceCovMatricesPdS_S_iiiii)
        /*008c*/ 	.word	0x00000320


	//----- nvinfo : EIATTR_REGCOUNT
	.align		4
.L_23:
        /*0090*/ 	.byte	0x04, 0x2f
        /*0092*/ 	.short	(.L_25 - .L_24)
	.align		4
.L_24:
        /*0094*/ 	.word	index@(_Z5mStepPKdS0_PdS1_iii)
        /*0098*/ 	.word	0x0000002e


	//----- nvinfo : EIATTR_FRAME_SIZE
	.align		4
.L_25:
        /*009c*/ 	.byte	0x04, 0x11
        /*009e*/ 	.short	(.L_27 - .L_26)
	.align		4
.L_26:
        /*00a0*/ 	.word	index@(_Z5mStepPKdS0_PdS1_iii)
        /*00a4*/ 	.word	0x00000000


	//----- nvinfo : EIATTR_MIN_STACK_SIZE
	.align		4
.L_27:
        /*00a8*/ 	.byte	0x04, 0x12
        /*00aa*/ 	.short	(.L_29 - .L_28)
	.align		4
.L_28:
        /*00ac*/ 	.word	index@(_Z5mStepPKdS0_PdS1_iii)
        /*00b0*/ 	.word	0x00000000


	//----- nvinfo : EIATTR_MIN_STACK_SIZE
	.align		4
.L_29:
        /*00b4*/ 	.byte	0x04, 0x12
        /*00b6*/ 	.short	(.L_31 - .L_30)
	.align		4
.L_30:
        /*00b8*/ 	.word	index@(_Z17reduceCovMatricesPdS_S_iiiii)
        /*00bc*/ 	.word	0x00000320


	//----- nvinfo : EIATTR_MIN_STACK_SIZE
	.align		4
.L_31:
        /*00c0*/ 	.byte	0x04, 0x12
        /*00c2*/ 	.short	(.L_33 - .L_32)
	.align		4
.L_32:
        /*00c4*/ 	.word	index@(_Z16reduceWeightMeanPdS_S_S_iiii)
        /*00c8*/ 	.word	0x00000100


	//----- nvinfo : EIATTR_MIN_STACK_SIZE
	.align		4
.L_33:
        /*00cc*/ 	.byte	0x04, 0x12
        /*00ce*/ 	.short	(.L_35 - .L_34)
	.align		4
.L_34:
        /*00d0*/ 	.word	index@(_Z23computeResponsibilitiesPKdS0_S0_S0_S0_PdS1_S1_iii)
        /*00d4*/ 	.word	0x00000200
.L_35:


//--------------------- .nv.compat                --------------------------
	.section	.nv.compat,"",@"SHT_CUDA_COMPAT_INFO"
	.align	4
        /*0000*/ 	.byte	0x02, 0x09, 0x00, 0x00, 0x02, 0x02, 0x01, 0x00, 0x02, 0x05, 0x05, 0x00, 0x03, 0x07, 0x01, 0x01
        /*0010*/ 	.byte	0x02, 0x03, 0x00, 0x00, 0x02, 0x06, 0x01, 0x00, 0x04, 0x0b, 0x08, 0x00, 0x01, 0x00, 0x00, 0x00
        /*0020*/ 	.byte	0x00, 0x00, 0x00, 0x00


//--------------------- .nv.info._Z5mStepPKdS0_PdS1_iii --------------------------
	.section	.nv.info._Z5mStepPKdS0_PdS1_iii,"",@"SHT_CUDA_INFO"
	.sectionflags	@""
	.align	4


	//----- nvinfo : EIATTR_CUDA_API_VERSION
	.align		4
        /*0000*/ 	.byte	0x04, 0x37
        /*0002*/ 	.short	(.L_37 - .L_36)
.L_36:
        /*0004*/ 	.word	0x00000082


	//----- nvinfo : EIATTR_KPARAM_INFO
	.align		4
.L_37:
        /*0008*/ 	.byte	0x04, 0x17
        /*000a*/ 	.short	(.L_39 - .L_38)
.L_38:
        /*000c*/ 	.word	0x00000000
        /*0010*/ 	.short	0x0006
        /*0012*/ 	.short	0x0028
        /*0014*/ 	.byte	0x00, 0xf0, 0x11, 0x00


	//----- nvinfo : EIATTR_KPARAM_INFO
	.align		4
.L_39:
        /*0018*/ 	.byte	0x04, 0x17
        /*001a*/ 	.short	(.L_41 - .L_40)
.L_40:
        /*001c*/ 	.word	0x00000000
        /*0020*/ 	.short	0x0005
        /*0022*/ 	.short	0x0024
        /*0024*/ 	.byte	0x00, 0xf0, 0x11, 0x00


	//----- nvinfo : EIATTR_KPARAM_INFO
	.align		4
.L_41:
        /*0028*/ 	.byte	0x04, 0x17
        /*002a*/ 	.short	(.L_43 - .L_42)
.L_42:
        /*002c*/ 	.word	0x00000000
        /*0030*/ 	.short	0x0004
        /*0032*/ 	.short	0x0020
        /*0034*/ 	.byte	0x00, 0xf0, 0x11, 0x00


	//----- nvinfo : EIATTR_KPARAM_INFO
	.align		4
.L_43:
        /*0038*/ 	.byte	0x04, 0x17
        /*003a*/ 	.short	(.L_45 - .L_44)
.L_44:
        /*003c*/ 	.word	0x00000000
        /*0040*/ 	.short	0x0003
        /*0042*/ 	.short	0x0018
        /*0044*/ 	.byte	0x00, 0xf5, 0x21, 0x00


	//----- nvinfo : EIATTR_KPARAM_INFO
	.align		4
.L_45:
        /*0048*/ 	.byte	0x04, 0x17
        /*004a*/ 	.short	(.L_47 - .L_46)
.L_46:
        /*004c*/ 	.word	0x00000000
        /*0050*/ 	.short	0x0002
        /*0052*/ 	.short	0x0010
        /*0054*/ 	.byte	0x00, 0xf5, 0x21, 0x00


	//----- nvinfo : EIATTR_KPARAM_INFO
	.align		4
.L_47:
        /*0058*/ 	.byte	0x04, 0x17
        /*005a*/ 	.short	(.L_49 - .L_48)
.L_48:
        /*005c*/ 	.word	0x00000000
        /*0060*/ 	.short	0x0001
        /*0062*/ 	.short	0x0008
        /*0064*/ 	.byte	0x00, 0xf5, 0x21, 0x00


	//----- nvinfo : EIATTR_KPARAM_INFO
	.align		4
.L_49:
        /*0068*/ 	.byte	0x04, 0x17
        /*006a*/ 	.short	(.L_51 - .L_50)
.L_50:
        /*006c*/ 	.word	0x00000000
        /*0070*/ 	.short	0x0000
        /*0072*/ 	.short	0x0000
        /*0074*/ 	.byte	0x00, 0xf5, 0x21, 0x00


	//----- nvinfo : EIATTR_SPARSE_MMA_MASK
	.align		4
.L_51:
        /*0078*/ 	.byte	0x03, 0x50
        /*007a*/ 	.short	0x0000


	//----- nvinfo : EIATTR_MAXREG_COUNT
	.align		4
        /*007c*/ 	.byte	0x03, 0x1b
        /*007e*/ 	.short	0x00ff


	//----- nvinfo : EIATTR_MERCURY_ISA_VERSION
	.align		4
        /*0080*/ 	.byte	0x03, 0x5f
        /*0082*/ 	.short	0x0101


	//----- nvinfo : EIATTR_VRC_CTA_INIT_COUNT
	.align		4
        /*0084*/ 	.byte	0x02, 0x4a
	.zero		1
	.zero		1


	//----- nvinfo : EIATTR_EXIT_INSTR_OFFSETS
	.align		4
        /*0088*/ 	.byte	0x04, 0x1c
        /*008a*/ 	.short	(.L_53 - .L_52)


	//   ....[0]....
.L_52:
        /*008c*/ 	.word	0x00000540


	//   ....[1]....
        /*0090*/ 	.word	0x000005a0


	//   ....[2]....
        /*0094*/ 	.word	0x000015c0


	//----- nvinfo : EIATTR_CRS_STACK_SIZE
	.align		4
.L_53:
        /*0098*/ 	.byte	0x04, 0x1e
        /*009a*/ 	.short	(.L_55 - .L_54)
.L_54:
        /*009c*/ 	.word	0x00000000


	//----- nvinfo : EIATTR_CBANK_PARAM_SIZE
	.align		4
.L_55:
        /*00a0*/ 	.byte	0x03, 0x19
        /*00a2*/ 	.short	0x002c


	//----- nvinfo : EIATTR_PARAM_CBANK
	.align		4
        /*00a4*/ 	.byte	0x04, 0x0a
        /*00a6*/ 	.short	(.L_57 - .L_56)
	.align		4
.L_56:
        /*00a8*/ 	.word	index@(.nv.constant0._Z5mStepPKdS0_PdS1_iii)
        /*00ac*/ 	.short	0x0380
        /*00ae*/ 	.short	0x002c


	//----- nvinfo : EIATTR_SW_WAR
	.align		4
.L_57:
        /*00b0*/ 	.byte	0x04, 0x36
        /*00b2*/ 	.short	(.L_59 - .L_58)
.L_58:
        /*00b4*/ 	.word	0x00000008
.L_59:


//--------------------- .nv.info._Z17reduceCovMatricesPdS_S_iiiii --------------------------
	.section	.nv.info._Z17reduceCovMatricesPdS_S_iiiii,"",@"SHT_CUDA_INFO"
	.sectionflags	@""
	.align	4


	//----- nvinfo : EIATTR_CUDA_API_VERSION
	.align		4
        /*0000*/ 	.byte	0x04, 0x37
        /*0002*/ 	.short	(.L_61 - .L_60)
.L_60:
        /*0004*/ 	.word	0x00000082


	//----- nvinfo : EIATTR_KPARAM_INFO
	.align		4
.L_61:
        /*0008*/ 	.byte	0x04, 0x17
        /*000a*/ 	.short	(.L_63 - .L_62)
.L_62:
        /*000c*/ 	.word	0x00000000
        /*0010*/ 	.short	0x0007
        /*0012*/ 	.short	0x0028
        /*0014*/ 	.byte	0x00, 0xf0, 0x11, 0x00


	//----- nvinfo : EIATTR_KPARAM_INFO
	.align		4
.L_63:
        /*0018*/ 	.byte	0x04, 0x17
        /*001a*/ 	.short	(.L_65 - .L_64)
.L_64:
        /*001c*/ 	.word	0x00000000
        /*0020*/ 	.short	0x0006
        /*0022*/ 	.short	0x0024
        /*0024*/ 	.byte	0x00, 0xf0, 0x11, 0x00


	//----- nvinfo : EIATTR_KPARAM_INFO
	.align		4
.L_65:
        /*0028*/ 	.byte	0x04, 0x17
        /*002a*/ 	.short	(.L_67 - .L_66)
.L_66:
        /*002c*/ 	.word	0x00000000
        /*0030*/ 	.short	0x0005
        /*0032*/ 	.short	0x0020
        /*0034*/ 	.byte	0x00, 0xf0, 0x11, 0x00


	//----- nvinfo : EIATTR_KPARAM_INFO
	.align		4
.L_67:
        /*0038*/ 	.byte	0x04, 0x17
        /*003a*/ 	.short	(.L_69 - .L_68)
.L_68:
        /*003c*/ 	.word	0x00000000
        /*0040*/ 	.short	0x0004
        /*0042*/ 	.short	0x001c
        /*0044*/ 	.byte	0x00, 0xf0, 0x11, 0x00


	//----- nvinfo : EIATTR_KPARAM_INFO
	.align		4
.L_69:
        /*0048*/ 	.byte	0x04, 0x17
        /*004a*/ 	.short	(.L_71 - .L_70)
.L_70:
        /*004c*/ 	.word	0x00000000
        /*0050*/ 	.short	0x0003
        /*0052*/ 	.short	0x0018
        /*0054*/ 	.byte	0x00, 0xf0, 0x11, 0x00


	//----- nvinfo : EIATTR_KPARAM_INFO
	.align		4
.L_71:
        /*0058*/ 	.byte	0x04, 0x17
        /*005a*/ 	.short	(.L_73 - .L_72)
.L_72:
        /*005c*/ 	.word	0x00000000
        /*0060*/ 	.short	0x0002
        /*0062*/ 	.short	0x0010
        /*0064*/ 	.byte	0x00, 0xf5, 0x21, 0x00


	//----- nvinfo : EIATTR_KPARAM_INFO
	.align		4
.L_73:
        /*0068*/ 	.byte	0x04, 0x17
        /*006a*/ 	.short	(.L_75 - .L_74)
.L_74:
        /*006c*/ 	.word	0x00000000
        /*0070*/ 	.short	0x0001
        /*0072*/ 	.short	0x0008
        /*0074*/ 	.byte	0x00, 0xf5, 0x21, 0x00


	//----- nvinfo : EIATTR_KPARAM_INFO
	.align		4
.L_75:
        /*0078*/ 	.byte	0x04, 0x17
        /*007a*/ 	.short	(.L_77 - .L_76)
.L_76:
        /*007c*/ 	.word	0x00000000
        /*0080*/ 	.short	0x0000
        /*0082*/ 	.short	0x0000
        /*0084*/ 	.byte	0x00, 0xf5, 0x21, 0x00


	//----- nvinfo : EIATTR_SPARSE_MMA_MASK
	.align		4
.L_77:
        /*0088*/ 	.byte	0x03, 0x50
        /*008a*/ 	.short	0x0000


	//----- nvinfo : EIATTR_MAXREG_COUNT
	.align		4
        /*008c*/ 	.byte	0x03, 0x1b
        /*008e*/ 	.short	0x00ff


	//----- nvinfo : EIATTR_NUM_BARRIERS
	.align		4
        /*0090*/ 	.byte	0x02, 0x4c
        /*0092*/ 	.byte	0x01
	.zero		1


	//----- nvinfo : EIATTR_MERCURY_ISA_VERSION
	.align		4
        /*0094*/ 	.byte	0x03, 0x5f
        /*0096*/ 	.short	0x0101


	//----- nvinfo : EIATTR_VRC_CTA_INIT_COUNT
	.align		4
        /*0098*/ 	.byte	0x02, 0x4a
	.zero		1
	.zero		1


	//----- nvinfo : EIATTR_EXIT_INSTR_OFFSETS
	.align		4
        /*009c*/ 	.byte	0x04, 0x1c
        /*009e*/ 	.short	(.L_79 - .L_78)


	//   ....[0]....
.L_78:
        /*00a0*/ 	.word	0x00002380


	//   ....[1]....
        /*00a4*/ 	.word	0x00004af0


	//----- nvinfo : EIATTR_CRS_STACK_SIZE
	.align		4
.L_79:
        /*00a8*/ 	.byte	0x04, 0x1e
        /*00aa*/ 	.short	(.L_81 - .L_80)
.L_80:
        /*00ac*/ 	.word	0x00000000


	//----- nvinfo : EIATTR_CBANK_PARAM_SIZE
	.align		4
.L_81:
        /*00b0*/ 	.byte	0x03, 0x19
        /*00b2*/ 	.short	0x002c


	//----- nvinfo : EIATTR_PARAM_CBANK
	.align		4
        /*00b4*/ 	.byte	0x04, 0x0a
        /*00b6*/ 	.short	(.L_83 - .L_82)
	.align		4
.L_82:
        /*00b8*/ 	.word	index@(.nv.constant0._Z17reduceCovMatricesPdS_S_iiiii)
        /*00bc*/ 	.short	0x0380
        /*00be*/ 	.short	0x002c


	//----- nvinfo : EIATTR_SW_WAR
	.align		4
.L_83:
        /*00c0*/ 	.byte	0x04, 0x36
        /*00c2*/ 	.short	(.L_85 - .L_84)
.L_84:
        /*00c4*/ 	.word	0x00000008
.L_85:


//--------------------- .nv.info._Z16reduceWeightMeanPdS_S_S_iiii --------------------------
	.section	.nv.info._Z16reduceWeightMeanPdS_S_S_iiii,"",@"SHT_CUDA_INFO"
	.sectionflags	@""
	.align	4


	//----- nvinfo : EIATTR_CUDA_API_VERSION
	.align		4
        /*0000*/ 	.byte	0x04, 0x37
        /*0002*/ 	.short	(.L_87 - .L_86)
.L_86:
        /*0004*/ 	.word	0x00000082


	//----- nvinfo : EIATTR_KPARAM_INFO
	.align		4
.L_87:
        /*0008*/ 	.byte	0x04, 0x17
        /*000a*/ 	.short	(.L_89 - .L_88)
.L_88:
        /*000c*/ 	.word	0x00000000
        /*0010*/ 	.short	0x0007
        /*0012*/ 	.short	0x002c
        /*0014*/ 	.byte	0x00, 0xf0, 0x11, 0x00


	//----- nvinfo : EIATTR_KPARAM_INFO
	.align		4
.L_89:
        /*0018*/ 	.byte	0x04, 0x17
        /*001a*/ 	.short	(.L_91 - .L_90)
.L_90:
        /*001c*/ 	.word	0x00000000
        /*0020*/ 	.short	0x0006
        /*0022*/ 	.short	0x0028
        /*0024*/ 	.byte	0x00, 0xf0, 0x11, 0x00


	//----- nvinfo : EIATTR_KPARAM_INFO
	.align		4
.L_91:
        /*0028*/ 	.byte	0x04, 0x17
        /*002a*/ 	.short	(.L_93 - .L_92)
.L_92:
        /*002c*/ 	.word	0x00000000
        /*0030*/ 	.short	0x0005
        /*0032*/ 	.short	0x0024
        /*0034*/ 	.byte	0x00, 0xf0, 0x11, 0x00


	//----- nvinfo : EIATTR_KPARAM_INFO
	.align		4
.L_93:
        /*0038*/ 	.byte	0x04, 0x17
        /*003a*/ 	.short	(.L_95 - .L_94)
.L_94:
        /*003c*/ 	.word	0x00000000
        /*0040*/ 	.short	0x0004
        /*0042*/ 	.short	0x0020
        /*0044*/ 	.byte	0x00, 0xf0, 0x11, 0x00


	//----- nvinfo : EIATTR_KPARAM_INFO
	.align		4
.L_95:
        /*0048*/ 	.byte	0x04, 0x17
        /*004a*/ 	.short	(.L_97 - .L_96)
.L_96:
        /*004c*/ 	.word	0x00000000
        /*0050*/ 	.short	0x0003
        /*0052*/ 	.short	0x0018
        /*0054*/ 	.byte	0x00, 0xf5, 0x21, 0x00


	//----- nvinfo : EIATTR_KPARAM_INFO
	.align		4
.L_97:
        /*0058*/ 	.byte	0x04, 0x17
        /*005a*/ 	.short	(.L_99 - .L_98)
.L_98:
        /*005c*/ 	.word	0x00000000
        /*0060*/ 	.short	0x0002
        /*0062*/ 	.short	0x0010
        /*0064*/ 	.byte	0x00, 0xf5, 0x21, 0x00


	//----- nvinfo : EIATTR_KPARAM_INFO
	.align		4
.L_99:
        /*0068*/ 	.byte	0x04, 0x17
        /*006a*/ 	.short	(.L_101 - .L_100)
.L_100:
        /*006c*/ 	.word	0x00000000
        /*0070*/ 	.short	0x0001
        /*0072*/ 	.short	0x0008
        /*0074*/ 	.byte	0x00, 0xf5, 0x21, 0x00


	//----- nvinfo : EIATTR_KPARAM_INFO
	.align		4
.L_101:
        /*0078*/ 	.byte	0x04, 0x17
        /*007a*/ 	.short	(.L_103 - .L_102)
.L_102:
        /*007c*/ 	.word	0x00000000
        /*0080*/ 	.short	0x0000
        /*0082*/ 	.short	0x0000
        /*0084*/ 	.byte	0x00, 0xf5, 0x21, 0x00


	//----- nvinfo : EIATTR_SPARSE_MMA_MASK
	.align		4
.L_103:
        /*0088*/ 	.byte	0x03, 0x50
        /*008a*/ 	.short	0x0000


	//----- nvinfo : EIATTR_MAXREG_COUNT
	.align		4
        /*008c*/ 	.byte	0x03, 0x1b
        /*008e*/ 	.short	0x00ff


	//----- nvinfo : EIATTR_NUM_BARRIERS
	.align		4
        /*0090*/ 	.byte	0x02, 0x4c
        /*0092*/ 	.byte	0x01
	.zero		1


	//----- nvinfo : EIATTR_MERCURY_ISA_VERSION
	.align		4
        /*0094*/ 	.byte	0x03, 0x5f
        /*0096*/ 	.short	0x0101


	//----- nvinfo : EIATTR_VRC_CTA_INIT_COUNT
	.align		4
        /*0098*/ 	.byte	0x02, 0x4a
	.zero		1
	.zero		1


	//----- nvinfo : EIATTR_EXIT_INSTR_OFFSETS
	.align		4
        /*009c*/ 	.byte	0x04, 0x1c
        /*009e*/ 	.short	(.L_105 - .L_104)


	//   ....[0]....
.L_104:
        /*00a0*/ 	.word	0x00002630


	//   ....[1]....
        /*00a4*/ 	.word	0x000026d0


	//   ....[2]....
        /*00a8*/ 	.word	0x000032c0


	//   ....[3]....
        /*00ac*/ 	.word	0x00003930


	//   ....[4]....
        /*00b0*/ 	.word	0x00003d00


	//   ....[5]....
        /*00b4*/ 	.word	0x00003ee0


	//----- nvinfo : EIATTR_CRS_STACK_SIZE
	.align		4
.L_105:
        /*00b8*/ 	.byte	0x04, 0x1e
        /*00ba*/ 	.short	(.L_107 - .L_106)
.L_106:
        /*00bc*/ 	.word	0x00000000


	//----- nvinfo : EIATTR_CBANK_PARAM_SIZE
	.align		4
.L_107:
        /*00c0*/ 	.byte	0x03, 0x19
        /*00c2*/ 	.short	0x0030


	//----- nvinfo : EIATTR_PARAM_CBANK
	.align		4
        /*00c4*/ 	.byte	0x04, 0x0a
        /*00c6*/ 	.short	(.L_109 - .L_108)
	.align		4
.L_108:
        /*00c8*/ 	.word	index@(.nv.constant0._Z16reduceWeightMeanPdS_S_S_iiii)
        /*00cc*/ 	.short	0x0380
        /*00ce*/ 	.short	0x0030


	//----- nvinfo : EIATTR_SW_WAR
	.align		4
.L_109:
        /*00d0*/ 	.byte	0x04, 0x36
        /*00d2*/ 	.short	(.L_111 - .L_110)
.L_110:
        /*00d4*/ 	.word	0x00000008
.L_111:


//--------------------- .nv.info._Z23computeResponsibilitiesPKdS0_S0_S0_S0_PdS1_S1_iii --------------------------
	.section	.nv.info._Z23computeResponsibilitiesPKdS0_S0_S0_S0_PdS1_S1_iii,"",@"SHT_CUDA_INFO"
	.sectionflags	@""
	.align	4


	//----- nvinfo : EIATTR_CUDA_API_VERSION
	.align		4
        /*0000*/ 	.byte	0x04, 0x37
        /*0002*/ 	.short	(.L_113 - .L_112)
.L_112:
        /*0004*/ 	.word	0x00000082


	//----- nvinfo : EIATTR_KPARAM_INFO
	.align		4
.L_113:
        /*0008*/ 	.byte	0x04, 0x17
        /*000a*/ 	.short	(.L_115 - .L_114)
.L_114:
        /*000c*/ 	.word	0x00000000
        /*0010*/ 	.short	0x000a
        /*0012*/ 	.short	0x0048
        /*0014*/ 	.byte	0x00, 0xf0, 0x11, 0x00


	//----- nvinfo : EIATTR_KPARAM_INFO
	.align		4
.L_115:
        /*0018*/ 	.byte	0x04, 0x17
        /*001a*/ 	.short	(.L_117 - .L_116)
.L_116:
        /*001c*/ 	.word	0x00000000
        /*0020*/ 	.short	0x0009
        /*0022*/ 	.short	0x0044
        /*0024*/ 	.byte	0x00, 0xf0, 0x11, 0x00


	//----- nvinfo : EIATTR_KPARAM_INFO
	.align		4
.L_117:
        /*0028*/ 	.byte	0x04, 0x17
        /*002a*/ 	.short	(.L_119 - .L_118)
.L_118:
        /*002c*/ 	.word	0x00000000
        /*0030*/ 	.short	0x0008
        /*0032*/ 	.short	0x0040
        /*0034*/ 	.byte	0x00, 0xf0, 0x11, 0x00


	//----- nvinfo : EIATTR_KPARAM_INFO
	.align		4
.L_119:
        /*0038*/ 	.byte	0x04, 0x17
        /*003a*/ 	.short	(.L_121 - .L_120)
.L_120:
        /*003c*/ 	.word	0x00000000
        /*0040*/ 	.short	0x0007
        /*0042*/ 	.short	0x0038
        /*0044*/ 	.byte	0x00, 0xf5, 0x21, 0x00


	//----- nvinfo : EIATTR_KPARAM_INFO
	.align		4
.L_121:
        /*0048*/ 	.byte	0x04, 0x17
        /*004a*/ 	.short	(.L_123 - .L_122)
.L_122:
        /*004c*/ 	.word	0x00000000
        /*0050*/ 	.short	0x0006
        /*0052*/ 	.short	0x0030
        /*0054*/ 	.byte	0x00, 0xf5, 0x21, 0x00


	//----- nvinfo : EIATTR_KPARAM_INFO
	.align		4
.L_123:
        /*0058*/ 	.byte	0x04, 0x17
        /*005a*/ 	.short	(.L_125 - .L_124)
.L_124:
        /*005c*/ 	.word	0x00000000
        /*0060*/ 	.short	0x0005
        /*0062*/ 	.short	0x0028
        /*0064*/ 	.byte	0x00, 0xf5, 0x21, 0x00


	//----- nvinfo : EIATTR_KPARAM_INFO
	.align		4
.L_125:
        /*0068*/ 	.byte	0x04, 0x17
        /*006a*/ 	.short	(.L_127 - .L_126)
.L_126:
        /*006c*/ 	.word	0x00000000
        /*0070*/ 	.short	0x0004
        /*0072*/ 	.short	0x0020
        /*0074*/ 	.byte	0x00, 0xf5, 0x21, 0x00


	//----- nvinfo : EIATTR_KPARAM_INFO
	.align		4
.L_127:
        /*0078*/ 	.byte	0x04, 0x17
        /*007a*/ 	.short	(.L_129 - .L_128)
.L_128:
        /*007c*/ 	.word	0x00000000
        /*0080*/ 	.short	0x0003
        /*0082*/ 	.short	0x0018
        /*0084*/ 	.byte	0x00, 0xf5, 0x21, 0x00


	//----- nvinfo : EIATTR_KPARAM_INFO
	.align		4
.L_129:
        /*0088*/ 	.byte	0x04, 0x17
        /*008a*/ 	.short	(.L_131 - .L_130)
.L_130:
        /*008c*/ 	.word	0x00000000
        /*0090*/ 	.short	0x0002
        /*0092*/ 	.short	0x0010
        /*0094*/ 	.byte	0x00, 0xf5, 0x21, 0x00


	//----- nvinfo : EIATTR_KPARAM_INFO
	.align		4
.L_131:
        /*0098*/ 	.byte	0x04, 0x17
        /*009a*/ 	.short	(.L_133 - .L_132)
.L_132:
        /*009c*/ 	.word	0x00000000
        /*00a0*/ 	.short	0x0001
        /*00a2*/ 	.short	0x0008
        /*00a4*/ 	.byte	0x00, 0xf5, 0x21, 0x00


	//----- nvinfo : EIATTR_KPARAM_INFO
	.align		4
.L_133:
        /*00a8*/ 	.byte	0x04, 0x17
        /*00aa*/ 	.short	(.L_135 - .L_134)
.L_134:
        /*00ac*/ 	.word	0x00000000
        /*00b0*/ 	.short	0x0000
        /*00b2*/ 	.short	0x0000
        /*00b4*/ 	.byte	0x00, 0xf5, 0x21, 0x00


	//----- nvinfo : EIATTR_SPARSE_MMA_MASK
	.align		4
.L_135:
        /*00b8*/ 	.byte	0x03, 0x50
        /*00ba*/ 	.short	0x0000


	//----- nvinfo : EIATTR_MAXREG_COUNT
	.align		4
        /*00bc*/ 	.byte	0x03, 0x1b
        /*00be*/ 	.short	0x00ff


	//----- nvinfo : EIATTR_MERCURY_ISA_VERSION
	.align		4
        /*00c0*/ 	.byte	0x03, 0x5f
        /*00c2*/ 	.short	0x0101


	//----- nvinfo : EIATTR_VRC_CTA_INIT_COUNT
	.align		4
        /*00c4*/ 	.byte	0x02, 0x4a
	.zero		1
	.zero		1


	//----- nvinfo : EIATTR_EXIT_INSTR_OFFSETS
	.align		4
        /*00c8*/ 	.byte	0x04, 0x1c
        /*00ca*/ 	.short	(.L_137 - .L_136)


	//   ....[0]....
.L_136:
        /*00cc*/ 	.word	0x00000830


	//   ....[1]....
        /*00d0*/ 	.word	0x00000930


	//   ....[2]....
        /*00d4*/ 	.word	0x00004d90


	//----- nvinfo : EIATTR_CRS_STACK_SIZE
	.align		4
.L_137:
        /*00d8*/ 	.byte	0x04, 0x1e
        /*00da*/ 	.short	(.L_139 - .L_138)
.L_138:
        /*00dc*/ 	.word	0x00000000


	//----- nvinfo : EIATTR_CBANK_PARAM_SIZE
	.align		4
.L_139:
        /*00e0*/ 	.byte	0x03, 0x19
        /*00e2*/ 	.short	0x004c


	//----- nvinfo : EIATTR_PARAM_CBANK
	.align		4
        /*00e4*/ 	.byte	0x04, 0x0a
        /*00e6*/ 	.short	(.L_141 - .L_140)
	.align		4
.L_140:
        /*00e8*/ 	.word	index@(.nv.constant0._Z23computeResponsibilitiesPKdS0_S0_S0_S0_PdS1_S1_iii)
        /*00ec*/ 	.short	0x0380
        /*00ee*/ 	.short	0x004c


	//----- nvinfo : EIATTR_SW_WAR
	.align		4
.L_141:
        /*00f0*/ 	.byte	0x04, 0x36
        /*00f2*/ 	.short	(.L_143 - .L_142)
.L_142:
        /*00f4*/ 	.word	0x00000008
.L_143:


//--------------------- .nv.callgraph             --------------------------
	.section	.nv.callgraph,"",@"SHT_CUDA_CALLGRAPH"
	.align	4
	.sectionentsize	8
	.align		4
        /*0000*/ 	.word	0x00000000
	.align		4
        /*0004*/ 	.word	0xffffffff
	.align		4
        /*0008*/ 	.word	0x00000000
	.align		4
        /*000c*/ 	.word	0xfffffffe
	.align		4
        /*0010*/ 	.word	0x00000000
	.align		4
        /*0014*/ 	.word	0xfffffffd
	.align		4
        /*0018*/ 	.word	0x00000000
	.align		4
        /*001c*/ 	.word	0xfffffffc


//--------------------- .text._Z5mStepPKdS0_PdS1_iii --------------------------
	.section	.text._Z5mStepPKdS0_PdS1_iii,"ax",@progbits
	.align	128
        .global         _Z5mStepPKdS0_PdS1_iii
        .type           _Z5mStepPKdS0_PdS1_iii,@function
        .size           _Z5mStepPKdS0_PdS1_iii,(.L_x_294 - _Z5mStepPKdS0_PdS1_iii)
        .other          _Z5mStepPKdS0_PdS1_iii,@"STO_CUDA_ENTRY STV_DEFAULT"
_Z5mStepPKdS0_PdS1_iii:
.text._Z5mStepPKdS0_PdS1_iii:
[----:B------:R-:W-:Y:S01]  /*0000*/  LDC R1, c[0x0][0x37c] ;  /* 0x0000df00ff017b82 */ /* 0x000fe20000000800 */
[----:B------:R-:W0:Y:S01]  /*0010*/  LDCU.64 UR8, c[0x0][0x3a0] ;  /* 0x00007400ff0877ac */ /* 0x000e220008000a00 */
[----:B------:R-:W1:Y:S06]  /*0020*/  S2R R3, SR_TID.X ;  /* 0x0000000000037919 */ /* 0x000e6c0000002100 */
[----:B------:R-:W1:Y:S01]  /*0030*/  S2UR UR4, SR_CTAID.X ;  /* 0x00000000000479c3 */ /* 0x000e620000002500 */
[----:B------:R-:W2:Y:S07]  /*0040*/  LDCU.64 UR12, c[0x0][0x358] ;  /* 0x00006b00ff0c77ac */ /* 0x000eae0008000a00 */
[----:B------:R-:W1:Y:S01]  /*0050*/  LDC R10, c[0x0][0x360] ;  /* 0x0000d800ff0a7b82 */ /* 0x000e620000000800 */
[----:B0-----:R-:W-:-:S04]  /*0060*/  UISETP.GE.AND UP0, UPT, UR8, 0x1, UPT ;  /* 0x000000010800788c */ /* 0x001fc8000bf06270 */
[----:B------:R-:W-:Y:S01]  /*0070*/  UISETP.LT.OR UP0, UPT, UR9, 0x1, !UP0 ;  /* 0x000000010900788c */ /* 0x000fe2000c701670 */
[----:B-1----:R-:W-:-:S08]  /*0080*/  IMAD R10, R10, UR4, R3 ;  /* 0x000000040a0a7c24 */ /* 0x002fd0000f8e0203 */
[----:B--2---:R-:W-:Y:S05]  /*0090*/  BRA.U UP0, `(.L_x_0) ;  /* 0x0000000500207547 */ /* 0x004fea000b800000 */
[----:B------:R-:W-:Y:S02]  /*00a0*/  ULOP3.LUT UR9, UR8, 0x7, URZ, 0xc0, !UPT ;  /* 0x0000000708097892 */ /* 0x000fe4000f8ec0ff */
[----:B------:R-:W-:Y:S02]  /*00b0*/  ULOP3.LUT UR10, UR8, 0x3, URZ, 0xc0, !UPT ;  /* 0x00000003080a7892 */ /* 0x000fe4000f8ec0ff */
[----:B------:R-:W-:Y:S02]  /*00c0*/  UIADD3 UR4, UPT, UPT, UR9, -0x1, URZ ;  /* 0xffffffff09047890 */ /* 0x000fe4000fffe0ff */
[----:B------:R-:W-:Y:S02]  /*00d0*/  ULOP3.LUT UR7, UR8, 0x7ffffff8, URZ, 0xc0, !UPT ;  /* 0x7ffffff808077892 */ /* 0x000fe4000f8ec0ff */
[----:B------:R-:W-:-:S03]  /*00e0*/  UISETP.GE.U32.AND UP0, UPT, UR4, 0x3, UPT ;  /* 0x000000030400788c */ /* 0x000fc6000bf06070 */
[----:B------:R-:W-:-:S08]  /*00f0*/  UMOV UR4, URZ ;  /* 0x000000ff00047c82 */ /* 0x000fd00008000000 */
.L_x_6:
[----:B012---:R-:W0:Y:S01]  /*0100*/  LDC R3, c[0x0][0x3a4] ;  /* 0x0000e900ff037b82 */ /* 0x007e220000000800 */
[----:B------:R-:W-:Y:S01]  /*0110*/  UMOV UR5, URZ ;  /* 0x000000ff00057c82 */ /* 0x000fe20008000000 */
[----:B0-----:R-:W-:Y:S01]  /*0120*/  IMAD R0, R10, R3, UR4 ;  /* 0x000000040a007e24 */ /* 0x001fe2000f8e0203 */
[----:B------:R-:W-:-:S06]  /*0130*/  UIADD3 UR4, UPT, UPT, UR4, 0x1, URZ ;  /* 0x0000000104047890 */ /* 0x000fcc000fffe0ff */
[----:B------:R-:W-:-:S13]  /*0140*/  ISETP.NE.AND P0, PT, R3, UR4, PT ;  /* 0x0000000403007c0c */ /* 0x000fda000bf05270 */
.L_x_5:
[----:B0-----:R-:W0:Y:S01]  /*0150*/  LDCU UR8, c[0x0][0x3a0] ;  /* 0x00007400ff0877ac */ /* 0x001e220008000800 */
[----:B------:R-:W-:Y:S01]  /*0160*/  MOV R7, UR5 ;  /* 0x0000000500077c02 */ /* 0x000fe20008000f00 */
[----:B------:R-:W-:Y:S01]  /*0170*/  UIADD3 UR5, UPT, UPT, UR5, 0x1, URZ ;  /* 0x0000000105057890 */ /* 0x000fe2000fffe0ff */
[----:B------:R-:W-:Y:S01]  /*0180*/  UMOV UR6, URZ ;  /* 0x000000ff00067c82 */ /* 0x000fe20008000000 */
[----:B0-----:R-:W-:Y:S02]  /*0190*/  UISETP.GE.U32.AND UP2, UPT, UR8, 0x8, UPT ;  /* 0x000000080800788c */ /* 0x001fe4000bf46070 */
[----:B------:R-:W-:Y:S01]  /*01a0*/  IMAD R7, R0, UR8, R7 ;  /* 0x0000000800077c24 */ /* 0x000fe2000f8e0207 */
[----:B------:R-:W-:-:S06]  /*01b0*/  UISETP.NE.AND UP1, UPT, UR5, UR8, UPT ;  /* 0x000000080500728c */ /* 0x000fcc000bf25270 */
[----:B-12---:R-:W-:Y:S05]  /*01c0*/  BRA.U !UP2, `(.L_x_1) ;  /* 0x000000010a447547 */ /* 0x006fea000b800000 */
[----:B------:R-:W0:Y:S01]  /*01d0*/  LDC.64 R4, c[0x0][0x398] ;  /* 0x0000e600ff047b82 */ /* 0x000e220000000a00 */
[----:B------:R-:W-:-:S05]  /*01e0*/  UMOV UR6, URZ ;  /* 0x000000ff00067c82 */ /* 0x000fca0008000000 */
.L_x_2:
[----:B-1----:R-:W-:Y:S01]  /*01f0*/  MOV R2, UR6 ;  /* 0x0000000600027c02 */ /* 0x002fe20008000f00 */
[----:B------:R-:W-:-:S04]  /*0200*/  UIADD3 UR6, UPT, UPT, UR6, 0x8, URZ ;  /* 0x0000000806067890 */ /* 0x000fc8000fffe0ff */
[----:B------:R-:W-:Y:S01]  /*0210*/  IMAD R3, R7, UR8, R2 ;  /* 0x0000000807037c24 */ /* 0x000fe2000f8e0202 */
[----:B------:R-:W-:-:S03]  /*0220*/  UISETP.NE.AND UP2, UPT, UR6, UR7, UPT ;  /* 0x000000070600728c */ /* 0x000fc6000bf45270 */
[----:B0-----:R-:W-:-:S05]  /*0230*/  IMAD.WIDE R2, R3, 0x8, R4 ;  /* 0x0000000803027825 */ /* 0x001fca00078e0204 */
[----:B------:R1:W-:Y:S04]  /*0240*/  STG.E.64 desc[UR12][R2.64], RZ ;  /* 0x000000ff02007986 */ /* 0x0003e8000c101b0c */
[----:B------:R1:W-:Y:S04]  /*0250*/  STG.E.64 desc[UR12][R2.64+0x8], RZ ;  /* 0x000008ff02007986 */ /* 0x0003e8000c101b0c */
[----:B------:R1:W-:Y:S04]  /*0260*/  STG.E.64 desc[UR12][R2.64+0x10], RZ ;  /* 0x000010ff02007986 */ /* 0x0003e8000c101b0c */
[----:B------:R1:W-:Y:S04]  /*0270*/  STG.E.64 desc[UR12][R2.64+0x18], RZ ;  /* 0x000018ff02007986 */ /* 0x0003e8000c101b0c */
[----:B------:R1:W-:Y:S04]  /*0280*/  STG.E.64 desc[UR12][R2.64+0x20], RZ ;  /* 0x000020ff02007986 */ /* 0x0003e8000c101b0c */
[----:B------:R1:W-:Y:S04]  /*0290*/  STG.E.64 desc[UR12][R2.64+0x28], RZ ;  /* 0x000028ff02007986 */ /* 0x0003e8000c101b0c */
[----:B------:R1:W-:Y:S04]  /*02a0*/  STG.E.64 desc[UR12][R2.64+0x30], RZ ;  /* 0x000030ff02007986 */ /* 0x0003e8000c101b0c */
[----:B------:R1:W-:Y:S01]  /*02b0*/  STG.E.64 desc[UR12][R2.64+0x38], RZ ;  /* 0x000038ff02007986 */ /* 0x0003e2000c101b0c */
[----:B------:R-:W-:Y:S05]  /*02c0*/  BRA.U UP2, `(.L_x_2) ;  /* 0xfffffffd02c87547 */ /* 0x000fea000b83ffff */
[----:B------:R-:W-:-:S05]  /*02d0*/  UMOV UR6, UR7 ;  /* 0x0000000700067c82 */ /* 0x000fca0008000000 */
.L_x_1:
[----:B------:R-:W-:-:S09]  /*02e0*/  UISETP.NE.AND UP2, UPT, UR9, URZ, UPT ;  /* 0x000000ff0900728c */ /* 0x000fd2000bf45270 */
[----:B------:R-:W-:Y:S05]  /*02f0*/  BRA.U !UP2, `(.L_x_3) ;  /* 0x000000010a807547 */ /* 0x000fea000b800000 */
[----:B------:R-:W-:Y:S01]  /*0300*/  UISETP.NE.AND UP2, UPT, UR10, URZ, UPT ;  /* 0x000000ff0a00728c */ /* 0x000fe2000bf45270 */
[----:B------:R-:W-:Y:S10]  /*0310*/  BRA.U !UP0, `(.L_x_4) ;  /* 0x0000000108247547 */ /* 0x000ff4000b800000 */
[----:B-1----:R-:W0:Y:S01]  /*0320*/  LDC.64 R2, c[0x0][0x398] ;  /* 0x0000e600ff027b82 */ /* 0x002e220000000a00 */
[----:B------:R-:W-:Y:S01]  /*0330*/  IMAD.U32 R4, RZ, RZ, UR6 ;  /* 0x00000006ff047e24 */ /* 0x000fe2000f8e00ff */
[----:B------:R-:W-:-:S03]  /*0340*/  UIADD3 UR6, UPT, UPT, UR6, 0x4, URZ ;  /* 0x0000000406067890 */ /* 0x000fc6000fffe0ff */
[----:B------:R-:W-:-:S04]  /*0350*/  IMAD R5, R7, UR8, R4 ;  /* 0x0000000807057c24 */ /* 0x000fc8000f8e0204 */
[----:B0-----:R-:W-:-:S05]  /*0360*/  IMAD.WIDE R2, R5, 0x8, R2 ;  /* 0x0000000805027825 */ /* 0x001fca00078e0202 */
[----:B------:R0:W-:Y:S04]  /*0370*/  STG.E.64 desc[UR12][R2.64], RZ ;  /* 0x000000ff02007986 */ /* 0x0001e8000c101b0c */
[----:B------:R0:W-:Y:S04]  /*0380*/  STG.E.64 desc[UR12][R2.64+0x8], RZ ;  /* 0x000008ff02007986 */ /* 0x0001e8000c101b0c */
[----:B------:R0:W-:Y:S04]  /*0390*/  STG.E.64 desc[UR12][R2.64+0x10], RZ ;  /* 0x000010ff02007986 */ /* 0x0001e8000c101b0c */
[----:B------:R0:W-:Y:S02]  /*03a0*/  STG.E.64 desc[UR12][R2.64+0x18], RZ ;  /* 0x000018ff02007986 */ /* 0x0001e4000c101b0c */
.L_x_4:
[----:B------:R-:W-:Y:S05]  /*03b0*/  BRA.U !UP2, `(.L_x_3) ;  /* 0x000000010a507547 */ /* 0x000fea000b800000 */
[----:B------:R-:W-:Y:S01]  /*03c0*/  UISETP.NE.AND UP2, UPT, UR10, 0x1, UPT ;  /* 0x000000010a00788c */ /* 0x000fe2000bf45270 */
[----:B01----:R-:W-:Y:S01]  /*03d0*/  MOV R2, UR6 ;  /* 0x0000000600027c02 */ /* 0x003fe20008000f00 */
[----:B------:R-:W-:-:S04]  /*03e0*/  ULOP3.LUT UP3, URZ, UR8, 0x1, URZ, 0xc0, !UPT ;  /* 0x0000000108ff7892 */ /* 0x000fc8000f86c0ff */
[----:B------:R-:W-:Y:S02]  /*03f0*/  PLOP3.LUT P1, PT, PT, PT, UP2, 0x80, 0x8 ;  /* 0x000000000008781c */ /* 0x000fe40003f2f028 */
[----:B------:R-:W-:-:S03]  /*0400*/  PLOP3.LUT P2, PT, PT, PT, UP3, 0x80, 0x8 ;  /* 0x000000000008781c */ /* 0x000fc60003f4f038 */
[----:B------:R-:W0:Y:S02]  /*0410*/  @UP2 LDCU.64 UR14, c[0x0][0x398] ;  /* 0x00007300ff0e27ac */ /* 0x000e240008000a00 */
[----:B------:R-:W1:Y:S01]  /*0420*/  @UP3 LDCU.64 UR16, c[0x0][0x398] ;  /* 0x00007300ff1037ac */ /* 0x000e620008000a00 */
[----:B------:R-:W-:-:S05]  /*0430*/  @UP2 UIADD3 UR6, UPT, UPT, UR6, 0x2, URZ ;  /* 0x0000000206062890 */ /* 0x000fca000fffe0ff */
[C---:B------:R-:W-:Y:S02]  /*0440*/  @P1 IMAD R9, R7.reuse, UR8, R2 ;  /* 0x0000000807091c24 */ /* 0x040fe4000f8e0202 */
[----:B------:R-:W-:Y:S01]  /*0450*/  IMAD.U32 R6, RZ, RZ, UR6 ;  /* 0x00000006ff067e24 */ /* 0x000fe2000f8e00ff */
[----:B0-----:R-:W-:Y:S01]  /*0460*/  MOV R4, UR14 ;  /* 0x0000000e00047c02 */ /* 0x001fe20008000f00 */
[----:B------:R-:W-:Y:S02]  /*0470*/  IMAD.U32 R5, RZ, RZ, UR15 ;  /* 0x0000000fff057e24 */ /* 0x000fe4000f8e00ff */
[----:B------:R-:W-:Y:S01]  /*0480*/  @P2 IMAD R7, R7, UR8, R6 ;  /* 0x0000000807072c24 */ /* 0x000fe2000f8e0206 */
[----:B-1----:R-:W-:Y:S01]  /*0490*/  MOV R2, UR16 ;  /* 0x0000001000027c02 */ /* 0x002fe20008000f00 */
[----:B------:R-:W-:Y:S01]  /*04a0*/  @P1 IMAD.WIDE R4, R9, 0x8, R4 ;  /* 0x0000000809041825 */ /* 0x000fe200078e0204 */
[----:B------:R-:W-:-:S04]  /*04b0*/  MOV R3, UR17 ;  /* 0x0000001100037c02 */ /* 0x000fc80008000f00 */
[----:B------:R2:W-:Y:S01]  /*04c0*/  @P1 STG.E.64 desc[UR12][R4.64], RZ ;  /* 0x000000ff04001986 */ /* 0x0005e2000c101b0c */
[----:B------:R-:W-:-:S03]  /*04d0*/  @P2 IMAD.WIDE R2, R7, 0x8, R2 ;  /* 0x0000000807022825 */ /* 0x000fc600078e0202 */
[----:B------:R2:W-:Y:S04]  /*04e0*/  @P1 STG.E.64 desc[UR12][R4.64+0x8], RZ ;  /* 0x000008ff04001986 */ /* 0x0005e8000c101b0c */
[----:B------:R2:W-:Y:S02]  /*04f0*/  @P2 STG.E.64 desc[UR12][R2.64], RZ ;  /* 0x000000ff02002986 */ /* 0x0005e4000c101b0c */
.L_x_3:
[----:B------:R-:W-:Y:S05]  /*0500*/  BRA.U UP1, `(.L_x_5) ;  /* 0xfffffffd01107547 */ /* 0x000fea000b83ffff */
[----:B------:R-:W-:Y:S05]  /*0510*/  @P0 BRA `(.L_x_6) ;  /* 0xfffffff800f80947 */ /* 0x000fea000383ffff */
.L_x_0:
[----:B------:R-:W3:Y:S02]  /*0520*/  LDCU UR4, c[0x0][0x3a8] ;  /* 0x00007500ff0477ac */ /* 0x000ee40008000800 */
[----:B---3--:R-:W-:-:S13]  /*0530*/  ISETP.GE.AND P0, PT, R10, UR4, PT ;  /* 0x000000040a007c0c */ /* 0x008fda000bf06270 */
[----:B------:R-:W-:Y:S05]  /*0540*/  @P0 EXIT ;  /* 0x000000000000094d */ /* 0x000fea0003800000 */
[----:B------:R-:W3:Y:S02]  /*0550*/  LDCU UR4, c[0x0][0x3a4] ;  /* 0x00007480ff0477ac */ /* 0x000ee40008000800 */
[----:B---3--:R-:W-:-:S04]  /*0560*/  UISETP.LT.AND UP0, UPT, UR4, UR8, UPT ;  /* 0x000000080400728c */ /* 0x008fc8000bf01270 */
[----:B------:R-:W-:-:S04]  /*0570*/  USEL UR4, UR4, UR8, UP0 ;  /* 0x0000000804047287 */ /* 0x000fc80008000000 */
[----:B------:R-:W-:-:S06]  /*0580*/  UISETP.GE.AND UP0, UPT, UR4, 0x1, UPT ;  /* 0x000000010400788c */ /* 0x000fcc000bf06270 */
[----:B------:R-:W-:-:S13]  /*0590*/  PLOP3.LUT P0, PT, PT, PT, UP0, 0x80, 0x8 ;  /* 0x000000000008781c */ /* 0x000fda0003f0f008 */
[----:B------:R-:W-:Y:S05]  /*05a0*/  @!P0 EXIT ;  /* 0x000000000000894d */ /* 0x000fea0003800000 */
[----:B------:R-:W3:Y:S01]  /*05b0*/  LDCU.64 UR4, c[0x0][0x398] ;  /* 0x00007300ff0477ac */ /* 0x000ee20008000a00 */
[----:B------:R-:W-:Y:S01]  /*05c0*/  IMAD R8, R10, UR8, RZ ;  /* 0x000000080a087c24 */ /* 0x000fe2000f8e02ff */
[----:B------:R-:W-:Y:S02]  /*05d0*/  ULOP3.LUT UR11, UR8, 0x7ffffff8, URZ, 0xc0, !UPT ;  /* 0x7ffffff8080b7892 */ /* 0x000fe4000f8ec0ff */
[----:B------:R-:W-:Y:S02]  /*05e0*/  ULOP3.LUT UR9, UR8, 0x7, URZ, 0xc0, !UPT ;  /* 0x0000000708097892 */ /* 0x000fe4000f8ec0ff */
[----:B------:R-:W-:Y:S02]  /*05f0*/  ULOP3.LUT UR10, UR8, 0x3, URZ, 0xc0, !UPT ;  /* 0x00000003080a7892 */ /* 0x000fe4000f8ec0ff */
[----:B------:R-:W-:Y:S02]  /*0600*/  UIADD3 UR7, UPT, UPT, -UR11, URZ, URZ ;  /* 0x000000ff0b077290 */ /* 0x000fe4000fffe1ff */
[----:B---3--:R-:W-:-:S04]  /*0610*/  UIADD3 UR4, UP0, UPT, UR4, 0x20, URZ ;  /* 0x0000002004047890 */ /* 0x008fc8000ff1e0ff */
[----:B------:R-:W-:-:S12]  /*0620*/  UIADD3.X UR5, UPT, UPT, URZ, UR5, URZ, UP0, !UPT ;  /* 0x00000005ff057290 */ /* 0x000fd800087fe4ff */
.L_x_14:
[----:B---3--:R-:W3:Y:S01]  /*0630*/  LDCU UR6, c[0x0][0x3a0] ;  /* 0x00007400ff0677ac */ /* 0x008ee20008000800 */
[----:B--2---:R-:W-:Y:S02]  /*0640*/  IMAD.MOV.U32 R5, RZ, RZ, RZ ;  /* 0x000000ffff057224 */ /* 0x004fe400078e00ff */
[----:B-1-3-5:R-:W-:-:S07]  /*0650*/  IMAD R6, R10, UR6, RZ ;  /* 0x000000060a067c24 */ /* 0x02afce000f8e02ff */
.L_x_13:
[----:B--2--5:R-:W2:Y:S01]  /*0660*/  LDC.64 R22, c[0x0][0x388] ;  /* 0x0000e200ff167b82 */ /* 0x024ea20000000a00 */
[----:B0-----:R-:W0:Y:S02]  /*0670*/  LDCU.64 UR14, c[0x0][0x3a0] ;  /* 0x00007400ff0e77ac */ /* 0x001e240008000a00 */
[----:B01----:R-:W-:-:S04]  /*0680*/  IMAD R3, R10, UR15, R5 ;  /* 0x0000000f0a037c24 */ /* 0x003fc8000f8e0205 */
[----:B--2---:R-:W-:Y:S02]  /*0690*/  IMAD.WIDE R22, R3, 0x8, R22 ;  /* 0x0000000803167825 */ /* 0x004fe400078e0216 */
[----:B------:R-:W0:Y:S04]  /*06a0*/  LDC.64 R2, c[0x0][0x390] ;  /* 0x0000e400ff027b82 */ /* 0x000e280000000a00 */
[----:B------:R-:W5:Y:S01]  /*06b0*/  LDG.E.64 R22, desc[UR12][R22.64] ;  /* 0x0000000c16167981 */ /* 0x000f62000c1e1b00 */
[C---:B------:R-:W-:Y:S01]  /*06c0*/  IMAD R4, R5.reuse, UR14, RZ ;  /* 0x0000000e05047c24 */ /* 0x040fe2000f8e02ff */
[----:B------:R-:W-:-:S04]  /*06d0*/  IADD3 R5, PT, PT, R5, 0x1, RZ ;  /* 0x0000000105057810 */ /* 0x000fc80007ffe0ff */
[----:B------:R-:W-:Y:S01]  /*06e0*/  ISETP.NE.AND P0, PT, R5, UR15, PT ;  /* 0x0000000f05007c0c */ /* 0x000fe2000bf05270 */
[----:B0-----:R-:W-:-:S03]  /*06f0*/  IMAD.WIDE.U32 R2, R4, 0x8, R2 ;  /* 0x0000000804027825 */ /* 0x001fc600078e0002 */
[----:B------:R-:W-:-:S04]  /*0700*/  IADD3 R2, P1, PT, R2, 0x20, RZ ;  /* 0x0000002002027810 */ /* 0x000fc80007f3e0ff */
[----:B------:R-:W-:Y:S01]  /*0710*/  IADD3.X R0, PT, PT, RZ, R3, RZ, P1, !PT ;  /* 0x00000003ff007210 */ /* 0x000fe20000ffe4ff */
[----:B---3--:R-:W-:-:S08]  /*0720*/  IMAD.MOV.U32 R3, RZ, RZ, RZ ;  /* 0x000000ffff037224 */ /* 0x008fd000078e00ff */
.L_x_12:
[----:B0-2---:R-:W0:Y:S01]  /*0730*/  LDC.64 R20, c[0x0][0x3a0] ;  /* 0x0000e800ff147b82 */ /* 0x005e220000000a00 */
[-C--:B------:R-:W-:Y:S01]  /*0740*/  IADD3 R15, PT, PT, R4, R3.reuse, RZ ;  /* 0x00000003040f7210 */ /* 0x080fe20007ffe0ff */
[----:B------:R-:W-:Y:S01]  /*0750*/  HFMA2 R9, -RZ, RZ, 0, 0 ;  /* 0x00000000ff097431 */ /* 0x000fe200000001ff */
[----:B---3--:R-:W-:Y:S01]  /*0760*/  IADD3 R13, PT, PT, R6, R3, RZ ;  /* 0x00000003060d7210 */ /* 0x008fe20007ffe0ff */
[----:B------:R-:W-:-:S04]  /*0770*/  VIADD R3, R3, 0x1 ;  /* 0x0000000103037836 */ /* 0x000fc80000000000 */
[----:B-1----:R-:W1:Y:S08]  /*0780*/  LDC.64 R18, c[0x0][0x390] ;  /* 0x0000e400ff127b82 */ /* 0x002e700000000a00 */
[----:B------:R-:W2:Y:S01]  /*0790*/  LDC.64 R16, c[0x0][0x380] ;  /* 0x0000e000ff107b82 */ /* 0x000ea20000000a00 */
[----:B0-----:R-:W-:Y:S01]  /*07a0*/  ISETP.GE.U32.AND P2, PT, R20, 0x8, PT ;  /* 0x000000081400780c */ /* 0x001fe20003f46070 */
[----:B------:R-:W-:Y:S01]  /*07b0*/  IMAD R7, R8, R21, R15 ;  /* 0x0000001508077224 */ /* 0x000fe200078e020f */
[----:B------:R-:W-:-:S03]  /*07c0*/  ISETP.NE.AND P1, PT, R3, R20, PT ;  /* 0x000000140300720c */ /* 0x000fc60003f25270 */
[----:B------:R-:W-:Y:S02]  /*07d0*/  IMAD R7, R7, R20, RZ ;  /* 0x0000001407077224 */ /* 0x000fe400078e02ff */
[----:B-1----:R-:W-:-:S04]  /*07e0*/  IMAD.WIDE.U32 R14, R15, 0x8, R18 ;  /* 0x000000080f0e7825 */ /* 0x002fc800078e0012 */
[----:B--2---:R-:W-:Y:S02]  /*07f0*/  IMAD.WIDE R12, R13, 0x8, R16 ;  /* 0x000000080d0c7825 */ /* 0x004fe400078e0210 */
[----:B------:R-:W-:Y:S05]  /*0800*/  @!P2 BRA `(.L_x_7) ;  /* 0x000000040084a947 */ /* 0x000fea0003800000 */
[----:B------:R-:W-:Y:S01]  /*0810*/  MOV R9, R7 ;  /* 0x0000000700097202 */ /* 0x000fe20000000f00 */
[----:B------:R-:W-:Y:S01]  /*0820*/  IMAD.MOV.U32 R26, RZ, RZ, R2 ;  /* 0x000000ffff1a7224 */ /* 0x000fe200078e0002 */
[----:B------:R-:W-:Y:S01]  /*0830*/  MOV R27, R0 ;  /* 0x00000000001b7202 */ /* 0x000fe20000000f00 */
[----:B------:R-:W-:Y:S01]  /*0840*/  IMAD.U32 R21, RZ, RZ, UR7 ;  /* 0x00000007ff157e24 */ /* 0x000fe2000f8e00ff */
[----:B------:R-:W-:-:S07]  /*0850*/  MOV R11, R6 ;  /* 0x00000006000b7202 */ /* 0x000fce0000000f00 */
.L_x_8:
[----:B------:R-:W2:Y:S01]  /*0860*/  LDG.E.64 R38, desc[UR12][R12.64] ;  /* 0x0000000c0c267981 */ /* 0x000ea2000c1e1b00 */
[----:B------:R-:W-:-:S03]  /*0870*/  IMAD.WIDE R24, R11, 0x8, R16 ;  /* 0x000000080b187825 */ /* 0x000fc600078e0210 */
[----:B------:R-:W2:Y:S01]  /*0880*/  LDG.E.64 R36, desc[UR12][R14.64] ;  /* 0x0000000c0e247981 */ /* 0x000ea2000c1e1b00 */
[----:B-1----:R-:W-:Y:S02]  /*0890*/  MOV R28, UR4 ;  /* 0x00000004001c7c02 */ /* 0x002fe40008000f00 */
[----:B------:R-:W-:Y:S01]  /*08a0*/  MOV R29, UR5 ;  /* 0x00000005001d7c02 */ /* 0x000fe20008000f00 */
[----:B------:R-:W3:Y:S04]  /*08b0*/  LDG.E.64 R34, desc[UR12][R24.64] ;  /* 0x0000000c18227981 */ /* 0x000ee8000c1e1b00 */
[----:B------:R-:W3:Y:S01]  /*08c0*/  LDG.E.64 R32, desc[UR12][R26.64+-0x20] ;  /* 0xffffe00c1a207981 */ /* 0x000ee2000c1e1b00 */
[----:B------:R-:W-:-:S05]  /*08d0*/  IMAD.WIDE R28, R9, 0x8, R28 ;  /* 0x00000008091c7825 */ /* 0x000fca00078e021c */
[----:B------:R-:W4:Y:S01]  /*08e0*/  LDG.E.64 R30, desc[UR12][R28.64+-0x20] ;  /* 0xffffe00c1c1e7981 */ /* 0x000f22000c1e1b00 */
[----:B--2---:R-:W-:Y:S02]  /*08f0*/  DADD R36, R38, -R36 ;  /* 0x0000000026247229 */ /* 0x004fe40000000824 */
[----:B---3--:R-:W-:-:S06]  /*0900*/  DADD R32, R34, -R32 ;  /* 0x0000000022207229 */ /* 0x008fcc0000000820 */
[----:B-----5:R-:W-:-:S08]  /*0910*/  DMUL R36, R22, R36 ;  /* 0x0000002416247228 */ /* 0x020fd00000000000 */
[----:B----4-:R-:W-:Y:S01]  /*0920*/  DFMA R40, R32, R36, R30 ;  /* 0x000000242028722b */ /* 0x010fe2000000001e */
[----:B------:R-:W2:Y:S06]  /*0930*/  LDG.E.64 R30, desc[UR12][R28.64+-0x18] ;  /* 0xffffe80c1c1e7981 */ /* 0x000eac000c1e1b00 */
[----:B------:R0:W-:Y:S04]  /*0940*/  STG.E.64 desc[UR12][R28.64+-0x20], R40 ;  /* 0xffffe0281c007986 */ /* 0x0001e8000c101b0c */
[----:B------:R-:W3:Y:S04]  /*0950*/  LDG.E.64 R38, desc[UR12][R12.64] ;  /* 0x0000000c0c267981 */ /* 0x000ee8000c1e1b00 */
[----:B------:R-:W3:Y:S04]  /*0960*/  LDG.E.64 R36, desc[UR12][R14.64] ;  /* 0x0000000c0e247981 */ /* 0x000ee8000c1e1b00 */
[----:B------:R-:W4:Y:S04]  /*0970*/  LDG.E.64 R34, desc[UR12][R24.64+0x8] ;  /* 0x0000080c18227981 */ /* 0x000f28000c1e1b00 */
[----:B------:R-:W4:Y:S01]  /*0980*/  LDG.E.64 R32, desc[UR12][R26.64+-0x18] ;  /* 0xffffe80c1a207981 */ /* 0x000f22000c1e1b00 */
[----:B---3--:R-:W-:-:S02]  /*0990*/  DADD R36, R38, -R36 ;  /* 0x0000000026247229 */ /* 0x008fc40000000824 */
[----:B----4-:R-:W-:-:S06]  /*09a0*/  DADD R32, R34, -R32 ;  /* 0x0000000022207229 */ /* 0x010fcc0000000820 */
[----:B------:R-:W-:-:S08]  /*09b0*/  DMUL R36, R22, R36 ;  /* 0x0000002416247228 */ /* 0x000fd00000000000 */
[----:B--2---:R-:W-:Y:S01]  /*09c0*/  DFMA R42, R32, R36, R30 ;  /* 0x00000024202a722b */ /* 0x004fe2000000001e */
[----:B------:R-:W0:Y:S06]  /*09d0*/  LDG.E.64 R30, desc[UR12][R28.64+-0x10] ;  /* 0xfffff00c1c1e7981 */ /* 0x000e2c000c1e1b00 */
[----:B------:R1:W-:Y:S04]  /*09e0*/  STG.E.64 desc[UR12][R28.64+-0x18], R42 ;  /* 0xffffe82a1c007986 */ /* 0x0003e8000c101b0c */
[----:B------:R-:W2:Y:S04]  /*09f0*/  LDG.E.64 R38, desc[UR12][R12.64] ;  /* 0x0000000c0c267981 */ /* 0x000ea8000c1e1b00 */
[----:B------:R-:W2:Y:S04]  /*0a00*/  LDG.E.64 R36, desc[UR12][R14.64] ;  /* 0x0000000c0e247981 */ /* 0x000ea8000c1e1b00 */
[----:B------:R-:W3:Y:S04]  /*0a10*/  LDG.E.64 R34, desc[UR12][R24.64+0x10] ;  /* 0x0000100c18227981 */ /* 0x000ee8000c1e1b00 */
[----:B------:R-:W3:Y:S01]  /*0a20*/  LDG.E.64 R32, desc[UR12][R26.64+-0x10] ;  /* 0xfffff00c1a207981 */ /* 0x000ee2000c1e1b00 */
[----:B--2---:R-:W-:-:S02]  /*0a30*/  DADD R36, R38, -R36 ;  /* 0x0000000026247229 */ /* 0x004fc40000000824 */
[----:B---3--:R-:W-:-:S06]  /*0a40*/  DADD R32, R34, -R32 ;  /* 0x0000000022207229 */ /* 0x008fcc0000000820 */
[----:B------:R-:W-:-:S08]  /*0a50*/  DMUL R36, R22, R36 ;  /* 0x0000002416247228 */ /* 0x000fd00000000000 */
[----:B0-----:R-:W-:Y:S01]  /*0a60*/  DFMA R40, R32, R36, R30 ;  /* 0x000000242028722b */ /* 0x001fe2000000001e */
[----:B------:R-:W1:Y:S06]  /*0a70*/  LDG.E.64 R30, desc[UR12][R28.64+-0x8] ;  /* 0xfffff80c1c1e7981 */ /* 0x000e6c000c1e1b00 */
        /* <DEDUP_REMOVED lines=8> */
[----:B-1----:R-:W-:Y:S01]  /*0b00*/  DFMA R42, R32, R36, R30 ;  /* 0x00000024202a722b */ /* 0x002fe2000000001e */
        /* <DEDUP_REMOVED lines=8> */
[----:B------:R-:W-:Y:S01]  /*0b90*/  DMUL R36, R22, R36 ;  /* 0x0000002416247228 */ /* 0x000fe20000000000 */
[----:B------:R-:W1:Y:S07]  /*0ba0*/  LDG.E.64 R34, desc[UR12][R28.64+0x8] ;  /* 0x0000080c1c227981 */ /* 0x000e6e000c1e1b00 */
[----:B0-----:R-:W-:-:S07]  /*0bb0*/  DFMA R40, R32, R36, R30 ;  /* 0x000000242028722b */ /* 0x001fce000000001e */
[----:B------:R0:W-:Y:S04]  /*0bc0*/  STG.E.64 desc[UR12][R28.64], R40 ;  /* 0x000000281c007986 */ /* 0x0001e8000c101b0c */
[----:B------:R-:W2:Y:S04]  /*0bd0*/  LDG.E.64 R38, desc[UR12][R12.64] ;  /* 0x0000000c0c267981 */ /* 0x000ea8000c1e1b00 */
[----:B------:R-:W2:Y:S04]  /*0be0*/  LDG.E.64 R36, desc[UR12][R14.64] ;  /* 0x0000000c0e247981 */ /* 0x000ea8000c1e1b00 */
[----:B------:R-:W3:Y:S04]  /*0bf0*/  LDG.E.64 R30, desc[UR12][R24.64+0x28] ;  /* 0x0000280c181e7981 */ /* 0x000ee8000c1e1b00 */
[----:B------:R-:W3:Y:S01]  /*0c00*/  LDG.E.64 R32, desc[UR12][R26.64+0x8] ;  /* 0x0000080c1a207981 */ /* 0x000ee2000c1e1b00 */
[----:B--2---:R-:W-:-:S03]  /*0c10*/  DADD R36, R38, -R36 ;  /* 0x0000000026247229 */ /* 0x004fc60000000824 */
[----:B------:R-:W0:Y:S01]  /*0c20*/  LDG.E.64 R38, desc[UR12][R28.64+0x10] ;  /* 0x0000100c1c267981 */ /* 0x000e22000c1e1b00 */
[----:B---3--:R-:W-:-:S04]  /*0c30*/  DADD R30, R30, -R32 ;  /* 0x000000001e1e7229 */ /* 0x008fc80000000820 */
[----:B------:R-:W-:-:S08]  /*0c40*/  DMUL R36, R22, R36 ;  /* 0x0000002416247228 */ /* 0x000fd00000000000 */
[----:B-1----:R-:W-:-:S07]  /*0c50*/  DFMA R42, R30, R36, R34 ;  /* 0x000000241e2a722b */ /* 0x002fce0000000022 */
        /* <DEDUP_REMOVED lines=9> */
[----:B------:R-:W2:Y:S06]  /*0cf0*/  LDG.E.64 R34, desc[UR12][R28.64+0x18] ;  /* 0x0000180c1c227981 */ /* 0x000eac000c1e1b00 */
[----:B------:R1:W-:Y:S04]  /*0d00*/  STG.E.64 desc[UR12][R28.64+0x10], R40 ;  /* 0x000010281c007986 */ /* 0x0003e8000c101b0c */
[----:B------:R-:W3:Y:S04]  /*0d10*/  LDG.E.64 R32, desc[UR12][R12.64] ;  /* 0x0000000c0c207981 */ /* 0x000ee8000c1e1b00 */
[----:B------:R-:W3:Y:S04]  /*0d20*/  LDG.E.64 R30, desc[UR12][R14.64] ;  /* 0x0000000c0e1e7981 */ /* 0x000ee8000c1e1b00 */
[----:B------:R-:W4:Y:S04]  /*0d30*/  LDG.E.64 R38, desc[UR12][R24.64+0x38] ;  /* 0x0000380c18267981 */ /* 0x000f28000c1e1b00 */
[----:B------:R0:W4:Y:S01]  /*0d40*/  LDG.E.64 R36, desc[UR12][R26.64+0x18] ;  /* 0x0000180c1a247981 */ /* 0x000122000c1e1b00 */
[----:B------:R-:W-:-:S05]  /*0d50*/  VIADD R21, R21, 0x8 ;  /* 0x0000000815157836 */ /* 0x000fca0000000000 */
[----:B------:R-:W-:Y:S02]  /*0d60*/  ISETP.NE.AND P2, PT, R21, RZ, PT ;  /* 0x000000ff1500720c */ /* 0x000fe40003f45270 */
[----:B0-----:R-:W-:Y:S01]  /*0d70*/  IADD3 R26, P3, PT, R26, 0x40, RZ ;  /* 0x000000401a1a7810 */ /* 0x001fe20007f7e0ff */
[----:B------:R-:W-:Y:S01]  /*0d80*/  VIADD R9, R9, 0x8 ;  /* 0x0000000809097836 */ /* 0x000fe20000000000 */
[----:B------:R-:W-:Y:S02]  /*0d90*/  IADD3 R11, PT, PT, R11, 0x8, RZ ;  /* 0x000000080b0b7810 */ /* 0x000fe40007ffe0ff */
[----:B------:R-:W-:Y:S01]  /*0da0*/  IADD3.X R27, PT, PT, RZ, R27, RZ, P3, !PT ;  /* 0x0000001bff1b7210 */ /* 0x000fe20001ffe4ff */
[----:B---3--:R-:W-:Y:S02]  /*0db0*/  DADD R30, R32, -R30 ;  /* 0x00000000201e7229 */ /* 0x008fe4000000081e */
[----:B----4-:R-:W-:-:S06]  /*0dc0*/  DADD R36, R38, -R36 ;  /* 0x0000000026247229 */ /* 0x010fcc0000000824 */
[----:B------:R-:W-:-:S08]  /*0dd0*/  DMUL R30, R22, R30 ;  /* 0x0000001e161e7228 */ /* 0x000fd00000000000 */
[----:B--2---:R-:W-:-:S07]  /*0de0*/  DFMA R30, R36, R30, R34 ;  /* 0x0000001e241e722b */ /* 0x004fce0000000022 */
[----:B------:R1:W-:Y:S01]  /*0df0*/  STG.E.64 desc[UR12][R28.64+0x18], R30 ;  /* 0x0000181e1c007986 */ /* 0x0003e2000c101b0c */
[----:B------:R-:W-:Y:S05]  /*0e00*/  @P2 BRA `(.L_x_8) ;  /* 0xfffffff800942947 */ /* 0x000fea000383ffff */
[----:B------:R-:W-:-:S07]  /*0e10*/  MOV R9, UR11 ;  /* 0x0000000b00097c02 */ /* 0x000fce0008000f00 */
.L_x_7:
[----:B------:R-:W-:-:S09]  /*0e20*/  UISETP.NE.AND UP0, UPT, UR9, URZ, UPT ;  /* 0x000000ff0900728c */ /* 0x000fd2000bf05270 */
[----:B------:R-:W-:Y:S05]  /*0e30*/  BRA.U !UP0, `(.L_x_9) ;  /* 0x0000000508c07547 */ /* 0x000fea000b800000 */
[----:B------:R-:W-:Y:S02]  /*0e40*/  UIADD3 UR6, UPT, UPT, UR9, -0x1, URZ ;  /* 0xffffffff09067890 */ /* 0x000fe4000fffe0ff */
[----:B------:R-:W-:Y:S02]  /*0e50*/  UISETP.NE.AND UP1, UPT, UR10, URZ, UPT ;  /* 0x000000ff0a00728c */ /* 0x000fe4000bf25270 */
[----:B------:R-:W-:-:S09]  /*0e60*/  UISETP.GE.U32.AND UP0, UPT, UR6, 0x3, UPT ;  /* 0x000000030600788c */ /* 0x000fd2000bf06070 */
[----:B------:R-:W-:Y:S05]  /*0e70*/  BRA.U !UP0, `(.L_x_10) ;  /* 0x0000000108d47547 */ /* 0x000fea000b800000 */
[----:B------:R-:W0:Y:S01]  /*0e80*/  LDC.64 R24, c[0x0][0x398] ;  /* 0x0000e600ff187b82 */ /* 0x000e220000000a00 */
[-C--:B-1----:R-:W-:Y:S01]  /*0e90*/  IADD3 R41, PT, PT, R4, R9.reuse, RZ ;  /* 0x0000000904297210 */ /* 0x082fe20007ffe0ff */
[----:B------:R-:W-:Y:S01]  /*0ea0*/  IMAD.IADD R39, R6, 0x1, R9 ;  /* 0x0000000106277824 */ /* 0x000fe200078e0209 */
[----:B------:R-:W2:Y:S04]  /*0eb0*/  LDG.E.64 R36, desc[UR12][R12.64] ;  /* 0x0000000c0c247981 */ /* 0x000ea8000c1e1b00 */
[----:B------:R-:W2:Y:S01]  /*0ec0*/  LDG.E.64 R34, desc[UR12][R14.64] ;  /* 0x0000000c0e227981 */ /* 0x000ea2000c1e1b00 */
[----:B------:R-:W-:Y:S01]  /*0ed0*/  IMAD.WIDE.U32 R40, R41, 0x8, R18 ;  /* 0x0000000829287825 */ /* 0x000fe200078e0012 */
[----:B------:R-:W-:Y:S01]  /*0ee0*/  IADD3 R11, PT, PT, R7, R9, RZ ;  /* 0x00000009070b7210 */ /* 0x000fe20007ffe0ff */
[----:B------:R-:W1:Y:S02]  /*0ef0*/  LDC.64 R26, c[0x0][0x390] ;  /* 0x0000e400ff1a7b82 */ /* 0x000e640000000a00 */
[----:B------:R-:W-:Y:S01]  /*0f00*/  IMAD.WIDE R38, R39, 0x8, R16 ;  /* 0x0000000827267825 */ /* 0x000fe200078e0210 */
[----:B------:R-:W3:Y:S04]  /*0f10*/  LDG.E.64 R28, desc[UR12][R40.64] ;  /* 0x0000000c281c7981 */ /* 0x000ee8000c1e1b00 */
[----:B------:R-:W3:Y:S01]  /*0f20*/  LDG.E.64 R30, desc[UR12][R38.64] ;  /* 0x0000000c261e7981 */ /* 0x000ee2000c1e1b00 */
[----:B0-----:R-:W-:-:S05]  /*0f30*/  IMAD.WIDE R24, R11, 0x8, R24 ;  /* 0x000000080b187825 */ /* 0x001fca00078e0218 */
[----:B------:R-:W4:Y:S01]  /*0f40*/  LDG.E.64 R32, desc[UR12][R24.64] ;  /* 0x0000000c18207981 */ /* 0x000f22000c1e1b00 */
[----:B------:R-:W-:Y:S01]  /*0f50*/  IADD3 R11, P2, PT, R4, R9, RZ ;  /* 0x00000009040b7210 */ /* 0x000fe20007f5e0ff */
[----:B--2---:R-:W-:-:S08]  /*0f60*/  DADD R34, R36, -R34 ;  /* 0x0000000024227229 */ /* 0x004fd00000000822 */
[----:B-----5:R-:W-:Y:S02]  /*0f70*/  DMUL R34, R22, R34 ;  /* 0x0000002216227228 */ /* 0x020fe40000000000 */
[----:B---3--:R-:W-:-:S08]  /*0f80*/  DADD R28, R30, -R28 ;  /* 0x000000001e1c7229 */ /* 0x008fd0000000081c */
[----:B----4-:R-:W-:Y:S01]  /*0f90*/  DFMA R42, R28, R34, R32 ;  /* 0x000000221c2a722b */ /* 0x010fe20000000020 */
[----:B------:R-:W-:Y:S01]  /*0fa0*/  IADD3.X R28, PT, PT, RZ, RZ, RZ, P2, !PT ;  /* 0x000000ffff1c7210 */ /* 0x000fe200017fe4ff */
[----:B------:R-:W2:Y:S01]  /*0fb0*/  LDG.E.64 R34, desc[UR12][R24.64+0x8] ;  /* 0x0000080c18227981 */ /* 0x000ea2000c1e1b00 */
[----:B-1----:R-:W-:-:S04]  /*0fc0*/  LEA R26, P2, R11, R26, 0x3 ;  /* 0x0000001a0b1a7211 */ /* 0x002fc800078418ff */
[----:B------:R0:W-:Y:S01]  /*0fd0*/  STG.E.64 desc[UR12][R24.64], R42 ;  /* 0x0000002a18007986 */ /* 0x0001e2000c101b0c */
[----:B------:R-:W-:-:S03]  /*0fe0*/  LEA.HI.X R27, R11, R27, R28, 0x3, P2 ;  /* 0x0000001b0b1b7211 */ /* 0x000fc600010f1c1c */
[----:B------:R-:W3:Y:S04]  /*0ff0*/  LDG.E.64 R36, desc[UR12][R12.64] ;  /* 0x0000000c0c247981 */ /* 0x000ee8000c1e1b00 */
[----:B------:R-:W3:Y:S04]  /*1000*/  LDG.E.64 R28, desc[UR12][R14.64] ;  /* 0x0000000c0e1c7981 */ /* 0x000ee8000c1e1b00 */
[----:B------:R-:W4:Y:S04]  /*1010*/  LDG.E.64 R30, desc[UR12][R38.64+0x8] ;  /* 0x0000080c261e7981 */ /* 0x000f28000c1e1b00 */
[----:B------:R-:W4:Y:S01]  /*1020*/  LDG.E.64 R32, desc[UR12][R26.64+0x8] ;  /* 0x0000080c1a207981 */ /* 0x000f22000c1e1b00 */
[----:B---3--:R-:W-:-:S03]  /*1030*/  DADD R28, R36, -R28 ;  /* 0x00000000241c7229 */ /* 0x008fc6000000081c */
[----:B------:R-:W0:Y:S01]  /*1040*/  LDG.E.64 R36, desc[UR12][R24.64+0x10] ;  /* 0x0000100c18247981 */ /* 0x000e22000c1e1b00 */
[----:B----4-:R-:W-:-:S04]  /*1050*/  DADD R30, R30, -R32 ;  /* 0x000000001e1e7229 */ /* 0x010fc80000000820 */
[----:B------:R-:W-:-:S08]  /*1060*/  DMUL R28, R22, R28 ;  /* 0x0000001c161c7228 */ /* 0x000fd00000000000 */
[----:B--2---:R-:W-:-:S07]  /*1070*/  DFMA R40, R30, R28, R34 ;  /* 0x0000001c1e28722b */ /* 0x004fce0000000022 */
[----:B------:R2:W-:Y:S04]  /*1080*/  STG.E.64 desc[UR12][R24.64+0x8], R40 ;  /* 0x0000082818007986 */ /* 0x0005e8000c101b0c */
[----:B------:R-:W3:Y:S04]  /*1090*/  LDG.E.64 R28, desc[UR12][R12.64] ;  /* 0x0000000c0c1c7981 */ /* 0x000ee8000c1e1b00 */
[----:B------:R-:W3:Y:S04]  /*10a0*/  LDG.E.64 R30, desc[UR12][R14.64] ;  /* 0x0000000c0e1e7981 */ /* 0x000ee8000c1e1b00 */
[----:B------:R-:W4:Y:S04]  /*10b0*/  LDG.E.64 R32, desc[UR12][R38.64+0x10] ;  /* 0x0000100c26207981 */ /* 0x000f28000c1e1b00 */
[----:B------:R-:W4:Y:S01]  /*10c0*/  LDG.E.64 R34, desc[UR12][R26.64+0x10] ;  /* 0x0000100c1a227981 */ /* 0x000f22000c1e1b00 */
[----:B---3--:R-:W-:-:S02]  /*10d0*/  DADD R28, R28, -R30 ;  /* 0x000000001c1c7229 */ /* 0x008fc4000000081e */
[----:B----4-:R-:W-:-:S06]  /*10e0*/  DADD R32, R32, -R34 ;  /* 0x0000000020207229 */ /* 0x010fcc0000000822 */
[----:B------:R-:W-:Y:S01]  /*10f0*/  DMUL R28, R22, R28 ;  /* 0x0000001c161c7228 */ /* 0x000fe20000000000 */
[----:B------:R-:W3:Y:S07]  /*1100*/  LDG.E.64 R34, desc[UR12][R24.64+0x18] ;  /* 0x0000180c18227981 */ /* 0x000eee000c1e1b00 */
[----:B0-----:R-:W-:-:S07]  /*1110*/  DFMA R42, R32, R28, R36 ;  /* 0x0000001c202a722b */ /* 0x001fce0000000024 */
[----:B------:R2:W-:Y:S04]  /*1120*/  STG.E.64 desc[UR12][R24.64+0x10], R42 ;  /* 0x0000102a18007986 */ /* 0x0005e8000c101b0c */
[----:B------:R-:W4:Y:S04]  /*1130*/  LDG.E.64 R28, desc[UR12][R12.64] ;  /* 0x0000000c0c1c7981 */ /* 0x000f28000c1e1b00 */
[----:B------:R-:W4:Y:S04]  /*1140*/  LDG.E.64 R30, desc[UR12][R14.64] ;  /* 0x0000000c0e1e7981 */ /* 0x000f28000c1e1b00 */
[----:B------:R-:W2:Y:S04]  /*1150*/  LDG.E.64 R32, desc[UR12][R38.64+0x18] ;  /* 0x0000180c26207981 */ /* 0x000ea8000c1e1b00 */
[----:B------:R-:W2:Y:S01]  /*1160*/  LDG.E.64 R36, desc[UR12][R26.64+0x18] ;  /* 0x0000180c1a247981 */ /* 0x000ea2000c1e1b00 */
[----:B------:R-:W-:Y:S01]  /*1170*/  VIADD R9, R9, 0x4 ;  /* 0x0000000409097836 */ /* 0x000fe20000000000 */
[----:B----4-:R-:W-:-:S02]  /*1180*/  DADD R28, R28, -R30 ;  /* 0x000000001c1c7229 */ /* 0x010fc4000000081e */
[----:B--2---:R-:W-:-:S06]  /*1190*/  DADD R32, R32, -R36 ;  /* 0x0000000020207229 */ /* 0x004fcc0000000824 */
[----:B------:R-:W-:-:S08]  /*11a0*/  DMUL R28, R22, R28 ;  /* 0x0000001c161c7228 */ /* 0x000fd00000000000 */
[----:B---3--:R-:W-:-:S07]  /*11b0*/  DFMA R28, R32, R28, R34 ;  /* 0x0000001c201c722b */ /* 0x008fce0000000022 */
[----:B------:R0:W-:Y:S04]  /*11c0*/  STG.E.64 desc[UR12][R24.64+0x18], R28 ;  /* 0x0000181c18007986 */ /* 0x0001e8000c101b0c */
.L_x_10:
[----:B------:R-:W-:Y:S05]  /*11d0*/  BRA.U !UP1, `(.L_x_9) ;  /* 0x0000000109d87547 */ /* 0x000fea000b800000 */
[----:B------:R-:W-:Y:S01]  /*11e0*/  UISETP.NE.AND UP0, UPT, UR10, 0x1, UPT ;  /* 0x000000010a00788c */ /* 0x000fe2000bf05270 */
[----:B------:R-:W-:-:S08]  /*11f0*/  LOP3.LUT P2, RZ, R20, 0x1, RZ, 0xc0, !PT ;  /* 0x0000000114ff7812 */ /* 0x000fd0000784c0ff */
[----:B------:R-:W-:Y:S05]  /*1200*/  BRA.U !UP0, `(.L_x_11) ;  /* 0x0000000108847547 */ /* 0x000fea000b800000 */
[----:B-1----:R-:W1:Y:S01]  /*1210*/  LDC.64 R30, c[0x0][0x398] ;  /* 0x0000e600ff1e7b82 */ /* 0x002e620000000a00 */
[-C--:B------:R-:W-:Y:S01]  /*1220*/  IADD3 R39, PT, PT, R4, R9.reuse, RZ ;  /* 0x0000000904277210 */ /* 0x080fe20007ffe0ff */
[----:B------:R-:W2:Y:S01]  /*1230*/  LDG.E.64 R36, desc[UR12][R12.64] ;  /* 0x0000000c0c247981 */ /* 0x000ea2000c1e1b00 */
[----:B0-----:R-:W-:-:S03]  /*1240*/  IADD3 R25, PT, PT, R6, R9, RZ ;  /* 0x0000000906197210 */ /* 0x001fc60007ffe0ff */
[----:B------:R-:W2:Y:S01]  /*1250*/  LDG.E.64 R20, desc[UR12][R14.64] ;  /* 0x0000000c0e147981 */ /* 0x000ea2000c1e1b00 */
[----:B------:R-:W-:Y:S01]  /*1260*/  IMAD.WIDE.U32 R38, R39, 0x8, R18 ;  /* 0x0000000827267825 */ /* 0x000fe200078e0012 */
[----:B------:R-:W0:Y:S03]  /*1270*/  LDC.64 R34, c[0x0][0x390] ;  /* 0x0000e400ff227b82 */ /* 0x000e260000000a00 */
[----:B------:R-:W-:Y:S01]  /*1280*/  IMAD.WIDE R24, R25, 0x8, R16 ;  /* 0x0000000819187825 */ /* 0x000fe200078e0210 */
[----:B------:R-:W3:Y:S03]  /*1290*/  LDG.E.64 R26, desc[UR12][R38.64] ;  /* 0x0000000c261a7981 */ /* 0x000ee6000c1e1b00 */
[----:B------:R-:W-:Y:S01]  /*12a0*/  IMAD.IADD R11, R7, 0x1, R9 ;  /* 0x00000001070b7824 */ /* 0x000fe200078e0209 */
[----:B------:R-:W3:Y:S03]  /*12b0*/  LDG.E.64 R28, desc[UR12][R24.64] ;  /* 0x0000000c181c7981 */ /* 0x000ee6000c1e1b00 */
[----:B-1----:R-:W-:-:S05]  /*12c0*/  IMAD.WIDE R30, R11, 0x8, R30 ;  /* 0x000000080b1e7825 */ /* 0x002fca00078e021e */
[----:B------:R-:W4:Y:S01]  /*12d0*/  LDG.E.64 R32, desc[UR12][R30.64] ;  /* 0x0000000c1e207981 */ /* 0x000f22000c1e1b00 */
[----:B------:R-:W-:Y:S01]  /*12e0*/  IADD3 R11, P3, PT, R4, R9, RZ ;  /* 0x00000009040b7210 */ /* 0x000fe20007f7e0ff */
[----:B--2---:R-:W-:-:S08]  /*12f0*/  DADD R20, R36, -R20 ;  /* 0x0000000024147229 */ /* 0x004fd00000000814 */
[----:B-----5:R-:W-:Y:S02]  /*1300*/  DMUL R20, R22, R20 ;  /* 0x0000001416147228 */ /* 0x020fe40000000000 */
[----:B---3--:R-:W-:Y:S01]  /*1310*/  DADD R26, R28, -R26 ;  /* 0x000000001c1a7229 */ /* 0x008fe2000000081a */
[----:B------:R-:W2:Y:S07]  /*1320*/  LDG.E.64 R28, desc[UR12][R30.64+0x8] ;  /* 0x0000080c1e1c7981 */ /* 0x000eae000c1e1b00 */
[----:B----4-:R-:W-:Y:S01]  /*1330*/  DFMA R32, R26, R20, R32 ;  /* 0x000000141a20722b */ /* 0x010fe20000000020 */
[----:B------:R-:W-:-:S02]  /*1340*/  IADD3.X R20, PT, PT, RZ, RZ, RZ, P3, !PT ;  /* 0x000000ffff147210 */ /* 0x000fc40001ffe4ff */
[----:B0-----:R-:W-:-:S04]  /*1350*/  LEA R34, P3, R11, R34, 0x3 ;  /* 0x000000220b227211 */ /* 0x001fc800078618ff */
[----:B------:R3:W-:Y:S01]  /*1360*/  STG.E.64 desc[UR12][R30.64], R32 ;  /* 0x000000201e007986 */ /* 0x0007e2000c101b0c */
[----:B------:R-:W-:-:S03]  /*1370*/  LEA.HI.X R35, R11, R35, R20, 0x3, P3 ;  /* 0x000000230b237211 */ /* 0x000fc600018f1c14 */
[----:B------:R-:W4:Y:S04]  /*1380*/  LDG.E.64 R26, desc[UR12][R12.64] ;  /* 0x0000000c0c1a7981 */ /* 0x000f28000c1e1b00 */
[----:B------:R-:W4:Y:S04]  /*1390*/  LDG.E.64 R20, desc[UR12][R14.64] ;  /* 0x0000000c0e147981 */ /* 0x000f28000c1e1b00 */
[----:B------:R-:W3:Y:S04]  /*13a0*/  LDG.E.64 R24, desc[UR12][R24.64+0x8] ;  /* 0x0000080c18187981 */ /* 0x000ee8000c1e1b00 */
[----:B------:R-:W3:Y:S01]  /*13b0*/  LDG.E.64 R34, desc[UR12][R34.64+0x8] ;  /* 0x0000080c22227981 */ /* 0x000ee2000c1e1b00 */
[----:B------:R-:W-:Y:S01]  /*13c0*/  IADD3 R9, PT, PT, R9, 0x2, RZ ;  /* 0x0000000209097810 */ /* 0x000fe20007ffe0ff */
[----:B----4-:R-:W-:-:S02]  /*13d0*/  DADD R20, R26, -R20 ;  /* 0x000000001a147229 */ /* 0x010fc40000000814 */
[----:B---3--:R-:W-:-:S06]  /*13e0*/  DADD R26, R24, -R34 ;  /* 0x00000000181a7229 */ /* 0x008fcc0000000822 */
[----:B------:R-:W-:-:S08]  /*13f0*/  DMUL R20, R22, R20 ;  /* 0x0000001416147228 */ /* 0x000fd00000000000 */
[----:B--2---:R-:W-:-:S07]  /*1400*/  DFMA R20, R26, R20, R28 ;  /* 0x000000141a14722b */ /* 0x004fce000000001c */
[----:B------:R2:W-:Y:S04]  /*1410*/  STG.E.64 desc[UR12][R30.64+0x8], R20 ;  /* 0x000008141e007986 */ /* 0x0005e8000c101b0c */
.L_x_11:
[----:B------:R-:W-:Y:S05]  /*1420*/  @!P2 BRA `(.L_x_9) ;  /* 0x000000000044a947 */ /* 0x000fea0003800000 */
[----:B--2---:R-:W2:Y:S01]  /*1430*/  LDC.64 R20, c[0x0][0x398] ;  /* 0x0000e600ff147b82 */ /* 0x004ea20000000a00 */
[----:B0-----:R-:W-:Y:S01]  /*1440*/  IADD3 R25, PT, PT, R4, R9, RZ ;  /* 0x0000000904197210 */ /* 0x001fe20007ffe0ff */
[----:B------:R-:W-:Y:S01]  /*1450*/  IMAD.IADD R11, R6, 0x1, R9 ;  /* 0x00000001060b7824 */ /* 0x000fe200078e0209 */
[----:B------:R-:W3:Y:S04]  /*1460*/  LDG.E.64 R12, desc[UR12][R12.64] ;  /* 0x0000000c0c0c7981 */ /* 0x000ee8000c1e1b00 */
[----:B------:R-:W3:Y:S01]  /*1470*/  LDG.E.64 R14, desc[UR12][R14.64] ;  /* 0x0000000c0e0e7981 */ /* 0x000ee2000c1e1b00 */
[----:B------:R-:W-:-:S04]  /*1480*/  IMAD.WIDE R16, R11, 0x8, R16 ;  /* 0x000000080b107825 */ /* 0x000fc800078e0210 */
[----:B------:R-:W-:Y:S01]  /*1490*/  IMAD.WIDE.U32 R18, R25, 0x8, R18 ;  /* 0x0000000819127825 */ /* 0x000fe200078e0012 */
[----:B------:R-:W-:Y:S01]  /*14a0*/  IADD3 R25, PT, PT, R7, R9, RZ ;  /* 0x0000000907197210 */ /* 0x000fe20007ffe0ff */
[----:B------:R-:W4:Y:S04]  /*14b0*/  LDG.E.64 R16, desc[UR12][R16.64] ;  /* 0x0000000c10107981 */ /* 0x000f28000c1e1b00 */
[----:B------:R-:W4:Y:S01]  /*14c0*/  LDG.E.64 R18, desc[UR12][R18.64] ;  /* 0x0000000c12127981 */ /* 0x000f22000c1e1b00 */
[----:B--2---:R-:W-:-:S05]  /*14d0*/  IMAD.WIDE R24, R25, 0x8, R20 ;  /* 0x0000000819187825 */ /* 0x004fca00078e0214 */
[----:B------:R-:W2:Y:S01]  /*14e0*/  LDG.E.64 R26, desc[UR12][R24.64] ;  /* 0x0000000c181a7981 */ /* 0x000ea2000c1e1b00 */
[----:B---3--:R-:W-:-:S08]  /*14f0*/  DADD R12, R12, -R14 ;  /* 0x000000000c0c7229 */ /* 0x008fd0000000080e */
[----:B-----5:R-:W-:Y:S02]  /*1500*/  DMUL R20, R22, R12 ;  /* 0x0000000c16147228 */ /* 0x020fe40000000000 */
[----:B----4-:R-:W-:-:S08]  /*1510*/  DADD R12, R16, -R18 ;  /* 0x00000000100c7229 */ /* 0x010fd00000000812 */
[----:B--2---:R-:W-:-:S07]  /*1520*/  DFMA R12, R12, R20, R26 ;  /* 0x000000140c0c722b */ /* 0x004fce000000001a */
[----:B------:R3:W-:Y:S04]  /*1530*/  STG.E.64 desc[UR12][R24.64], R12 ;  /* 0x0000000c18007986 */ /* 0x0007e8000c101b0c */
.L_x_9:
[----:B------:R-:W-:Y:S05]  /*1540*/  @P1 BRA `(.L_x_12) ;  /* 0xfffffff000781947 */ /* 0x000fea000383ffff */
[----:B------:R-:W-:Y:S05]  /*1550*/  @P0 BRA `(.L_x_13) ;  /* 0xfffffff000400947 */ /* 0x000fea000383ffff */
[----:B------:R-:W4:Y:S01]  /*1560*/  LDCU UR6, c[0x0][0x370] ;  /* 0x00006e00ff0677ac */ /* 0x000f220008000800 */
[----:B------:R-:W4:Y:S01]  /*1570*/  LDC R3, c[0x0][0x360] ;  /* 0x0000d800ff037b82 */ /* 0x000f220000000800 */
[----:B------:R-:W0:Y:S01]  /*1580*/  LDCU UR8, c[0x0][0x3a8] ;  /* 0x00007500ff0877ac */ /* 0x000e220008000800 */
[----:B----4-:R-:W-:-:S05]  /*1590*/  IMAD R10, R3, UR6, R10 ;  /* 0x00000006030a7c24 */ /* 0x010fca000f8e020a */
[----:B0-----:R-:W-:-:S13]  /*15a0*/  ISETP.GE.AND P0, PT, R10, UR8, PT ;  /* 0x000000080a007c0c */ /* 0x001fda000bf06270 */
[----:B------:R-:W-:Y:S05]  /*15b0*/  @!P0 BRA `(.L_x_14) ;  /* 0xfffffff0001c8947 */ /* 0x000fea000383ffff */
[----:B------:R-:W-:Y:S05]  /*15c0*/  EXIT ;  /* 0x000000000000794d */ /* 0x000fea0003800000 */
.L_x_15:
[----:B------:R-:W-:-:S00]  /*15d0*/  BRA `(.L_x_15) ;  /* 0xfffffffc00fc7947 */ /* 0x000fc0000383ffff */
[----:B------:R-:W-:-:S00]  /*15e0*/  NOP ;  /* 0x0000000000007918 */ /* 0x000fc00000000000 */
        /* <DEDUP_REMOVED lines=9> */
.L_x_294:


//--------------------- .text._Z17reduceCovMatricesPdS_S_iiiii --------------------------
	.section	.text._Z17reduceCovMatricesPdS_S_iiiii,"ax",@progbits
	.align	128
        .global         _Z17reduceCovMatricesPdS_S_iiiii
        .type           _Z17reduceCovMatricesPdS_S_iiiii,@function
        .size           _Z17reduceCovMatricesPdS_S_iiiii,(.L_x_288 - _Z17reduceCovMatricesPdS_S_iiiii)
        .other          _Z17reduceCovMatricesPdS_S_iiiii,@"STO_CUDA_ENTRY STV_DEFAULT"
_Z17reduceCovMatricesPdS_S_iiiii:
.text._Z17reduceCovMatricesPdS_S_iiiii:
[----:B------:R-:W0:Y:S01]  /*0000*/  LDC R1, c[0x0][0x37c] ;  /* 0x0000df00ff017b82 */ /* 0x000e220000000800 */
[----:B------:R-:W1:Y:S01]  /*0010*/  LDCU UR4, c[0x0][0x3a8] ;  /* 0x00007500ff0477ac */ /* 0x000e620008000800 */
[----:B0-----:R-:W-:Y:S01]  /*0020*/  VIADD R1, R1, 0xfffffce0 ;  /* 0xfffffce001017836 */ /* 0x001fe20000000000 */
[----:B------:R-:W0:Y:S01]  /*0030*/  S2R R2, SR_CTAID.X ;  /* 0x0000000000027919 */ /* 0x000e220000002500 */
[----:B------:R-:W2:Y:S02]  /*0040*/  LDCU UR5, c[0x0][0x398] ;  /* 0x00007300ff0577ac */ /* 0x000ea40008000800 */
[----:B------:R-:W-:Y:S01]  /*0050*/  IMAD.MOV.U32 R3, RZ, RZ, R1 ;  /* 0x000000ffff037224 */ /* 0x000fe200078e0001 */
[----:B------:R3:W-:Y:S01]  /*0060*/  STL.128 [R1], RZ ;  /* 0x000000ff01007387 */ /* 0x0007e20000100c00 */
[----:B------:R-:W4:Y:S03]  /*0070*/  LDCU.64 UR8, c[0x0][0x358] ;  /* 0x00006b00ff0877ac */ /* 0x000f260008000a00 */
[----:B------:R3:W-:Y:S04]  /*0080*/  STL.128 [R1+0x10], RZ ;  /* 0x000010ff01007387 */ /* 0x0007e80000100c00 */
[----:B------:R3:W-:Y:S04]  /*0090*/  STL.128 [R1+0x20], RZ ;  /* 0x000020ff01007387 */ /* 0x0007e80000100c00 */
[----:B------:R3:W-:Y:S01]  /*00a0*/  STL.128 [R1+0x30], RZ ;  /* 0x000030ff01007387 */ /* 0x0007e20000100c00 */
[----:B-1----:R-:W-:-:S03]  /*00b0*/  UISETP.NE.AND UP0, UPT, UR4, URZ, UPT ;  /* 0x000000ff0400728c */ /* 0x002fc6000bf05270 */
[----:B------:R3:W-:Y:S01]  /*00c0*/  STL.128 [R1+0x40], RZ ;  /* 0x000040ff01007387 */ /* 0x0007e20000100c00 */
[----:B--2---:R-:W-:-:S03]  /*00d0*/  IMAD.U32 R7, RZ, RZ, UR5 ;  /* 0x00000005ff077e24 */ /* 0x004fc6000f8e00ff */
[----:B------:R3:W-:Y:S04]  /*00e0*/  STL.128 [R1+0x50], RZ ;  /* 0x000050ff01007387 */ /* 0x0007e80000100c00 */
        /* <DEDUP_REMOVED lines=37> */
[----:B------:R3:W-:Y:S01]  /*0340*/  STL.128 [R1+0x2b0], RZ ;  /* 0x0002b0ff01007387 */ /* 0x0007e20000100c00 */
[----:B------:R-:W1:Y:S03]  /*0350*/  S2R R0, SR_TID.X ;  /* 0x0000000000007919 */ /* 0x000e660000002100 */
[----:B------:R3:W-:Y:S04]  /*0360*/  STL.128 [R1+0x2c0], RZ ;  /* 0x0002c0ff01007387 */ /* 0x0007e80000100c00 */
[----:B------:R3:W-:Y:S04]  /*0370*/  STL.128 [R1+0x2d0], RZ ;  /* 0x0002d0ff01007387 */ /* 0x0007e80000100c00 */
[----:B------:R3:W-:Y:S04]  /*0380*/  STL.128 [R1+0x2e0], RZ ;  /* 0x0002e0ff01007387 */ /* 0x0007e80000100c00 */
[----:B------:R3:W-:Y:S04]  /*0390*/  STL.128 [R1+0x2f0], RZ ;  /* 0x0002f0ff01007387 */ /* 0x0007e80000100c00 */
[----:B------:R3:W-:Y:S04]  /*03a0*/  STL.128 [R1+0x300], RZ ;  /* 0x000300ff01007387 */ /* 0x0007e80000100c00 */
[----:B------:R3:W-:Y:S01]  /*03b0*/  STL.128 [R1+0x310], RZ ;  /* 0x000310ff01007387 */ /* 0x0007e20000100c00 */
[----:B0---4-:R-:W-:Y:S05]  /*03c0*/  BRA.U !UP0, `(.L_x_16) ;  /* 0x0000000d083c7547 */ /* 0x011fea000b800000 */
[C---:B------:R-:W-:Y:S01]  /*03d0*/  VIADD R4, R7.reuse, 0xffffffff ;  /* 0xffffffff07047836 */ /* 0x040fe20000000000 */
[C---:B------:R-:W-:Y:S01]  /*03e0*/  LOP3.LUT R5, R7.reuse, 0xf, RZ, 0xc0, !PT ;  /* 0x0000000f07057812 */ /* 0x040fe200078ec0ff */
[----:B------:R-:W-:Y:S01]  /*03f0*/  UMOV UR4, URZ ;  /* 0x000000ff00047c82 */ /* 0x000fe20008000000 */
[C---:B------:R-:W-:Y:S02]  /*0400*/  LOP3.LUT R6, R7.reuse, 0x7, RZ, 0xc0, !PT ;  /* 0x0000000707067812 */ /* 0x040fe400078ec0ff */
[----:B------:R-:W-:Y:S01]  /*0410*/  ISETP.GE.U32.AND P1, PT, R4, 0xf, PT ;  /* 0x0000000f0400780c */ /* 0x000fe20003f26070 */
[C---:B------:R-:W-:Y:S01]  /*0420*/  IMAD R4, R7.reuse, R7, RZ ;  /* 0x0000000707047224 */ /* 0x040fe200078e02ff */
[C---:B------:R-:W-:Y:S02]  /*0430*/  LOP3.LUT R8, R7.reuse, 0x7ffffff0, RZ, 0xc0, !PT ;  /* 0x7ffffff007087812 */ /* 0x040fe400078ec0ff */
[----:B------:R-:W-:-:S09]  /*0440*/  LOP3.LUT R9, R7, 0x3, RZ, 0xc0, !PT ;  /* 0x0000000307097812 */ /* 0x000fd200078ec0ff */
.L_x_25:
[----:B012---:R-:W1:Y:S01]  /*0450*/  LDC R13, c[0x0][0x3a8] ;  /* 0x0000ea00ff0d7b82 */ /* 0x007e620000000800 */
[----:B------:R-:W0:Y:S01]  /*0460*/  LDCU UR6, c[0x0][0x398] ;  /* 0x00007300ff0677ac */ /* 0x000e220008000800 */
[----:B------:R-:W-:Y:S01]  /*0470*/  BSSY.RECONVERGENT B0, `(.L_x_17) ;  /* 0x00000c3000007945 */ /* 0x000fe20003800200 */
[----:B------:R-:W2:Y:S01]  /*0480*/  LDCU UR5, c[0x0][0x3a0] ;  /* 0x00007400ff0577ac */ /* 0x000ea20008000800 */
[----:B0-----:R-:W-:Y:S02]  /*0490*/  IMAD.U32 R7, RZ, RZ, UR6 ;  /* 0x00000006ff077e24 */ /* 0x001fe4000f8e00ff */
[----:B-1----:R-:W-:-:S03]  /*04a0*/  IMAD R11, R0, R13, UR4 ;  /* 0x00000004000b7e24 */ /* 0x002fc6000f8e020d */
[----:B------:R-:W-:Y:S01]  /*04b0*/  ISETP.GE.AND P0, PT, R7, 0x1, PT ;  /* 0x000000010700780c */ /* 0x000fe20003f06270 */
[----:B------:R-:W-:Y:S01]  /*04c0*/  UIADD3 UR4, UPT, UPT, UR4, 0x1, URZ ;  /* 0x0000000104047890 */ /* 0x000fe2000fffe0ff */
[----:B------:R-:W-:-:S05]  /*04d0*/  IMAD R10, R11, R2, R11 ;  /* 0x000000020b0a7224 */ /* 0x000fca00078e020b */
[----:B------:R-:W-:Y:S02]  /*04e0*/  ISETP.NE.AND P2, PT, R13, UR4, PT ;  /* 0x000000040d007c0c */ /* 0x000fe4000bf45270 */
[----:B--2---:R-:W-:-:S13]  /*04f0*/  ISETP.GE.OR P0, PT, R10, UR5, !P0 ;  /* 0x000000050a007c0c */ /* 0x004fda000c706670 */
[----:B------:R-:W-:Y:S05]  /*0500*/  @P0 BRA `(.L_x_18) ;  /* 0x0000000800e40947 */ /* 0x000fea0003800000 */
[----:B------:R-:W0:Y:S02]  /*0510*/  LDCU UR5, c[0x0][0x39c] ;  /* 0x00007380ff0577ac */ /* 0x000e240008000800 */
[----:B0-----:R-:W-:Y:S01]  /*0520*/  IMAD R7, R11, UR5, R2 ;  /* 0x000000050b077c24 */ /* 0x001fe2000f8e0202 */
[----:B------:R-:W-:-:S03]  /*0530*/  UMOV UR5, URZ ;  /* 0x000000ff00057c82 */ /* 0x000fc60008000000 */
[----:B------:R-:W-:-:S07]  /*0540*/  IMAD R10, R4, R7, RZ ;  /* 0x00000007040a7224 */ /* 0x000fce00078e02ff */
.L_x_24:
[----:B0-----:R-:W0:Y:S01]  /*0550*/  LDCU UR6, c[0x0][0x398] ;  /* 0x00007300ff0677ac */ /* 0x001e220008000800 */
[----:B------:R-:W-:Y:S01]  /*0560*/  IMAD.MOV.U32 R34, RZ, RZ, RZ ;  /* 0x000000ffff227224 */ /* 0x000fe200078e00ff */
[----:B0-----:R-:W-:-:S05]  /*0570*/  MOV R7, UR6 ;  /* 0x0000000600077c02 */ /* 0x001fca0008000f00 */
[----:B--2---:R-:W-:Y:S01]  /*0580*/  IMAD R11, R7, UR5, RZ ;  /* 0x00000005070b7c24 */ /* 0x004fe2000f8e02ff */
[----:B------:R-:W-:-:S03]  /*0590*/  UIADD3 UR5, UPT, UPT, UR5, 0x1, URZ ;  /* 0x0000000105057890 */ /* 0x000fc6000fffe0ff */
[----:B-1----:R-:W-:-:S03]  /*05a0*/  IMAD.IADD R12, R10, 0x1, R11 ;  /* 0x000000010a0c7824 */ /* 0x002fc600078e020b */
[----:B------:R-:W-:Y:S01]  /*05b0*/  ISETP.NE.AND P0, PT, R7, UR5, PT ;  /* 0x0000000507007c0c */ /* 0x000fe2000bf05270 */
[----:B------:R-:W-:-:S12]  /*05c0*/  @!P1 BRA `(.L_x_19) ;  /* 0x0000000400289947 */ /* 0x000fd80003800000 */
[----:B------:R-:W-:-:S05]  /*05d0*/  UMOV UR6, URZ ;  /* 0x000000ff00067c82 */ /* 0x000fca0008000000 */
.L_x_20:
[----:B0-----:R-:W0:Y:S01]  /*05e0*/  LDC.64 R18, c[0x0][0x380] ;  /* 0x0000e000ff127b82 */ /* 0x001e220000000a00 */
[----:B------:R-:W-:Y:S02]  /*05f0*/  VIADD R14, R11, UR6 ;  /* 0x000000060b0e7c36 */ /* 0x000fe40008000000 */
[----:B------:R-:W-:Y:S02]  /*0600*/  VIADD R15, R12, UR6 ;  /* 0x000000060c0f7c36 */ /* 0x000fe40008000000 */
[----:B------:R-:W-:-:S05]  /*0610*/  IMAD R13, R14, 0x8, R3 ;  /* 0x000000080e0d7824 */ /* 0x000fca00078e0203 */
[----:B------:R-:W2:Y:S04]  /*0620*/  LDL.64 R16, [R13+0x8] ;  /* 0x000008000d107983 */ /* 0x000ea80000100a00 */
[----:B------:R-:W4:Y:S04]  /*0630*/  LDL.64 R22, [R13+0x10] ;  /* 0x000010000d167983 */ /* 0x000f280000100a00 */
[----:B------:R-:W5:Y:S04]  /*0640*/  LDL.64 R32, [R13+0x20] ;  /* 0x000020000d207983 */ /* 0x000f680000100a00 */
[----:B------:R-:W3:Y:S01]  /*0650*/  LDL.64 R36, [R13+0x28] ;  /* 0x000028000d247983 */ /* 0x000ee20000100a00 */
[----:B0-----:R-:W-:-:S03]  /*0660*/  IMAD.WIDE R18, R15, 0x8, R18 ;  /* 0x000000080f127825 */ /* 0x001fc600078e0212 */
[----:B------:R-:W2:Y:S04]  /*0670*/  LDL.64 R14, [R13] ;  /* 0x000000000d0e7983 */ /* 0x000ea80000100a00 */
[----:B------:R-:W2:Y:S04]  /*0680*/  LDG.E.64 R20, desc[UR8][R18.64] ;  /* 0x0000000812147981 */ /* 0x000ea8000c1e1b00 */
[----:B------:R-:W4:Y:S04]  /*0690*/  LDG.E.64 R26, desc[UR8][R18.64+0x8] ;  /* 0x00000808121a7981 */ /* 0x000f28000c1e1b00 */
[----:B------:R-:W5:Y:S04]  /*06a0*/  LDG.E.64 R24, desc[UR8][R18.64+0x10] ;  /* 0x0000100812187981 */ /* 0x000f68000c1e1b00 */
[----:B------:R-:W3:Y:S04]  /*06b0*/  LDL.64 R30, [R13+0x18] ;  /* 0x000018000d1e7983 */ /* 0x000ee80000100a00 */
[----:B------:R-:W3:Y:S04]  /*06c0*/  LDL.64 R34, [R13+0x30] ;  /* 0x000030000d227983 */ /* 0x000ee80000100a00 */
[----:B------:R-:W3:Y:S01]  /*06d0*/  LDL.64 R28, [R13+0x38] ;  /* 0x000038000d1c7983 */ /* 0x000ee20000100a00 */
[----:B--2---:R-:W-:-:S03]  /*06e0*/  DADD R20, R20, R14 ;  /* 0x0000000014147229 */ /* 0x004fc6000000000e */
[----:B------:R-:W3:Y:S01]  /*06f0*/  LDG.E.64 R14, desc[UR8][R18.64+0x28] ;  /* 0x00002808120e7981 */ /* 0x000ee2000c1e1b00 */
[----:B----4-:R-:W-:-:S03]  /*0700*/  DADD R26, R26, R16 ;  /* 0x000000001a1a7229 */ /* 0x010fc60000000010 */
[----:B------:R-:W2:Y:S01]  /*0710*/  LDG.E.64 R16, desc[UR8][R18.64+0x20] ;  /* 0x0000200812107981 */ /* 0x000ea2000c1e1b00 */
[----:B-----5:R-:W-:-:S03]  /*0720*/  DADD R24, R24, R22 ;  /* 0x0000000018187229 */ /* 0x020fc60000000016 */
[----:B------:R-:W4:Y:S01]  /*0730*/  LDG.E.64 R22, desc[UR8][R18.64+0x18] ;  /* 0x0000180812167981 */ /* 0x000f22000c1e1b00 */
[----:B---3--:R-:W-:-:S03]  /*0740*/  DADD R36, R14, R36 ;  /* 0x000000000e247229 */ /* 0x008fc60000000024 */
[----:B------:R-:W3:Y:S01]  /*0750*/  LDG.E.64 R14, desc[UR8][R18.64+0x38] ;  /* 0x00003808120e7981 */ /* 0x000ee2000c1e1b00 */
[----:B--2---:R-:W-:-:S03]  /*0760*/  DADD R32, R16, R32 ;  /* 0x0000000010207229 */ /* 0x004fc60000000020 */
[----:B------:R-:W2:Y:S01]  /*0770*/  LDG.E.64 R16, desc[UR8][R18.64+0x30] ;  /* 0x0000300812107981 */ /* 0x000ea2000c1e1b00 */
[----:B----4-:R-:W-:-:S03]  /*0780*/  DADD R30, R22, R30 ;  /* 0x00000000161e7229 */ /* 0x010fc6000000001e */
[----:B------:R0:W-:Y:S04]  /*0790*/  STL.64 [R13], R20 ;  /* 0x000000140d007387 */ /* 0x0001e80000100a00 */
[----:B------:R-:W4:Y:S04]  /*07a0*/  LDG.E.64 R22, desc[UR8][R18.64+0x40] ;  /* 0x0000400812167981 */ /* 0x000f28000c1e1b00 */
[----:B0-----:R-:W5:Y:S01]  /*07b0*/  LDG.E.64 R20, desc[UR8][R18.64+0x48] ;  /* 0x0000480812147981 */ /* 0x001f62000c1e1b00 */
[----:B---3--:R-:W-:-:S03]  /*07c0*/  DADD R28, R14, R28 ;  /* 0x000000000e1c7229 */ /* 0x008fc6000000001c */
[----:B------:R-:W5:Y:S01]  /*07d0*/  LDL.64 R14, [R13+0x48] ;  /* 0x000048000d0e7983 */ /* 0x000f620000100a00 */
[----:B--2---:R-:W-:-:S03]  /*07e0*/  DADD R34, R16, R34 ;  /* 0x0000000010227229 */ /* 0x004fc60000000022 */
[----:B------:R-:W4:Y:S04]  /*07f0*/  LDL.64 R16, [R13+0x40] ;  /* 0x000040000d107983 */ /* 0x000f280000100a00 */
[----:B------:R0:W-:Y:S04]  /*0800*/  STL.64 [R13+0x8], R26 ;  /* 0x0000081a0d007387 */ /* 0x0001e80000100a00 */
[----:B------:R1:W-:Y:S04]  /*0810*/  STL.64 [R13+0x10], R24 ;  /* 0x000010180d007387 */ /* 0x0003e80000100a00 */
[----:B0-----:R-:W2:Y:S04]  /*0820*/  LDG.E.64 R26, desc[UR8][R18.64+0x50] ;  /* 0x00005008121a7981 */ /* 0x001ea8000c1e1b00 */
[----:B-1----:R-:W3:Y:S01]  /*0830*/  LDG.E.64 R24, desc[UR8][R18.64+0x58] ;  /* 0x0000580812187981 */ /* 0x002ee2000c1e1b00 */
[----:B-----5:R-:W-:-:S03]  /*0840*/  DADD R14, R20, R14 ;  /* 0x00000000140e7229 */ /* 0x020fc6000000000e */
[----:B------:R-:W3:Y:S01]  /*0850*/  LDL.64 R20, [R13+0x58] ;  /* 0x000058000d147983 */ /* 0x000ee20000100a00 */
[----:B----4-:R-:W-:-:S03]  /*0860*/  DADD R16, R22, R16 ;  /* 0x0000000016107229 */ /* 0x010fc60000000010 */
[----:B------:R-:W2:Y:S04]  /*0870*/  LDL.64 R22, [R13+0x50] ;  /* 0x000050000d167983 */ /* 0x000ea80000100a00 */
[----:B------:R0:W-:Y:S04]  /*0880*/  STL.64 [R13+0x18], R30 ;  /* 0x0000181e0d007387 */ /* 0x0001e80000100a00 */
[----:B------:R1:W-:Y:S04]  /*0890*/  STL.64 [R13+0x20], R32 ;  /* 0x000020200d007387 */ /* 0x0003e80000100a00 */
[----:B0-----:R-:W4:Y:S04]  /*08a0*/  LDL.64 R30, [R13+0x60] ;  /* 0x000060000d1e7983 */ /* 0x001f280000100a00 */
[----:B-1----:R-:W4:Y:S01]  /*08b0*/  LDG.E.64 R32, desc[UR8][R18.64+0x60] ;  /* 0x0000600812207981 */ /* 0x002f22000c1e1b00 */
[----:B---3--:R-:W-:-:S03]  /*08c0*/  DADD R20, R24, R20 ;  /* 0x0000000018147229 */ /* 0x008fc60000000014 */
[----:B------:R-:W3:Y:S01]  /*08d0*/  LDG.E.64 R24, desc[UR8][R18.64+0x68] ;  /* 0x0000680812187981 */ /* 0x000ee2000c1e1b00 */
[----:B--2---:R-:W-:-:S03]  /*08e0*/  DADD R22, R26, R22 ;  /* 0x000000001a167229 */ /* 0x004fc60000000016 */
[----:B------:R-:W3:Y:S04]  /*08f0*/  LDL.64 R26, [R13+0x68] ;  /* 0x000068000d1a7983 */ /* 0x000ee80000100a00 */
[----:B------:R0:W-:Y:S04]  /*0900*/  STL.64 [R13+0x28], R36 ;  /* 0x000028240d007387 */ /* 0x0001e80000100a00 */
[----:B------:R1:W-:Y:S04]  /*0910*/  STL.64 [R13+0x30], R34 ;  /* 0x000030220d007387 */ /* 0x0003e80000100a00 */
[----:B0-----:R-:W2:Y:S01]  /*0920*/  LDL.64 R36, [R13+0x78] ;  /* 0x000078000d247983 */ /* 0x001ea20000100a00 */
[----:B----4-:R-:W-:-:S03]  /*0930*/  DADD R30, R32, R30 ;  /* 0x00000000201e7229 */ /* 0x010fc6000000001e */
[----:B------:R-:W4:Y:S04]  /*0940*/  LDL.64 R32, [R13+0x70] ;  /* 0x000070000d207983 */ /* 0x000f280000100a00 */
[----:B-1----:R-:W2:Y:S01]  /*0950*/  LDG.E.64 R34, desc[UR8][R18.64+0x78] ;  /* 0x0000780812227981 */ /* 0x002ea2000c1e1b00 */
[----:B---3--:R-:W-:-:S03]  /*0960*/  DADD R24, R24, R26 ;  /* 0x0000000018187229 */ /* 0x008fc6000000001a */
[----:B------:R-:W4:Y:S01]  /*0970*/  LDG.E.64 R26, desc[UR8][R18.64+0x70] ;  /* 0x00007008121a7981 */ /* 0x000f22000c1e1b00 */
[----:B------:R-:W-:-:S03]  /*0980*/  UIADD3 UR6, UPT, UPT, UR6, 0x10, URZ ;  /* 0x0000001006067890 */ /* 0x000fc6000fffe0ff */
[----:B------:R0:W-:Y:S04]  /*0990*/  STL.64 [R13+0x38], R28 ;  /* 0x0000381c0d007387 */ /* 0x0001e80000100a00 */
[----:B------:R0:W-:Y:S04]  /*09a0*/  STL.64 [R13+0x40], R16 ;  /* 0x000040100d007387 */ /* 0x0001e80000100a00 */
[----:B------:R0:W-:Y:S01]  /*09b0*/  STL.64 [R13+0x48], R14 ;  /* 0x0000480e0d007387 */ /* 0x0001e20000100a00 */
[----:B--2---:R-:W-:-:S03]  /*09c0*/  DADD R34, R34, R36 ;  /* 0x0000000022227229 */ /* 0x004fc60000000024 */
[----:B------:R0:W-:Y:S04]  /*09d0*/  STL.64 [R13+0x50], R22 ;  /* 0x000050160d007387 */ /* 0x0001e80000100a00 */
[----:B------:R0:W-:Y:S04]  /*09e0*/  STL.64 [R13+0x58], R20 ;  /* 0x000058140d007387 */ /* 0x0001e80000100a00 */
[----:B------:R0:W-:Y:S04]  /*09f0*/  STL.64 [R13+0x60], R30 ;  /* 0x0000601e0d007387 */ /* 0x0001e80000100a00 */
[----:B------:R0:W-:Y:S04]  /*0a00*/  STL.64 [R13+0x68], R24 ;  /* 0x000068180d007387 */ /* 0x0001e80000100a00 */
[----:B------:R0:W-:Y:S01]  /*0a10*/  STL.64 [R13+0x78], R34 ;  /* 0x000078220d007387 */ /* 0x0001e20000100a00 */
[----:B------:R-:W-:Y:S01]  /*0a20*/  ISETP.NE.AND P3, PT, R8, UR6, PT ;  /* 0x0000000608007c0c */ /* 0x000fe2000bf65270 */
[----:B----4-:R-:W-:-:S07]  /*0a30*/  DADD R26, R26, R32 ;  /* 0x000000001a1a7229 */ /* 0x010fce0000000020 */
[----:B------:R0:W-:Y:S05]  /*0a40*/  STL.64 [R13+0x70], R26 ;  /* 0x0000701a0d007387 */ /* 0x0001ea0000100a00 */
[----:B------:R-:W-:Y:S05]  /*0a50*/  @P3 BRA `(.L_x_20) ;  /* 0xfffffff800e03947 */ /* 0x000fea000383ffff */
[----:B0-----:R-:W-:-:S07]  /*0a60*/  MOV R34, R8 ;  /* 0x0000000800227202 */ /* 0x001fce0000000f00 */
.L_x_19:
[----:B------:R-:W-:-:S13]  /*0a70*/  ISETP.NE.AND P3, PT, R5, RZ, PT ;  /* 0x000000ff0500720c */ /* 0x000fda0003f65270 */
[----:B------:R-:W-:Y:S05]  /*0a80*/  @!P3 BRA `(.L_x_21) ;  /* 0x000000040080b947 */ /* 0x000fea0003800000 */
[----:B------:R-:W-:Y:S01]  /*0a90*/  VIADD R13, R5, 0xffffffff ;  /* 0xffffffff050d7836 */ /* 0x000fe20000000000 */
[----:B------:R-:W-:-:S04]  /*0aa0*/  ISETP.NE.AND P4, PT, R6, RZ, PT ;  /* 0x000000ff0600720c */ /* 0x000fc80003f85270 */
[----:B------:R-:W-:-:S13]  /*0ab0*/  ISETP.GE.U32.AND P3, PT, R13, 0x7, PT ;  /* 0x000000070d00780c */ /* 0x000fda0003f66070 */
[----:B------:R-:W-:Y:S05]  /*0ac0*/  @!P3 BRA `(.L_x_22) ;  /* 0x0000000000a0b947 */ /* 0x000fea0003800000 */
[----:B------:R-:W0:Y:S01]  /*0ad0*/  LDC.64 R36, c[0x0][0x380] ;  /* 0x0000e000ff247b82 */ /* 0x000e220000000a00 */
[--C-:B------:R-:W-:Y:S02]  /*0ae0*/  IMAD.IADD R13, R12, 0x1, R34.reuse ;  /* 0x000000010c0d7824 */ /* 0x100fe400078e0222 */
[----:B------:R-:W-:-:S04]  /*0af0*/  IMAD.IADD R14, R11, 0x1, R34 ;  /* 0x000000010b0e7824 */ /* 0x000fc800078e0222 */
[----:B------:R-:W-:-:S05]  /*0b00*/  IMAD R33, R14, 0x8, R3 ;  /* 0x000000080e217824 */ /* 0x000fca00078e0203 */
[----:B------:R-:W2:Y:S01]  /*0b10*/  LDL.64 R16, [R33] ;  /* 0x0000000021107983 */ /* 0x000ea20000100a00 */
[----:B0-----:R-:W-:-:S05]  /*0b20*/  IMAD.WIDE R36, R13, 0x8, R36 ;  /* 0x000000080d247825 */ /* 0x001fca00078e0224 */
[----:B------:R-:W2:Y:S04]  /*0b30*/  LDG.E.64 R14, desc[UR8][R36.64] ;  /* 0x00000008240e7981 */ /* 0x000ea8000c1e1b00 */
[----:B------:R-:W4:Y:S04]  /*0b40*/  LDG.E.64 R28, desc[UR8][R36.64+0x8] ;  /* 0x00000808241c7981 */ /* 0x000f28000c1e1b00 */
[----:B------:R-:W5:Y:S04]  /*0b50*/  LDG.E.64 R18, desc[UR8][R36.64+0x18] ;  /* 0x0000180824127981 */ /* 0x000f68000c1e1b00 */
[----:B------:R-:W3:Y:S01]  /*0b60*/  LDG.E.64 R20, desc[UR8][R36.64+0x20] ;  /* 0x0000200824147981 */ /* 0x000ee2000c1e1b00 */
[----:B--2---:R-:W-:Y:S01]  /*0b70*/  DADD R30, R14, R16 ;  /* 0x000000000e1e7229 */ /* 0x004fe20000000010 */
[----:B------:R-:W-:-:S02]  /*0b80*/  IMAD.IADD R14, R11, 0x1, R34 ;  /* 0x000000010b0e7824 */ /* 0x000fc400078e0222 */
[----:B------:R-:W2:Y:S03]  /*0b90*/  LDG.E.64 R16, desc[UR8][R36.64+0x10] ;  /* 0x0000100824107981 */ /* 0x000ea6000c1e1b00 */
[----:B------:R-:W-:Y:S01]  /*0ba0*/  LEA R13, R14, R1, 0x3 ;  /* 0x000000010e0d7211 */ /* 0x000fe200078e18ff */
[----:B------:R0:W-:Y:S04]  /*0bb0*/  STL.64 [R33], R30 ;  /* 0x0000001e21007387 */ /* 0x0001e80000100a00 */
[----:B------:R-:W4:Y:S04]  /*0bc0*/  LDL.64 R14, [R13+0x8] ;  /* 0x000008000d0e7983 */ /* 0x000f280000100a00 */
[----:B------:R-:W2:Y:S04]  /*0bd0*/  LDL.64 R26, [R13+0x10] ;  /* 0x000010000d1a7983 */ /* 0x000ea80000100a00 */
[----:B------:R-:W5:Y:S04]  /*0be0*/  LDL.64 R24, [R13+0x18] ;  /* 0x000018000d187983 */ /* 0x000f680000100a00 */
[----:B------:R-:W3:Y:S04]  /*0bf0*/  LDL.64 R22, [R13+0x20] ;  /* 0x000020000d167983 */ /* 0x000ee80000100a00 */
[----:B0-----:R-:W3:Y:S04]  /*0c00*/  LDL.64 R30, [R13+0x30] ;  /* 0x000030000d1e7983 */ /* 0x001ee80000100a00 */
[----:B------:R-:W3:Y:S01]  /*0c10*/  LDL.64 R32, [R13+0x38] ;  /* 0x000038000d207983 */ /* 0x000ee20000100a00 */
[----:B----4-:R-:W-:-:S03]  /*0c20*/  DADD R14, R28, R14 ;  /* 0x000000001c0e7229 */ /* 0x010fc6000000000e */
[----:B------:R-:W4:Y:S01]  /*0c30*/  LDL.64 R28, [R13+0x28] ;  /* 0x000028000d1c7983 */ /* 0x000f220000100a00 */
[----:B--2---:R-:W-:-:S03]  /*0c40*/  DADD R16, R16, R26 ;  /* 0x0000000010107229 */ /* 0x004fc6000000001a */
[----:B------:R-:W2:Y:S01]  /*0c50*/  LDG.E.64 R26, desc[UR8][R36.64+0x38] ;  /* 0x00003808241a7981 */ /* 0x000ea2000c1e1b00 */
[----:B-----5:R-:W-:-:S03]  /*0c60*/  DADD R18, R18, R24 ;  /* 0x0000000012127229 */ /* 0x020fc60000000018 */
[----:B------:R-:W5:Y:S01]  /*0c70*/  LDG.E.64 R24, desc[UR8][R36.64+0x30] ;  /* 0x0000300824187981 */ /* 0x000f62000c1e1b00 */
[----:B---3--:R-:W-:-:S03]  /*0c80*/  DADD R20, R20, R22 ;  /* 0x0000000014147229 */ /* 0x008fc60000000016 */
[----:B------:R-:W4:Y:S04]  /*0c90*/  LDG.E.64 R22, desc[UR8][R36.64+0x28] ;  /* 0x0000280824167981 */ /* 0x000f28000c1e1b00 */
[----:B------:R0:W-:Y:S04]  /*0ca0*/  STL.64 [R13+0x8], R14 ;  /* 0x0000080e0d007387 */ /* 0x0001e80000100a00 */
[----:B------:R0:W-:Y:S04]  /*0cb0*/  STL.64 [R13+0x10], R16 ;  /* 0x000010100d007387 */ /* 0x0001e80000100a00 */
[----:B------:R0:W-:Y:S04]  /*0cc0*/  STL.64 [R13+0x18], R18 ;  /* 0x000018120d007387 */ /* 0x0001e80000100a00 */
[----:B------:R0:W-:Y:S01]  /*0cd0*/  STL.64 [R13+0x20], R20 ;  /* 0x000020140d007387 */ /* 0x0001e20000100a00 */
[----:B------:R-:W-:Y:S01]  /*0ce0*/  VIADD R34, R34, 0x8 ;  /* 0x0000000822227836 */ /* 0x000fe20000000000 */
[----:B--2---:R-:W-:-:S02]  /*0cf0*/  DADD R26, R26, R32 ;  /* 0x000000001a1a7229 */ /* 0x004fc40000000020 */
[----:B-----5:R-:W-:Y:S02]  /*0d00*/  DADD R24, R24, R30 ;  /* 0x0000000018187229 */ /* 0x020fe4000000001e */
[----:B----4-:R-:W-:-:S03]  /*0d10*/  DADD R22, R22, R28 ;  /* 0x0000000016167229 */ /* 0x010fc6000000001c */
[----:B------:R0:W-:Y:S04]  /*0d20*/  STL.64 [R13+0x38], R26 ;  /* 0x0000381a0d007387 */ /* 0x0001e80000100a00 */
[----:B------:R0:W-:Y:S04]  /*0d30*/  STL.64 [R13+0x30], R24 ;  /* 0x000030180d007387 */ /* 0x0001e80000100a00 */
[----:B------:R0:W-:Y:S02]  /*0d40*/  STL.64 [R13+0x28], R22 ;  /* 0x000028160d007387 */ /* 0x0001e40000100a00 */
.L_x_22:
[----:B------:R-:W-:Y:S05]  /*0d50*/  @!P4 BRA `(.L_x_21) ;  /* 0x0000000000ccc947 */ /* 0x000fea0003800000 */
[----:B0-----:R-:W-:Y:S01]  /*0d60*/  VIADD R13, R6, 0xffffffff ;  /* 0xffffffff060d7836 */ /* 0x001fe20000000000 */
[----:B------:R-:W-:-:S04]  /*0d70*/  ISETP.NE.AND P4, PT, R9, RZ, PT ;  /* 0x000000ff0900720c */ /* 0x000fc80003f85270 */
[----:B------:R-:W-:-:S13]  /*0d80*/  ISETP.GE.U32.AND P3, PT, R13, 0x3, PT ;  /* 0x000000030d00780c */ /* 0x000fda0003f66070 */
[----:B------:R-:W-:Y:S05]  /*0d90*/  @!P3 BRA `(.L_x_23) ;  /* 0x000000000060b947 */ /* 0x000fea0003800000 */
[----:B------:R-:W0:Y:S01]  /*0da0*/  LDC.64 R14, c[0x0][0x380] ;  /* 0x0000e000ff0e7b82 */ /* 0x000e220000000a00 */
[--C-:B------:R-:W-:Y:S02]  /*0db0*/  IMAD.IADD R25, R12, 0x1, R34.reuse ;  /* 0x000000010c197824 */ /* 0x100fe400078e0222 */
[----:B------:R-:W-:-:S04]  /*0dc0*/  IMAD.IADD R16, R11, 0x1, R34 ;  /* 0x000000010b107824 */ /* 0x000fc800078e0222 */
[----:B------:R-:W-:Y:S02]  /*0dd0*/  IMAD R13, R16, 0x8, R3 ;  /* 0x00000008100d7824 */ /* 0x000fe400078e0203 */
[----:B0-----:R-:W-:-:S03]  /*0de0*/  IMAD.WIDE R24, R25, 0x8, R14 ;  /* 0x0000000819187825 */ /* 0x001fc600078e020e */
[----:B------:R-:W2:Y:S04]  /*0df0*/  LDL.64 R14, [R13] ;  /* 0x000000000d0e7983 */ /* 0x000ea80000100a00 */
[----:B------:R-:W2:Y:S04]  /*0e00*/  LDG.E.64 R16, desc[UR8][R24.64] ;  /* 0x0000000818107981 */ /* 0x000ea8000c1e1b00 */
[----:B------:R-:W4:Y:S04]  /*0e10*/  LDG.E.64 R26, desc[UR8][R24.64+0x10] ;  /* 0x00001008181a7981 */ /* 0x000f28000c1e1b00 */
[----:B------:R-:W5:Y:S01]  /*0e20*/  LDG.E.64 R28, desc[UR8][R24.64+0x18] ;  /* 0x00001808181c7981 */ /* 0x000f62000c1e1b00 */
[----:B--2---:R-:W-:Y:S01]  /*0e30*/  DADD R16, R16, R14 ;  /* 0x0000000010107229 */ /* 0x004fe2000000000e */
[----:B------:R-:W-:-:S05]  /*0e40*/  IADD3 R14, PT, PT, R11, R34, RZ ;  /* 0x000000220b0e7210 */ /* 0x000fca0007ffe0ff */
[----:B------:R-:W-:Y:S01]  /*0e50*/  IMAD.U32 R31, R14, 0x8, R1 ;  /* 0x000000080e1f7824 */ /* 0x000fe200078e0001 */
[----:B------:R0:W-:Y:S04]  /*0e60*/  STL.64 [R13], R16 ;  /* 0x000000100d007387 */ /* 0x0001e80000100a00 */
[----:B------:R-:W2:Y:S04]  /*0e70*/  LDG.E.64 R14, desc[UR8][R24.64+0x8] ;  /* 0x00000808180e7981 */ /* 0x000ea8000c1e1b00 */
[----:B------:R-:W2:Y:S04]  /*0e80*/  LDL.64 R18, [R31+0x8] ;  /* 0x000008001f127983 */ /* 0x000ea80000100a00 */
[----:B------:R-:W4:Y:S04]  /*0e90*/  LDL.64 R20, [R31+0x10] ;  /* 0x000010001f147983 */ /* 0x000f280000100a00 */
[----:B------:R-:W5:Y:S01]  /*0ea0*/  LDL.64 R22, [R31+0x18] ;  /* 0x000018001f167983 */ /* 0x000f620000100a00 */
[----:B------:R-:W-:Y:S01]  /*0eb0*/  VIADD R34, R34, 0x4 ;  /* 0x0000000422227836 */ /* 0x000fe20000000000 */
[----:B--2---:R-:W-:-:S02]  /*0ec0*/  DADD R14, R14, R18 ;  /* 0x000000000e0e7229 */ /* 0x004fc40000000012 */
[----:B----4-:R-:W-:Y:S02]  /*0ed0*/  DADD R20, R26, R20 ;  /* 0x000000001a147229 */ /* 0x010fe40000000014 */
[----:B-----5:R-:W-:-:S03]  /*0ee0*/  DADD R22, R28, R22 ;  /* 0x000000001c167229 */ /* 0x020fc60000000016 */
[----:B------:R0:W-:Y:S04]  /*0ef0*/  STL.64 [R31+0x8], R14 ;  /* 0x0000080e1f007387 */ /* 0x0001e80000100a00 */
[----:B------:R0:W-:Y:S04]  /*0f00*/  STL.64 [R31+0x10], R20 ;  /* 0x000010141f007387 */ /* 0x0001e80000100a00 */
[----:B------:R0:W-:Y:S02]  /*0f10*/  STL.64 [R31+0x18], R22 ;  /* 0x000018161f007387 */ /* 0x0001e40000100a00 */
.L_x_23:
[----:B------:R-:W-:Y:S05]  /*0f20*/  @!P4 BRA `(.L_x_21) ;  /* 0x000000000058c947 */ /* 0x000fea0003800000 */
[----:B0-----:R-:W0:Y:S01]  /*0f30*/  LDC.64 R20, c[0x0][0x380] ;  /* 0x0000e000ff147b82 */ /* 0x001e220000000a00 */
[--C-:B------:R-:W-:Y:S02]  /*0f40*/  IMAD.IADD R13, R12, 0x1, R34.reuse ;  /* 0x000000010c0d7824 */ /* 0x100fe400078e0222 */
[----:B------:R-:W-:-:S04]  /*0f50*/  IMAD.IADD R12, R11, 0x1, R34 ;  /* 0x000000010b0c7824 */ /* 0x000fc800078e0222 */
[----:B------:R-:W-:-:S05]  /*0f60*/  IMAD R17, R12, 0x8, R3 ;  /* 0x000000080c117824 */ /* 0x000fca00078e0203 */
[----:B------:R-:W2:Y:S01]  /*0f70*/  LDL.64 R14, [R17] ;  /* 0x00000000110e7983 */ /* 0x000ea20000100a00 */
[----:B0-----:R-:W-:-:S05]  /*0f80*/  IMAD.WIDE R20, R13, 0x8, R20 ;  /* 0x000000080d147825 */ /* 0x001fca00078e0214 */
[----:B------:R-:W2:Y:S01]  /*0f90*/  LDG.E.64 R12, desc[UR8][R20.64] ;  /* 0x00000008140c7981 */ /* 0x000ea2000c1e1b00 */
[----:B------:R-:W-:Y:S01]  /*0fa0*/  ISETP.NE.AND P3, PT, R9, 0x1, PT ;  /* 0x000000010900780c */ /* 0x000fe20003f65270 */
[----:B--2---:R-:W-:-:S07]  /*0fb0*/  DADD R12, R12, R14 ;  /* 0x000000000c0c7229 */ /* 0x004fce000000000e */
[----:B------:R1:W-:Y:S05]  /*0fc0*/  STL.64 [R17], R12 ;  /* 0x0000000c11007387 */ /* 0x0003ea0000100a00 */
[----:B------:R-:W-:Y:S05]  /*0fd0*/  @!P3 BRA `(.L_x_21) ;  /* 0x00000000002cb947 */ /* 0x000fea0003800000 */
[----:B------:R-:W-:Y:S02]  /*0fe0*/  ISETP.NE.AND P3, PT, R9, 0x2, PT ;  /* 0x000000020900780c */ /* 0x000fe40003f65270 */
[----:B-1----:R-:W-:-:S05]  /*0ff0*/  IADD3 R12, PT, PT, R11, R34, RZ ;  /* 0x000000220b0c7210 */ /* 0x002fca0007ffe0ff */
[----:B------:R-:W-:Y:S02]  /*1000*/  IMAD.U32 R11, R12, 0x8, R1 ;  /* 0x000000080c0b7824 */ /* 0x000fe400078e0001 */
[----:B------:R-:W2:Y:S04]  /*1010*/  LDG.E.64 R12, desc[UR8][R20.64+0x8] ;  /* 0x00000808140c7981 */ /* 0x000ea8000c1e1b00 */
[----:B------:R-:W4:Y:S04]  /*1020*/  @P3 LDG.E.64 R16, desc[UR8][R20.64+0x10] ;  /* 0x0000100814103981 */ /* 0x000f28000c1e1b00 */
[----:B------:R-:W2:Y:S04]  /*1030*/  LDL.64 R14, [R11+0x8] ;  /* 0x000008000b0e7983 */ /* 0x000ea80000100a00 */
[----:B------:R-:W4:Y:S01]  /*1040*/  @P3 LDL.64 R18, [R11+0x10] ;  /* 0x000010000b123983 */ /* 0x000f220000100a00 */
[----:B--2---:R-:W-:-:S02]  /*1050*/  DADD R12, R12, R14 ;  /* 0x000000000c0c7229 */ /* 0x004fc4000000000e */
[----:B----4-:R-:W-:-:S05]  /*1060*/  @P3 DADD R16, R16, R18 ;  /* 0x0000000010103229 */ /* 0x010fca0000000012 */
[----:B------:R2:W-:Y:S04]  /*1070*/  STL.64 [R11+0x8], R12 ;  /* 0x0000080c0b007387 */ /* 0x0005e80000100a00 */
[----:B------:R2:W-:Y:S02]  /*1080*/  @P3 STL.64 [R11+0x10], R16 ;  /* 0x000010100b003387 */ /* 0x0005e40000100a00 */
.L_x_21:
[----:B------:R-:W-:Y:S05]  /*1090*/  @P0 BRA `(.L_x_24) ;  /* 0xfffffff4002c0947 */ /* 0x000fea000383ffff */
.L_x_18:
[----:B------:R-:W-:Y:S05]  /*10a0*/  BSYNC.RECONVERGENT B0 ;  /* 0x0000000000007941 */ /* 0x000fea0003800200 */
.L_x_17:
[----:B------:R-:W-:Y:S05]  /*10b0*/  @P2 BRA `(.L_x_25) ;  /* 0xfffffff000e42947 */ /* 0x000fea000383ffff */
.L_x_16:
[----:B------:R-:W-:Y:S01]  /*10c0*/  ISETP.GE.AND P0, PT, R7, 0x1, PT ;  /* 0x000000010700780c */ /* 0x000fe20003f06270 */
[----:B------:R-:W-:-:S12]  /*10d0*/  BSSY.RECONVERGENT B0, `(.L_x_26) ;  /* 0x0000092000007945 */ /* 0x000fd80003800200 */
[----:B------:R-:W-:Y:S05]  /*10e0*/  @!P0 BRA `(.L_x_27) ;  /* 0x0000000800408947 */ /* 0x000fea0003800000 */
[C---:B------:R-:W-:Y:S01]  /*10f0*/  LOP3.LUT R37, R7.reuse, 0x7, RZ, 0xc0, !PT ;  /* 0x0000000707257812 */ /* 0x040fe200078ec0ff */
[C---:B------:R-:W-:Y:S01]  /*1100*/  VIADD R4, R7.reuse, 0xffffffff ;  /* 0xffffffff07047836 */ /* 0x040fe20000000000 */
[C---:B------:R-:W-:Y:S01]  /*1110*/  LOP3.LUT R36, R7.reuse, 0xf, RZ, 0xc0, !PT ;  /* 0x0000000f07247812 */ /* 0x040fe200078ec0ff */
[----:B------:R-:W-:Y:S01]  /*1120*/  IMAD.MOV.U32 R28, RZ, RZ, RZ ;  /* 0x000000ffff1c7224 */ /* 0x000fe200078e00ff */
[----:B0-----:R-:W-:Y:S01]  /*1130*/  LOP3.LUT R26, R7, 0x7ffffff0, RZ, 0xc0, !PT ;  /* 0x7ffffff0071a7812 */ /* 0x001fe200078ec0ff */
[----:B------:R-:W-:Y:S01]  /*1140*/  VIADD R6, R37, 0xffffffff ;  /* 0xffffffff25067836 */ /* 0x000fe20000000000 */
[----:B------:R-:W-:Y:S01]  /*1150*/  ISETP.GE.U32.AND P0, PT, R4, 0xf, PT ;  /* 0x0000000f0400780c */ /* 0x000fe20003f06070 */
[----:B------:R-:W-:Y:S01]  /*1160*/  VIADD R5, R36, 0xffffffff ;  /* 0xffffffff24057836 */ /* 0x000fe20000000000 */
[----:B------:R-:W-:Y:S02]  /*1170*/  LOP3.LUT R27, R7, 0x3, RZ, 0xc0, !PT ;  /* 0x00000003071b7812 */ /* 0x000fe400078ec0ff */
[----:B------:R-:W-:Y:S01]  /*1180*/  ISETP.GE.U32.AND P2, PT, R6, 0x3, PT ;  /* 0x000000030600780c */ /* 0x000fe20003f46070 */
[----:B-1----:R-:W-:Y:S01]  /*1190*/  IMAD R6, R0, R7, RZ ;  /* 0x0000000700067224 */ /* 0x002fe200078e02ff */
[----:B------:R-:W-:-:S13]  /*11a0*/  ISETP.GE.U32.AND P1, PT, R5, 0x7, PT ;  /* 0x000000070500780c */ /* 0x000fda0003f26070 */
.L_x_38:
[----:B0-----:R-:W0:Y:S01]  /*11b0*/  LDCU UR4, c[0x0][0x398] ;  /* 0x00007300ff0477ac */ /* 0x001e220008000800 */
[----:B------:R-:W-:Y:S01]  /*11c0*/  BSSY.RECONVERGENT B1, `(.L_x_28) ;  /* 0x0000035000017945 */ /* 0x000fe20003800200 */
[----:B------:R-:W-:Y:S01]  /*11d0*/  IMAD.MOV.U32 R22, RZ, RZ, RZ ;  /* 0x000000ffff167224 */ /* 0x000fe200078e00ff */
[----:B0-----:R-:W-:-:S05]  /*11e0*/  MOV R7, UR4 ;  /* 0x0000000400077c02 */ /* 0x001fca0008000f00 */
[C---:B------:R-:W-:Y:S02]  /*11f0*/  IMAD R29, R28.reuse, R7, RZ ;  /* 0x000000071c1d7224 */ /* 0x040fe400078e02ff */
[----:B------:R-:W-:-:S05]  /*1200*/  VIADD R28, R28, 0x1 ;  /* 0x000000011c1c7836 */ /* 0x000fca0000000000 */
[----:B------:R-:W-:Y:S01]  /*1210*/  ISETP.NE.AND P3, PT, R28, R7, PT ;  /* 0x000000071c00720c */ /* 0x000fe20003f65270 */
[----:B-1--4-:R-:W-:-:S12]  /*1220*/  @!P0 BRA `(.L_x_29) ;  /* 0x0000000000b88947 */ /* 0x012fd80003800000 */
[----:B------:R-:W0:Y:S01]  /*1230*/  S2R R5, SR_CgaCtaId ;  /* 0x0000000000057919 */ /* 0x000e220000008800 */
[----:B------:R-:W-:Y:S01]  /*1240*/  MOV R30, 0x400 ;  /* 0x00000400001e7802 */ /* 0x000fe20000000f00 */
[----:B------:R-:W-:Y:S01]  /*1250*/  BSSY.RECONVERGENT B2, `(.L_x_30) ;  /* 0x000002a000027945 */ /* 0x000fe20003800200 */
[----:B------:R-:W-:Y:S02]  /*1260*/  IMAD.MOV.U32 R31, RZ, RZ, RZ ;  /* 0x000000ffff1f7224 */ /* 0x000fe400078e00ff */
[----:B0-----:R-:W-:-:S07]  /*1270*/  LEA R30, R5, R30, 0x18 ;  /* 0x0000001e051e7211 */ /* 0x001fce00078ec0ff */
.L_x_31:
[----:B0-----:R-:W-:-:S04]  /*1280*/  IMAD.IADD R4, R29, 0x1, R31 ;  /* 0x000000011d047824 */ /* 0x001fc800078e021f */
[----:B------:R-:W-:-:S05]  /*1290*/  IMAD R32, R4, 0x8, R3 ;  /* 0x0000000804207824 */ /* 0x000fca00078e0203 */
[----:B--2---:R-:W2:Y:S04]  /*12a0*/  LDL.64 R16, [R32] ;  /* 0x0000000020107983 */ /* 0x004ea80000100a00 */
[----:B------:R-:W4:Y:S04]  /*12b0*/  LDL.64 R18, [R32+0x8] ;  /* 0x0000080020127983 */ /* 0x000f280000100a00 */
[----:B------:R-:W5:Y:S04]  /*12c0*/  LDL.64 R20, [R32+0x10] ;  /* 0x0000100020147983 */ /* 0x000f680000100a00 */
[----:B------:R-:W3:Y:S04]  /*12d0*/  LDL.64 R22, [R32+0x18] ;  /* 0x0000180020167983 */ /* 0x000ee80000100a00 */
[----:B------:R-:W3:Y:S01]  /*12e0*/  LDL.64 R24, [R32+0x20] ;  /* 0x0000200020187983 */ /* 0x000ee20000100a00 */
[----:B------:R-:W-:-:S03]  /*12f0*/  IMAD R33, R6, R7, R4 ;  /* 0x0000000706217224 */ /* 0x000fc600078e0204 */
[----:B------:R-:W3:Y:S02]  /*1300*/  LDL.64 R34, [R32+0x28] ;  /* 0x0000280020227983 */ /* 0x000ee40000100a00 */
[----:B------:R-:W-:Y:S02]  /*1310*/  LEA R33, R33, R30, 0x3 ;  /* 0x0000001e21217211 */ /* 0x000fe400078e18ff */
[----:B------:R-:W3:Y:S04]  /*1320*/  LDL.64 R4, [R32+0x30] ;  /* 0x0000300020047983 */ /* 0x000ee80000100a00 */
[----:B------:R-:W3:Y:S04]  /*1330*/  LDL.64 R8, [R32+0x38] ;  /* 0x0000380020087983 */ /* 0x000ee80000100a00 */
[----:B------:R-:W3:Y:S04]  /*1340*/  LDL.64 R10, [R32+0x40] ;  /* 0x00004000200a7983 */ /* 0x000ee80000100a00 */
[----:B------:R-:W3:Y:S04]  /*1350*/  LDL.64 R12, [R32+0x48] ;  /* 0x00004800200c7983 */ /* 0x000ee80000100a00 */
[----:B------:R-:W3:Y:S04]  /*1360*/  LDL.64 R14, [R32+0x50] ;  /* 0x00005000200e7983 */ /* 0x000ee80000100a00 */
[----:B--2---:R0:W-:Y:S04]  /*1370*/  STS.64 [R33], R16 ;  /* 0x0000001021007388 */ /* 0x0041e80000000a00 */
[----:B----4-:R1:W-:Y:S04]  /*1380*/  STS.64 [R33+0x8], R18 ;  /* 0x0000081221007388 */ /* 0x0103e80000000a00 */
[----:B-----5:R2:W-:Y:S04]  /*1390*/  STS.64 [R33+0x10], R20 ;  /* 0x0000101421007388 */ /* 0x0205e80000000a00 */
[----:B---3--:R3:W-:Y:S04]  /*13a0*/  STS.64 [R33+0x18], R22 ;  /* 0x0000181621007388 */ /* 0x0087e80000000a00 */
[----:B------:R4:W-:Y:S04]  /*13b0*/  STS.64 [R33+0x20], R24 ;  /* 0x0000201821007388 */ /* 0x0009e80000000a00 */
[----:B0-----:R-:W5:Y:S04]  /*13c0*/  LDL.64 R16, [R32+0x58] ;  /* 0x0000580020107983 */ /* 0x001f680000100a00 */
[----:B-1----:R-:W5:Y:S04]  /*13d0*/  LDL.64 R18, [R32+0x60] ;  /* 0x0000600020127983 */ /* 0x002f680000100a00 */
[----:B--2---:R-:W2:Y:S04]  /*13e0*/  LDL.64 R20, [R32+0x68] ;  /* 0x0000680020147983 */ /* 0x004ea80000100a00 */
[----:B---3--:R-:W3:Y:S04]  /*13f0*/  LDL.64 R22, [R32+0x70] ;  /* 0x0000700020167983 */ /* 0x008ee80000100a00 */
[----:B----4-:R-:W4:Y:S01]  /*1400*/  LDL.64 R24, [R32+0x78] ;  /* 0x0000780020187983 */ /* 0x010f220000100a00 */
[----:B------:R-:W-:-:S03]  /*1410*/  VIADD R31, R31, 0x10 ;  /* 0x000000101f1f7836 */ /* 0x000fc60000000000 */
[----:B------:R0:W-:Y:S04]  /*1420*/  STS.64 [R33+0x28], R34 ;  /* 0x0000282221007388 */ /* 0x0001e80000000a00 */
[----:B------:R0:W-:Y:S04]  /*1430*/  STS.64 [R33+0x30], R4 ;  /* 0x0000300421007388 */ /* 0x0001e80000000a00 */
[----:B------:R0:W-:Y:S04]  /*1440*/  STS.64 [R33+0x38], R8 ;  /* 0x0000380821007388 */ /* 0x0001e80000000a00 */
[----:B------:R0:W-:Y:S04]  /*1450*/  STS.64 [R33+0x40], R10 ;  /* 0x0000400a21007388 */ /* 0x0001e80000000a00 */
[----:B------:R0:W-:Y:S04]  /*1460*/  STS.64 [R33+0x48], R12 ;  /* 0x0000480c21007388 */ /* 0x0001e80000000a00 */
[----:B------:R0:W-:Y:S01]  /*1470*/  STS.64 [R33+0x50], R14 ;  /* 0x0000500e21007388 */ /* 0x0001e20000000a00 */
[----:B------:R-:W-:-:S03]  /*1480*/  ISETP.NE.AND P4, PT, R31, R26, PT ;  /* 0x0000001a1f00720c */ /* 0x000fc60003f85270 */
[----:B-----5:R0:W-:Y:S04]  /*1490*/  STS.64 [R33+0x58], R16 ;  /* 0x0000581021007388 */ /* 0x0201e80000000a00 */
[----:B------:R0:W-:Y:S04]  /*14a0*/  STS.64 [R33+0x60], R18 ;  /* 0x0000601221007388 */ /* 0x0001e80000000a00 */
[----:B--2---:R0:W-:Y:S04]  /*14b0*/  STS.64 [R33+0x68], R20 ;  /* 0x0000681421007388 */ /* 0x0041e80000000a00 */
[----:B---3--:R0:W-:Y:S04]  /*14c0*/  STS.64 [R33+0x70], R22 ;  /* 0x0000701621007388 */ /* 0x0081e80000000a00 */
[----:B----4-:R0:W-:Y:S01]  /*14d0*/  STS.64 [R33+0x78], R24 ;  /* 0x0000781821007388 */ /* 0x0101e20000000a00 */
[----:B------:R-:W-:Y:S05]  /*14e0*/  @P4 BRA `(.L_x_31) ;  /* 0xfffffffc00644947 */ /* 0x000fea000383ffff */
[----:B------:R-:W-:Y:S05]  /*14f0*/  BSYNC.RECONVERGENT B2 ;  /* 0x0000000000027941 */ /* 0x000fea0003800200 */
.L_x_30:
[----:B0-----:R-:W-:-:S07]  /*1500*/  IMAD.MOV.U32 R22, RZ, RZ, R26 ;  /* 0x000000ffff167224 */ /* 0x001fce00078e001a */
.L_x_29:
[----:B------:R-:W-:Y:S05]  /*1510*/  BSYNC.RECONVERGENT B1 ;  /* 0x0000000000017941 */ /* 0x000fea0003800200 */
.L_x_28:
[----:B------:R-:W-:Y:S01]  /*1520*/  ISETP.NE.AND P4, PT, R36, RZ, PT ;  /* 0x000000ff2400720c */ /* 0x000fe20003f85270 */
[----:B------:R-:W-:-:S12]  /*1530*/  BSSY.RECONVERGENT B1, `(.L_x_32) ;  /* 0x000004a000017945 */ /* 0x000fd80003800200 */
[----:B------:R-:W-:Y:S05]  /*1540*/  @!P4 BRA `(.L_x_33) ;  /* 0x000000040020c947 */ /* 0x000fea0003800000 */
[----:B------:R-:W-:Y:S01]  /*1550*/  BSSY.RECONVERGENT B2, `(.L_x_34) ;  /* 0x000001d000027945 */ /* 0x000fe20003800200 */
[----:B------:R-:W-:-:S03]  /*1560*/  ISETP.NE.AND P4, PT, R37, RZ, PT ;  /* 0x000000ff2500720c */ /* 0x000fc60003f85270 */
[----:B------:R-:W-:Y:S10]  /*1570*/  @!P1 BRA `(.L_x_35) ;  /* 0x0000000000689947 */ /* 0x000ff40003800000 */
[C-C-:B------:R-:W-:Y:S02]  /*1580*/  IMAD.IADD R24, R29.reuse, 0x1, R22.reuse ;  /* 0x000000011d187824 */ /* 0x140fe400078e0216 */
[----:B------:R-:W-:Y:S02]  /*1590*/  IMAD.IADD R4, R29, 0x1, R22 ;  /* 0x000000011d047824 */ /* 0x000fe400078e0216 */
[----:B------:R-:W-:-:S03]  /*15a0*/  IMAD R20, R24, 0x8, R3 ;  /* 0x0000000818147824 */ /* 0x000fc600078e0203 */
[----:B------:R-:W-:-:S03]  /*15b0*/  LEA R25, R4, R1, 0x3 ;  /* 0x0000000104197211 */ /* 0x000fc600078e18ff */
[----:B------:R-:W4:Y:S04]  /*15c0*/  LDL.64 R20, [R20] ;  /* 0x0000000014147983 */ /* 0x000f280000100a00 */
[----:B------:R-:W5:Y:S04]  /*15d0*/  LDL.64 R18, [R25+0x8] ;  /* 0x0000080019127983 */ /* 0x000f680000100a00 */
[----:B--2---:R-:W2:Y:S04]  /*15e0*/  LDL.64 R16, [R25+0x10] ;  /* 0x0000100019107983 */ /* 0x004ea80000100a00 */
[----:B------:R-:W3:Y:S04]  /*15f0*/  LDL.64 R14, [R25+0x18] ;  /* 0x00001800190e7983 */ /* 0x000ee80000100a00 */
[----:B------:R-:W3:Y:S04]  /*1600*/  LDL.64 R12, [R25+0x20] ;  /* 0x00002000190c7983 */ /* 0x000ee80000100a00 */
[----:B------:R-:W3:Y:S04]  /*1610*/  LDL.64 R10, [R25+0x28] ;  /* 0x00002800190a7983 */ /* 0x000ee80000100a00 */
[----:B------:R-:W3:Y:S04]  /*1620*/  LDL.64 R8, [R25+0x30] ;  /* 0x0000300019087983 */ /* 0x000ee80000100a00 */
[----:B------:R-:W3:Y:S01]  /*1630*/  LDL.64 R4, [R25+0x38] ;  /* 0x0000380019047983 */ /* 0x000ee20000100a00 */
[----:B------:R-:W0:Y:S01]  /*1640*/  S2UR UR5, SR_CgaCtaId ;  /* 0x00000000000579c3 */ /* 0x000e220000008800 */
[----:B------:R-:W-:Y:S01]  /*1650*/  UMOV UR4, 0x400 ;  /* 0x0000040000047882 */ /* 0x000fe20000000000 */
[----:B------:R-:W-:-:S02]  /*1660*/  IMAD R24, R6, R7, R24 ;  /* 0x0000000706187224 */ /* 0x000fc400078e0218 */
[----:B------:R-:W-:Y:S01]  /*1670*/  VIADD R22, R22, 0x8 ;  /* 0x0000000816167836 */ /* 0x000fe20000000000 */
[----:B0-----:R-:W-:-:S06]  /*1680*/  ULEA UR4, UR5, UR4, 0x18 ;  /* 0x0000000405047291 */ /* 0x001fcc000f8ec0ff */
[----:B------:R-:W-:-:S05]  /*1690*/  LEA R23, R24, UR4, 0x3 ;  /* 0x0000000418177c11 */ /* 0x000fca000f8e18ff */
[----:B----4-:R0:W-:Y:S04]  /*16a0*/  STS.64 [R23], R20 ;  /* 0x0000001417007388 */ /* 0x0101e80000000a00 */
[----:B-----5:R0:W-:Y:S04]  /*16b0*/  STS.64 [R23+0x8], R18 ;  /* 0x0000081217007388 */ /* 0x0201e80000000a00 */
[----:B--2---:R0:W-:Y:S04]  /*16c0*/  STS.64 [R23+0x10], R16 ;  /* 0x0000101017007388 */ /* 0x0041e80000000a00 */
[----:B---3--:R0:W-:Y:S04]  /*16d0*/  STS.64 [R23+0x18], R14 ;  /* 0x0000180e17007388 */ /* 0x0081e80000000a00 */
[----:B------:R0:W-:Y:S04]  /*16e0*/  STS.64 [R23+0x20], R12 ;  /* 0x0000200c17007388 */ /* 0x0001e80000000a00 */
[----:B------:R0:W-:Y:S04]  /*16f0*/  STS.64 [R23+0x28], R10 ;  /* 0x0000280a17007388 */ /* 0x0001e80000000a00 */
[----:B------:R0:W-:Y:S04]  /*1700*/  STS.64 [R23+0x30], R8 ;  /* 0x0000300817007388 */ /* 0x0001e80000000a00 */
[----:B------:R0:W-:Y:S02]  /*1710*/  STS.64 [R23+0x38], R4 ;  /* 0x0000380417007388 */ /* 0x0001e40000000a00 */
.L_x_35:
[----:B------:R-:W-:Y:S05]  /*1720*/  BSYNC.RECONVERGENT B2 ;  /* 0x0000000000027941 */ /* 0x000fea0003800200 */
.L_x_34:
[----:B------:R-:W-:Y:S05]  /*1730*/  @!P4 BRA `(.L_x_33) ;  /* 0x0000000000a4c947 */ /* 0x000fea0003800000 */
[----:B------:R-:W-:Y:S01]  /*1740*/  BSSY.RECONVERGENT B2, `(.L_x_36) ;  /* 0x0000015000027945 */ /* 0x000fe20003800200 */
[----:B------:R-:W-:-:S03]  /*1750*/  ISETP.NE.AND P4, PT, R27, RZ, PT ;  /* 0x000000ff1b00720c */ /* 0x000fc60003f85270 */
[----:B------:R-:W-:Y:S10]  /*1760*/  @!P2 BRA `(.L_x_37) ;  /* 0x000000000048a947 */ /* 0x000ff40003800000 */
[C-C-:B0-----:R-:W-:Y:S02]  /*1770*/  IMAD.IADD R14, R29.reuse, 0x1, R22.reuse ;  /* 0x000000011d0e7824 */ /* 0x141fe400078e0216 */
[----:B------:R-:W-:Y:S02]  /*1780*/  IMAD.IADD R4, R29, 0x1, R22 ;  /* 0x000000011d047824 */ /* 0x000fe400078e0216 */
[----:B------:R-:W-:Y:S02]  /*1790*/  IMAD R5, R14, 0x8, R3 ;  /* 0x000000080e057824 */ /* 0x000fe400078e0203 */
[----:B--2---:R-:W-:-:S04]  /*17a0*/  IMAD.U32 R16, R4, 0x8, R1 ;  /* 0x0000000804107824 */ /* 0x004fc800078e0001 */
[----:B------:R-:W2:Y:S04]  /*17b0*/  LDL.64 R4, [R5] ;  /* 0x0000000005047983 */ /* 0x000ea80000100a00 */
[----:B------:R-:W4:Y:S04]  /*17c0*/  LDL.64 R8, [R16+0x8] ;  /* 0x0000080010087983 */ /* 0x000f280000100a00 */
[----:B------:R-:W5:Y:S04]  /*17d0*/  LDL.64 R10, [R16+0x10] ;  /* 0x00001000100a7983 */ /* 0x000f680000100a00 */
[----:B------:R-:W3:Y:S01]  /*17e0*/  LDL.64 R12, [R16+0x18] ;  /* 0x00001800100c7983 */ /* 0x000ee20000100a00 */
[----:B------:R-:W0:Y:S01]  /*17f0*/  S2UR UR5, SR_CgaCtaId ;  /* 0x00000000000579c3 */ /* 0x000e220000008800 */
[----:B------:R-:W-:Y:S01]  /*1800*/  UMOV UR4, 0x400 ;  /* 0x0000040000047882 */ /* 0x000fe20000000000 */
[----:B------:R-:W-:Y:S01]  /*1810*/  IMAD R14, R6, R7, R14 ;  /* 0x00000007060e7224 */ /* 0x000fe200078e020e */
[----:B------:R-:W-:Y:S01]  /*1820*/  IADD3 R22, PT, PT, R22, 0x4, RZ ;  /* 0x0000000416167810 */ /* 0x000fe20007ffe0ff */
[----:B0-----:R-:W-:-:S06]  /*1830*/  ULEA UR4, UR5, UR4, 0x18 ;  /* 0x0000000405047291 */ /* 0x001fcc000f8ec0ff */
[----:B------:R-:W-:-:S05]  /*1840*/  LEA R15, R14, UR4, 0x3 ;  /* 0x000000040e0f7c11 */ /* 0x000fca000f8e18ff */
[----:B--2---:R1:W-:Y:S04]  /*1850*/  STS.64 [R15], R4 ;  /* 0x000000040f007388 */ /* 0x0043e80000000a00 */
[----:B----4-:R1:W-:Y:S04]  /*1860*/  STS.64 [R15+0x8], R8 ;  /* 0x000008080f007388 */ /* 0x0103e80000000a00 */
[----:B-----5:R1:W-:Y:S04]  /*1870*/  STS.64 [R15+0x10], R10 ;  /* 0x0000100a0f007388 */ /* 0x0203e80000000a00 */
[----:B---3--:R1:W-:Y:S02]  /*1880*/  STS.64 [R15+0x18], R12 ;  /* 0x0000180c0f007388 */ /* 0x0083e40000000a00 */
.L_x_37:
[----:B------:R-:W-:Y:S05]  /*1890*/  BSYNC.RECONVERGENT B2 ;  /* 0x0000000000027941 */ /* 0x000fea0003800200 */
.L_x_36:
[----:B------:R-:W-:Y:S05]  /*18a0*/  @!P4 BRA `(.L_x_33) ;  /* 0x000000000048c947 */ /* 0x000fea0003800000 */
[----:B01----:R-:W-:-:S04]  /*18b0*/  IMAD.IADD R8, R29, 0x1, R22 ;  /* 0x000000011d087824 */ /* 0x003fc800078e0216 */
[----:B------:R-:W-:-:S06]  /*18c0*/  IMAD R4, R8, 0x8, R3 ;  /* 0x0000000808047824 */ /* 0x000fcc00078e0203 */
[----:B------:R-:W4:Y:S01]  /*18d0*/  LDL.64 R4, [R4] ;  /* 0x0000000004047983 */ /* 0x000f220000100a00 */
[----:B------:R-:W0:Y:S01]  /*18e0*/  S2UR UR5, SR_CgaCtaId ;  /* 0x00000000000579c3 */ /* 0x000e220000008800 */
[----:B------:R-:W-:Y:S01]  /*18f0*/  UMOV UR4, 0x400 ;  /* 0x0000040000047882 */ /* 0x000fe20000000000 */
[----:B------:R-:W-:Y:S01]  /*1900*/  IMAD R8, R6, R7, R8 ;  /* 0x0000000706087224 */ /* 0x000fe200078e0208 */
[----:B------:R-:W-:Y:S01]  /*1910*/  ISETP.NE.AND P4, PT, R27, 0x1, PT ;  /* 0x000000011b00780c */ /* 0x000fe20003f85270 */
[----:B0-----:R-:W-:-:S06]  /*1920*/  ULEA UR4, UR5, UR4, 0x18 ;  /* 0x0000000405047291 */ /* 0x001fcc000f8ec0ff */
[----:B--2---:R-:W-:-:S05]  /*1930*/  LEA R11, R8, UR4, 0x3 ;  /* 0x00000004080b7c11 */ /* 0x004fca000f8e18ff */
[----:B----4-:R4:W-:Y:S01]  /*1940*/  STS.64 [R11], R4 ;  /* 0x000000040b007388 */ /* 0x0109e20000000a00 */
[----:B------:R-:W-:Y:S05]  /*1950*/  @!P4 BRA `(.L_x_33) ;  /* 0x00000000001cc947 */ /* 0x000fea0003800000 */
[----:B------:R-:W-:Y:S01]  /*1960*/  ISETP.NE.AND P4, PT, R27, 0x2, PT ;  /* 0x000000021b00780c */ /* 0x000fe20003f85270 */
[----:B----4-:R-:W-:-:S04]  /*1970*/  IMAD.IADD R4, R29, 0x1, R22 ;  /* 0x000000011d047824 */ /* 0x010fc800078e0216 */
[----:B------:R-:W-:-:S05]  /*1980*/  IMAD.U32 R10, R4, 0x8, R1 ;  /* 0x00000008040a7824 */ /* 0x000fca00078e0001 */
[----:B------:R-:W2:Y:S04]  /*1990*/  LDL.64 R4, [R10+0x8] ;  /* 0x000008000a047983 */ /* 0x000ea80000100a00 */
[----:B------:R-:W4:Y:S04]  /*19a0*/  @P4 LDL.64 R8, [R10+0x10] ;  /* 0x000010000a084983 */ /* 0x000f280000100a00 */
[----:B--2---:R0:W-:Y:S04]  /*19b0*/  STS.64 [R11+0x8], R4 ;  /* 0x000008040b007388 */ /* 0x0041e80000000a00 */
[----:B----4-:R0:W-:Y:S02]  /*19c0*/  @P4 STS.64 [R11+0x10], R8 ;  /* 0x000010080b004388 */ /* 0x0101e40000000a00 */
.L_x_33:
[----:B------:R-:W-:Y:S05]  /*19d0*/  BSYNC.RECONVERGENT B1 ;  /* 0x0000000000017941 */ /* 0x000fea0003800200 */
.L_x_32:
[----:B------:R-:W-:Y:S05]  /*19e0*/  @P3 BRA `(.L_x_38) ;  /* 0xfffffff400f03947 */ /* 0x000fea000383ffff */
.L_x_27:
[----:B------:R-:W-:Y:S05]  /*19f0*/  BSYNC.RECONVERGENT B0 ;  /* 0x0000000000007941 */ /* 0x000fea0003800200 */
.L_x_26:
[----:B------:R-:W5:Y:S01]  /*1a00*/  LDCU UR4, c[0x0][0x360] ;  /* 0x00006c00ff0477ac */ /* 0x000f620008000800 */
[----:B------:R-:W-:Y:S01]  /*1a10*/  BAR.SYNC.DEFER_BLOCKING 0x0 ;  /* 0x0000000000007b1d */ /* 0x000fe20000010000 */
[----:B-----5:R-:W-:-:S09]  /*1a20*/  UISETP.GE.U32.AND UP0, UPT, UR4, 0x2, UPT ;  /* 0x000000020400788c */ /* 0x020fd2000bf06070 */
[----:B------:R-:W-:Y:S05]  /*1a30*/  BRA.U !UP0, `(.L_x_39) ;  /* 0x00000009084c7547 */ /* 0x000fea000b800000 */
[C---:B01----:R-:W-:Y:S02]  /*1a40*/  LOP3.LUT R15, R7.reuse, 0x7, RZ, 0xc0, !PT ;  /* 0x00000007070f7812 */ /* 0x043fe400078ec0ff */
[C---:B------:R-:W-:Y:S02]  /*1a50*/  IADD3 R3, PT, PT, R7.reuse, -0x1, RZ ;  /* 0xffffffff07037810 */ /* 0x040fe40007ffe0ff */
[----:B------:R-:W-:Y:S01]  /*1a60*/  LOP3.LUT R26, R7, 0x3, RZ, 0xc0, !PT ;  /* 0x00000003071a7812 */ /* 0x000fe200078ec0ff */
[----:B----4-:R-:W-:Y:S01]  /*1a70*/  VIADD R4, R15, 0xffffffff ;  /* 0xffffffff0f047836 */ /* 0x010fe20000000000 */
[----:B------:R-:W-:Y:S01]  /*1a80*/  ISETP.GE.U32.AND P1, PT, R3, 0x7, PT ;  /* 0x000000070300780c */ /* 0x000fe20003f26070 */
[----:B------:R-:W-:-:S03]  /*1a90*/  IMAD R3, R7, R7, RZ ;  /* 0x0000000707037224 */ /* 0x000fc600078e02ff */
[----:B------:R-:W-:Y:S01]  /*1aa0*/  ISETP.GE.U32.AND P2, PT, R4, 0x3, PT ;  /* 0x000000030400780c */ /* 0x000fe20003f46070 */
[----:B------:R-:W-:Y:S01]  /*1ab0*/  IMAD R6, R3, R0, RZ ;  /* 0x0000000003067224 */ /* 0x000fe200078e02ff */
[----:B------:R-:W-:-:S11]  /*1ac0*/  LOP3.LUT R4, R7, 0x7ffffff8, RZ, 0xc0, !PT ;  /* 0x7ffffff807047812 */ /* 0x000fd600078ec0ff */
.L_x_53:
[----:B0-----:R-:W0:Y:S01]  /*1ad0*/  LDCU UR5, c[0x0][0x398] ;  /* 0x00007300ff0577ac */ /* 0x001e220008000800 */
[----:B------:R-:W-:Y:S01]  /*1ae0*/  BSSY.RECONVERGENT B0, `(.L_x_40) ;  /* 0x0000084000007945 */ /* 0x000fe20003800200 */
[----:B0-----:R-:W-:Y:S01]  /*1af0*/  IMAD.U32 R7, RZ, RZ, UR5 ;  /* 0x00000005ff077e24 */ /* 0x001fe2000f8e00ff */
[----:B------:R-:W-:-:S04]  /*1b00*/  USHF.R.U32.HI UR5, URZ, 0x1, UR4 ;  /* 0x00000001ff057899 */ /* 0x000fc80008011604 */
[----:B------:R-:W-:-:S04]  /*1b10*/  ISETP.GE.AND P0, PT, R7, 0x1, PT ;  /* 0x000000010700780c */ /* 0x000fc80003f06270 */
[----:B------:R-:W-:-:S13]  /*1b20*/  ISETP.GE.U32.OR P0, PT, R0, UR5, !P0 ;  /* 0x0000000500007c0c */ /* 0x000fda000c706470 */
[----:B-12-4-:R-:W-:Y:S05]  /*1b30*/  @P0 BRA `(.L_x_41) ;  /* 0x0000000400f80947 */ /* 0x016fea0003800000 */
[----:B------:R-:W-:Y:S02]  /*1b40*/  VIADD R10, R0, UR5 ;  /* 0x00000005000a7c36 */ /* 0x000fe40008000000 */
[----:B------:R-:W-:Y:S02]  /*1b50*/  IMAD.MOV.U32 R8, RZ, RZ, RZ ;  /* 0x000000ffff087224 */ /* 0x000fe400078e00ff */
[----:B------:R-:W-:-:S07]  /*1b60*/  IMAD R5, R3, R10, RZ ;  /* 0x0000000a03057224 */ /* 0x000fce00078e02ff */
.L_x_52:
[----:B0-----:R-:W0:Y:S01]  /*1b70*/  LDCU UR6, c[0x0][0x398] ;  /* 0x00007300ff0677ac */ /* 0x001e220008000800 */
[----:B------:R-:W-:Y:S01]  /*1b80*/  BSSY.RECONVERGENT B1, `(.L_x_42) ;  /* 0x0000036000017945 */ /* 0x000fe20003800200 */
[----:B--2-4-:R-:W-:Y:S01]  /*1b90*/  IMAD.MOV.U32 R11, RZ, RZ, RZ ;  /* 0x000000ffff0b7224 */ /* 0x014fe200078e00ff */
[----:B0-----:R-:W-:-:S05]  /*1ba0*/  MOV R7, UR6 ;  /* 0x0000000600077c02 */ /* 0x001fca0008000f00 */
[CC--:B------:R-:W-:Y:S02]  /*1bb0*/  IMAD R9, R8.reuse, R7.reuse, R5 ;  /* 0x0000000708097224 */ /* 0x0c0fe400078e0205 */
[C---:B------:R-:W-:Y:S02]  /*1bc0*/  IMAD R10, R8.reuse, R7, R6 ;  /* 0x00000007080a7224 */ /* 0x040fe400078e0206 */
[----:B------:R-:W-:-:S05]  /*1bd0*/  VIADD R8, R8, 0x1 ;  /* 0x0000000108087836 */ /* 0x000fca0000000000 */
[----:B------:R-:W-:Y:S01]  /*1be0*/  ISETP.NE.AND P0, PT, R8, R7, PT ;  /* 0x000000070800720c */ /* 0x000fe20003f05270 */
[----:B-1----:R-:W-:-:S12]  /*1bf0*/  @!P1 BRA `(.L_x_43) ;  /* 0x0000000000b89947 */ /* 0x002fd80003800000 */
[----:B------:R-:W0:Y:S01]  /*1c00*/  S2R R12, SR_CgaCtaId ;  /* 0x00000000000c7919 */ /* 0x000e220000008800 */
[----:B------:R-:W-:Y:S01]  /*1c10*/  MOV R11, 0x400 ;  /* 0x00000400000b7802 */ /* 0x000fe20000000f00 */
[----:B------:R-:W-:Y:S01]  /*1c20*/  BSSY.RECONVERGENT B2, `(.L_x_44) ;  /* 0x000002a000027945 */ /* 0x000fe20003800200 */
[----:B------:R-:W-:Y:S02]  /*1c30*/  IMAD.MOV.U32 R13, RZ, RZ, RZ ;  /* 0x000000ffff0d7224 */ /* 0x000fe400078e00ff */
[----:B0-----:R-:W-:-:S07]  /*1c40*/  LEA R11, R12, R11, 0x18 ;  /* 0x0000000b0c0b7211 */ /* 0x001fce00078ec0ff */
.L_x_45:
[----:B0-----:R-:W-:Y:S01]  /*1c50*/  IADD3 R12, PT, PT, R10, R13, RZ ;  /* 0x0000000d0a0c7210 */ /* 0x001fe20007ffe0ff */
[----:B------:R-:W-:Y:S02]  /*1c60*/  IMAD.IADD R14, R9, 0x1, R13 ;  /* 0x00000001090e7824 */ /* 0x000fe400078e020d */
[----:B------:R-:W-:Y:S02]  /*1c70*/  VIADD R13, R13, 0x8 ;  /* 0x000000080d0d7836 */ /* 0x000fe40000000000 */
[--C-:B------:R-:W-:Y:S02]  /*1c80*/  IMAD R14, R14, 0x8, R11.reuse ;  /* 0x000000080e0e7824 */ /* 0x100fe400078e020b */
[----:B------:R-:W-:Y:S01]  /*1c90*/  IMAD R12, R12, 0x8, R11 ;  /* 0x000000080c0c7824 */ /* 0x000fe200078e020b */
[----:B------:R-:W-:Y:S02]  /*1ca0*/  ISETP.NE.AND P3, PT, R13, R4, PT ;  /* 0x000000040d00720c */ /* 0x000fe40003f65270 */
[----:B------:R-:W-:Y:S04]  /*1cb0*/  LDS.64 R16, [R14] ;  /* 0x000000000e107984 */ /* 0x000fe80000000a00 */
[----:B------:R-:W0:Y:S04]  /*1cc0*/  LDS.64 R18, [R12] ;  /* 0x000000000c127984 */ /* 0x000e280000000a00 */
[----:B------:R-:W-:Y:S04]  /*1cd0*/  LDS.64 R20, [R12+0x8] ;  /* 0x000008000c147984 */ /* 0x000fe80000000a00 */
[----:B------:R-:W-:Y:S04]  /*1ce0*/  LDS.64 R22, [R12+0x10] ;  /* 0x000010000c167984 */ /* 0x000fe80000000a00 */
[----:B------:R-:W-:Y:S01]  /*1cf0*/  LDS.64 R24, [R12+0x18] ;  /* 0x000018000c187984 */ /* 0x000fe20000000a00 */
[----:B0-----:R-:W-:-:S07]  /*1d00*/  DADD R16, R16, R18 ;  /* 0x0000000010107229 */ /* 0x001fce0000000012 */
[----:B------:R-:W-:Y:S04]  /*1d10*/  STS.64 [R12], R16 ;  /* 0x000000100c007388 */ /* 0x000fe80000000a00 */
[----:B------:R-:W0:Y:S02]  /*1d20*/  LDS.64 R18, [R14+0x8] ;  /* 0x000008000e127984 */ /* 0x000e240000000a00 */
[----:B0-----:R-:W-:-:S07]  /*1d30*/  DADD R18, R18, R20 ;  /* 0x0000000012127229 */ /* 0x001fce0000000014 */
[----:B------:R-:W-:Y:S04]  /*1d40*/  STS.64 [R12+0x8], R18 ;  /* 0x000008120c007388 */ /* 0x000fe80000000a00 */
[----:B------:R-:W0:Y:S02]  /*1d50*/  LDS.64 R20, [R14+0x10] ;  /* 0x000010000e147984 */ /* 0x000e240000000a00 */
[----:B0-----:R-:W-:-:S07]  /*1d60*/  DADD R20, R20, R22 ;  /* 0x0000000014147229 */ /* 0x001fce0000000016 */
[----:B------:R-:W-:Y:S04]  /*1d70*/  STS.64 [R12+0x10], R20 ;  /* 0x000010140c007388 */ /* 0x000fe80000000a00 */
[----:B------:R-:W0:Y:S02]  /*1d80*/  LDS.64 R22, [R14+0x18] ;  /* 0x000018000e167984 */ /* 0x000e240000000a00 */
[----:B0-----:R-:W-:Y:S02]  /*1d90*/  DADD R22, R22, R24 ;  /* 0x0000000016167229 */ /* 0x001fe40000000018 */
[----:B------:R-:W-:Y:S05]  /*1da0*/  LDS.64 R24, [R12+0x20] ;  /* 0x000020000c187984 */ /* 0x000fea0000000a00 */
[----:B------:R-:W-:Y:S04]  /*1db0*/  STS.64 [R12+0x18], R22 ;  /* 0x000018160c007388 */ /* 0x000fe80000000a00 */
[----:B------:R-:W0:Y:S02]  /*1dc0*/  LDS.64 R16, [R14+0x20] ;  /* 0x000020000e107984 */ /* 0x000e240000000a00 */
[----:B0-----:R-:W-:-:S02]  /*1dd0*/  DADD R16, R16, R24 ;  /* 0x0000000010107229 */ /* 0x001fc40000000018 */
        /* <DEDUP_REMOVED lines=11> */
[----:B0-----:R-:W-:-:S07]  /*1e90*/  DADD R22, R22, R24 ;  /* 0x0000000016167229 */ /* 0x001fce0000000018 */
[----:B------:R0:W-:Y:S01]  /*1ea0*/  STS.64 [R12+0x38], R22 ;  /* 0x000038160c007388 */ /* 0x0001e20000000a00 */
[----:B------:R-:W-:Y:S05]  /*1eb0*/  @P3 BRA `(.L_x_45) ;  /* 0xfffffffc00643947 */ /* 0x000fea000383ffff */
[----:B------:R-:W-:Y:S05]  /*1ec0*/  BSYNC.RECONVERGENT B2 ;  /* 0x0000000000027941 */ /* 0x000fea0003800200 */
.L_x_44:
[----:B------:R-:W-:-:S07]  /*1ed0*/  IMAD.MOV.U32 R11, RZ, RZ, R4 ;  /* 0x000000ffff0b7224 */ /* 0x000fce00078e0004 */
.L_x_43:
[----:B------:R-:W-:Y:S05]  /*1ee0*/  BSYNC.RECONVERGENT B1 ;  /* 0x0000000000017941 */ /* 0x000fea0003800200 */
.L_x_42:
[----:B------:R-:W-:Y:S01]  /*1ef0*/  ISETP.NE.AND P3, PT, R15, RZ, PT ;  /* 0x000000ff0f00720c */ /* 0x000fe20003f65270 */
[----:B------:R-:W-:-:S12]  /*1f00*/  BSSY.RECONVERGENT B1, `(.L_x_46) ;  /* 0x0000040000017945 */ /* 0x000fd80003800200 */
[----:B------:R-:W-:Y:S05]  /*1f10*/  @!P3 BRA `(.L_x_47) ;  /* 0x0000000000f8b947 */ /* 0x000fea0003800000 */
[----:B------:R-:W-:Y:S01]  /*1f20*/  BSSY.RECONVERGENT B2, `(.L_x_48) ;  /* 0x000001b000027945 */ /* 0x000fe20003800200 */
[----:B------:R-:W-:-:S03]  /*1f30*/  ISETP.NE.AND P3, PT, R26, RZ, PT ;  /* 0x000000ff1a00720c */ /* 0x000fc60003f65270 */
[----:B------:R-:W-:Y:S10]  /*1f40*/  @!P2 BRA `(.L_x_49) ;  /* 0x000000000060a947 */ /* 0x000ff40003800000 */
[----:B------:R-:W1:Y:S01]  /*1f50*/  S2UR UR7, SR_CgaCtaId ;  /* 0x00000000000779c3 */ /* 0x000e620000008800 */
[----:B------:R-:W-:Y:S01]  /*1f60*/  UMOV UR6, 0x400 ;  /* 0x0000040000067882 */ /* 0x000fe20000000000 */
[----:B------:R-:W-:Y:S01]  /*1f70*/  IMAD.IADD R13, R10, 0x1, R11 ;  /* 0x000000010a0d7824 */ /* 0x000fe200078e020b */
[----:B0-----:R-:W-:Y:S01]  /*1f80*/  IADD3 R12, PT, PT, R9, R11, RZ ;  /* 0x0000000b090c7210 */ /* 0x001fe20007ffe0ff */
[----:B------:R-:W-:Y:S01]  /*1f90*/  VIADD R11, R11, 0x4 ;  /* 0x000000040b0b7836 */ /* 0x000fe20000000000 */
[----:B-1----:R-:W-:-:S06]  /*1fa0*/  ULEA UR6, UR7, UR6, 0x18 ;  /* 0x0000000607067291 */ /* 0x002fcc000f8ec0ff */
[----:B------:R-:W-:Y:S02]  /*1fb0*/  LEA R14, R12, UR6, 0x3 ;  /* 0x000000060c0e7c11 */ /* 0x000fe4000f8e18ff */
[----:B------:R-:W-:-:S03]  /*1fc0*/  LEA R25, R13, UR6, 0x3 ;  /* 0x000000060d197c11 */ /* 0x000fc6000f8e18ff */
        /* <DEDUP_REMOVED lines=14> */
[----:B0-----:R-:W-:-:S07]  /*20b0*/  DADD R20, R20, R22 ;  /* 0x0000000014147229 */ /* 0x001fce0000000016 */
[----:B------:R1:W-:Y:S04]  /*20c0*/  STS.64 [R25+0x18], R20 ;  /* 0x0000181419007388 */ /* 0x0003e80000000a00 */
.L_x_49:
[----:B------:R-:W-:Y:S05]  /*20d0*/  BSYNC.RECONVERGENT B2 ;  /* 0x0000000000027941 */ /* 0x000fea0003800200 */
.L_x_48:
[----:B------:R-:W-:Y:S05]  /*20e0*/  @!P3 BRA `(.L_x_47) ;  /* 0x000000000084b947 */ /* 0x000fea0003800000 */
[----:B------:R-:W-:Y:S01]  /*20f0*/  ISETP.NE.AND P4, PT, R26, 0x1, PT ;  /* 0x000000011a00780c */ /* 0x000fe20003f85270 */
[----:B------:R-:W-:Y:S01]  /*2100*/  BSSY.RECONVERGENT B2, `(.L_x_50) ;  /* 0x0000013000027945 */ /* 0x000fe20003800200 */
[----:B------:R-:W-:-:S11]  /*2110*/  LOP3.LUT P3, RZ, R7, 0x1, RZ, 0xc0, !PT ;  /* 0x0000000107ff7812 */ /* 0x000fd6000786c0ff */
[----:B------:R-:W-:Y:S05]  /*2120*/  @!P4 BRA `(.L_x_51) ;  /* 0x000000000040c947 */ /* 0x000fea0003800000 */
[----:B------:R-:W2:Y:S01]  /*2130*/  S2UR UR7, SR_CgaCtaId ;  /* 0x00000000000779c3 */ /* 0x000ea20000008800 */
[----:B------:R-:W-:Y:S01]  /*2140*/  UMOV UR6, 0x400 ;  /* 0x0000040000067882 */ /* 0x000fe20000000000 */
[--C-:B0-----:R-:W-:Y:S02]  /*2150*/  IMAD.IADD R12, R9, 0x1, R11.reuse ;  /* 0x00000001090c7824 */ /* 0x101fe400078e020b */
[----:B------:R-:W-:Y:S01]  /*2160*/  IMAD.IADD R13, R10, 0x1, R11 ;  /* 0x000000010a0d7824 */ /* 0x000fe200078e020b */
[----:B------:R-:W-:Y:S01]  /*2170*/  IADD3 R11, PT, PT, R11, 0x2, RZ ;  /* 0x000000020b0b7810 */ /* 0x000fe20007ffe0ff */
[----:B--2---:R-:W-:-:S06]  /*2180*/  ULEA UR6, UR7, UR6, 0x18 ;  /* 0x0000000607067291 */ /* 0x004fcc000f8ec0ff */
[----:B------:R-:W-:Y:S02]  /*2190*/  LEA R14, R12, UR6, 0x3 ;  /* 0x000000060c0e7c11 */ /* 0x000fe4000f8e18ff */
[----:B-1----:R-:W-:-:S03]  /*21a0*/  LEA R21, R13, UR6, 0x3 ;  /* 0x000000060d157c11 */ /* 0x002fc6000f8e18ff */
[----:B------:R-:W-:Y:S04]  /*21b0*/  LDS.64 R12, [R14] ;  /* 0x000000000e0c7984 */ /* 0x000fe80000000a00 */
[----:B------:R-:W0:Y:S04]  /*21c0*/  LDS.64 R16, [R21] ;  /* 0x0000000015107984 */ /* 0x000e280000000a00 */
[----:B------:R-:W-:Y:S01]  /*21d0*/  LDS.64 R18, [R21+0x8] ;  /* 0x0000080015127984 */ /* 0x000fe20000000a00 */
[----:B0-----:R-:W-:-:S07]  /*21e0*/  DADD R12, R12, R16 ;  /* 0x000000000c0c7229 */ /* 0x001fce0000000010 */
[----:B------:R-:W-:Y:S04]  /*21f0*/  STS.64 [R21], R12 ;  /* 0x0000000c15007388 */ /* 0x000fe80000000a00 */
[----:B------:R-:W0:Y:S02]  /*2200*/  LDS.64 R16, [R14+0x8] ;  /* 0x000008000e107984 */ /* 0x000e240000000a00 */
[----:B0-----:R-:W-:-:S07]  /*2210*/  DADD R16, R16, R18 ;  /* 0x0000000010107229 */ /* 0x001fce0000000012 */
[----:B------:R2:W-:Y:S04]  /*2220*/  STS.64 [R21+0x8], R16 ;  /* 0x0000081015007388 */ /* 0x0005e80000000a00 */
.L_x_51:
[----:B------:R-:W-:Y:S05]  /*2230*/  BSYNC.RECONVERGENT B2 ;  /* 0x0000000000027941 */ /* 0x000fea0003800200 */
.L_x_50:
[----:B------:R-:W-:Y:S05]  /*2240*/  @!P3 BRA `(.L_x_47) ;  /* 0x00000000002cb947 */ /* 0x000fea0003800000 */
[----:B------:R-:W4:Y:S01]  /*2250*/  S2UR UR7, SR_CgaCtaId ;  /* 0x00000000000779c3 */ /* 0x000f220000008800 */
[----:B------:R-:W-:Y:S01]  /*2260*/  UMOV UR6, 0x400 ;  /* 0x0000040000067882 */ /* 0x000fe20000000000 */
[--C-:B------:R-:W-:Y:S02]  /*2270*/  IMAD.IADD R9, R9, 0x1, R11.reuse ;  /* 0x0000000109097824 */ /* 0x100fe400078e020b */
[----:B------:R-:W-:Y:S01]  /*2280*/  IMAD.IADD R10, R10, 0x1, R11 ;  /* 0x000000010a0a7824 */ /* 0x000fe200078e020b */
[----:B----4-:R-:W-:-:S06]  /*2290*/  ULEA UR6, UR7, UR6, 0x18 ;  /* 0x0000000607067291 */ /* 0x010fcc000f8ec0ff */
[----:B------:R-:W-:Y:S02]  /*22a0*/  LEA R9, R9, UR6, 0x3 ;  /* 0x0000000609097c11 */ /* 0x000fe4000f8e18ff */
[----:B--2---:R-:W-:-:S03]  /*22b0*/  LEA R17, R10, UR6, 0x3 ;  /* 0x000000060a117c11 */ /* 0x004fc6000f8e18ff */
[----:B------:R-:W-:Y:S04]  /*22c0*/  LDS.64 R10, [R9] ;  /* 0x00000000090a7984 */ /* 0x000fe80000000a00 */
[----:B0-----:R-:W0:Y:S02]  /*22d0*/  LDS.64 R12, [R17] ;  /* 0x00000000110c7984 */ /* 0x001e240000000a00 */
[----:B0-----:R-:W-:-:S07]  /*22e0*/  DADD R10, R10, R12 ;  /* 0x000000000a0a7229 */ /* 0x001fce000000000c */
[----:B------:R4:W-:Y:S04]  /*22f0*/  STS.64 [R17], R10 ;  /* 0x0000000a11007388 */ /* 0x0009e80000000a00 */
.L_x_47:
[----:B------:R-:W-:Y:S05]  /*2300*/  BSYNC.RECONVERGENT B1 ;  /* 0x0000000000017941 */ /* 0x000fea0003800200 */
.L_x_46:
[----:B------:R-:W-:Y:S05]  /*2310*/  @P0 BRA `(.L_x_52) ;  /* 0xfffffff800140947 */ /* 0x000fea000383ffff */
.L_x_41:
[----:B------:R-:W-:Y:S05]  /*2320*/  BSYNC.RECONVERGENT B0 ;  /* 0x0000000000007941 */ /* 0x000fea0003800200 */
.L_x_40:
[----:B------:R-:W-:Y:S01]  /*2330*/  BAR.SYNC.DEFER_BLOCKING 0x0 ;  /* 0x0000000000007b1d */ /* 0x000fe20000010000 */
[----:B------:R-:W-:-:S05]  /*2340*/  UISETP.GT.U32.AND UP0, UPT, UR4, 0x3, UPT ;  /* 0x000000030400788c */ /* 0x000fca000bf04070 */
[----:B------:R-:W-:-:S04]  /*2350*/  UMOV UR4, UR5 ;  /* 0x0000000500047c82 */ /* 0x000fc80008000000 */
[----:B------:R-:W-:Y:S05]  /*2360*/  BRA.U UP0, `(.L_x_53) ;  /* 0xfffffff500d87547 */ /* 0x000fea000b83ffff */
.L_x_39:
[----:B-1----:R-:W-:-:S13]  /*2370*/  ISETP.NE.AND P0, PT, R0, RZ, PT ;  /* 0x000000ff0000720c */ /* 0x002fda0003f05270 */
[----:B------:R-:W-:Y:S05]  /*2380*/  @P0 EXIT ;  /* 0x000000000000094d */ /* 0x000fea0003800000 */
[----:B0-2-4-:R-:W0:Y:S01]  /*2390*/  LDC.64 R16, c[0x0][0x390] ;  /* 0x0000e400ff107b82 */ /* 0x015e220000000a00 */
[----:B------:R-:W-:Y:S01]  /*23a0*/  ISETP.GE.AND P0, PT, R7, 0x1, PT ;  /* 0x000000010700780c */ /* 0x000fe20003f06270 */
[----:B------:R-:W-:Y:S01]  /*23b0*/  BSSY.RECONVERGENT B0, `(.L_x_54) ;  /* 0x000025d000007945 */ /* 0x000fe20003800200 */
[----:B0-----:R-:W-:-:S11]  /*23c0*/  IMAD.WIDE.U32 R16, R2, 0x8, R16 ;  /* 0x0000000802107825 */ /* 0x001fd600078e0010 */
[----:B------:R-:W-:Y:S05]  /*23d0*/  @!P0 BRA `(.L_x_55) ;  /* 0x0000002400688947 */ /* 0x000fea0003800000 */
[C---:B------:R-:W-:Y:S01]  /*23e0*/  LOP3.LUT R4, R7.reuse, 0x7, RZ, 0xc0, !PT ;  /* 0x0000000707047812 */ /* 0x040fe200078ec0ff */
[----:B------:R-:W-:Y:S02]  /*23f0*/  HFMA2 R8, -RZ, RZ, 0, 0 ;  /* 0x00000000ff087431 */ /* 0x000fe400000001ff */
[----:B------:R-:W-:Y:S01]  /*2400*/  IMAD R2, R2, R7, RZ ;  /* 0x0000000702027224 */ /* 0x000fe200078e02ff */
[C---:B------:R-:W-:Y:S01]  /*2410*/  LOP3.LUT R5, R7.reuse, 0x3, RZ, 0xc0, !PT ;  /* 0x0000000307057812 */ /* 0x040fe200078ec0ff */
[C---:B------:R-:W-:Y:S01]  /*2420*/  VIADD R3, R7.reuse, 0xffffffff ;  /* 0xffffffff07037836 */ /* 0x040fe20000000000 */
[C---:B------:R-:W-:Y:S01]  /*2430*/  LOP3.LUT R6, R7.reuse, 0x7ffffff8, RZ, 0xc0, !PT ;  /* 0x7ffffff807067812 */ /* 0x040fe200078ec0ff */
[----:B------:R-:W-:Y:S02]  /*2440*/  IMAD.SHL.U32 R7, R7, 0x8, RZ ;  /* 0x0000000807077824 */ /* 0x000fe400078e00ff */
[----:B------:R-:W-:-:S07]  /*2450*/  VIADD R9, R4, 0xffffffff ;  /* 0xffffffff04097836 */ /* 0x000fce0000000000 */
.L_x_122:
[----:B0-----:R-:W0:Y:S01]  /*2460*/  LDCU UR4, c[0x0][0x398] ;  /* 0x00007300ff0477ac */ /* 0x001e220008000800 */
[----:B-1--4-:R-:W1:Y:S01]  /*2470*/  LDC.64 R18, c[0x0][0x388] ;  /* 0x0000e200ff127b82 */ /* 0x012e620000000a00 */
[----:B------:R-:W-:Y:S01]  /*2480*/  ISETP.GE.U32.AND P0, PT, R3, 0x7, PT ;  /* 0x000000070300780c */ /* 0x000fe20003f06070 */
[----:B--2---:R-:W-:Y:S01]  /*2490*/  IMAD.IADD R11, R2, 0x1, R8 ;  /* 0x00000001020b7824 */ /* 0x004fe200078e0208 */
[----:B------:R-:W-:Y:S01]  /*24a0*/  BSSY.RECONVERGENT B2, `(.L_x_56) ;  /* 0x000012d000027945 */ /* 0x000fe20003800200 */
[----:B------:R-:W-:Y:S02]  /*24b0*/  IMAD.MOV.U32 R13, RZ, RZ, RZ ;  /* 0x000000ffff0d7224 */ /* 0x000fe400078e00ff */
[----:B0-----:R-:W-:-:S04]  /*24c0*/  IMAD R11, R11, UR4, RZ ;  /* 0x000000040b0b7c24 */ /* 0x001fc8000f8e02ff */
[----:B------:R-:W-:-:S04]  /*24d0*/  IMAD.IADD R15, R11, 0x1, R8 ;  /* 0x000000010b0f7824 */ /* 0x000fc800078e0208 */
[----:B-1----:R-:W-:Y:S01]  /*24e0*/  IMAD.WIDE.U32 R18, R15, 0x8, R18 ;  /* 0x000000080f127825 */ /* 0x002fe200078e0012 */
[----:B------:R-:W-:Y:S06]  /*24f0*/  @!P0 BRA `(.L_x_57) ;  /* 0x00000010009c8947 */ /* 0x000fec0003800000 */
[----:B------:R-:W0:Y:S01]  /*2500*/  S2UR UR5, SR_CgaCtaId ;  /* 0x00000000000579c3 */ /* 0x000e220000008800 */
[----:B------:R-:W-:Y:S01]  /*2510*/  UMOV UR4, 0x400 ;  /* 0x0000040000047882 */ /* 0x000fe20000000000 */
[----:B------:R-:W-:Y:S01]  /*2520*/  BSSY.RECONVERGENT B1, `(.L_x_58) ;  /* 0x0000123000017945 */ /* 0x000fe20003800200 */
[----:B------:R-:W-:Y:S01]  /*2530*/  IADD3 R10, PT, PT, -R8, RZ, RZ ;  /* 0x000000ff080a7210 */ /* 0x000fe20007ffe1ff */
[----:B------:R-:W-:Y:S02]  /*2540*/  IMAD.MOV.U32 R12, RZ, RZ, R11 ;  /* 0x000000ffff0c7224 */ /* 0x000fe400078e000b */
[----:B------:R-:W-:Y:S01]  /*2550*/  IMAD.MOV.U32 R13, RZ, RZ, RZ ;  /* 0x000000ffff0d7224 */ /* 0x000fe200078e00ff */
[----:B0-----:R-:W-:-:S06]  /*2560*/  ULEA UR4, UR5, UR4, 0x18 ;  /* 0x0000000405047291 */ /* 0x001fcc000f8ec0ff */
[----:B------:R-:W-:-:S04]  /*2570*/  IMAD R14, R7, R8, UR4 ;  /* 0x00000004070e7e24 */ /* 0x000fc8000f8e0208 */
[----:B------:R-:W-:-:S07]  /*2580*/  VIADD R14, R14, 0x20 ;  /* 0x000000200e0e7836 */ /* 0x000fce0000000000 */
.L_x_89:
[----:B------:R-:W2:Y:S01]  /*2590*/  LDG.E.64 R26, desc[UR8][R16.64] ;  /* 0x00000008101a7981 */ /* 0x000ea2000c1e1b00 */
[----:B------:R-:W-:Y:S01]  /*25a0*/  IMAD.MOV.U32 R22, RZ, RZ, 0x1 ;  /* 0x00000001ff167424 */ /* 0x000fe200078e00ff */
[----:B------:R-:W-:Y:S02]  /*25b0*/  BSSY.RECONVERGENT B4, `(.L_x_59) ;  /* 0x0000015000047945 */ /* 0x000fe40003800200 */
[----:B------:R-:W0:Y:S02]  /*25c0*/  LDS.64 R20, [R14+-0x20] ;  /* 0xffffe0000e147984 */ /* 0x000e240000000a00 */
[----:B0-----:R-:W-:Y:S01]  /*25d0*/  FSETP.GEU.AND P1, PT, |R21|, 6.5827683646048100446e-37, PT ;  /* 0x036000001500780b */ /* 0x001fe20003f2e200 */
[----:B--2---:R-:W0:Y:S02]  /*25e0*/  MUFU.RCP64H R23, R27 ;  /* 0x0000001b00177308 */ /* 0x004e240000001800 */
[----:B0-----:R-:W-:-:S08]  /*25f0*/  DFMA R24, -R26, R22, 1 ;  /* 0x3ff000001a18742b */ /* 0x001fd00000000116 */
[----:B------:R-:W-:-:S08]  /*2600*/  DFMA R24, R24, R24, R24 ;  /* 0x000000181818722b */ /* 0x000fd00000000018 */
[----:B------:R-:W-:-:S08]  /*2610*/  DFMA R24, R22, R24, R22 ;  /* 0x000000181618722b */ /* 0x000fd00000000016 */
[----:B------:R-:W-:-:S08]  /*2620*/  DFMA R22, -R26, R24, 1 ;  /* 0x3ff000001a16742b */ /* 0x000fd00000000118 */
[----:B------:R-:W-:-:S08]  /*2630*/  DFMA R22, R24, R22, R24 ;  /* 0x000000161816722b */ /* 0x000fd00000000018 */
[----:B------:R-:W-:-:S08]  /*2640*/  DMUL R24, R20, R22 ;  /* 0x0000001614187228 */ /* 0x000fd00000000000 */
[----:B------:R-:W-:-:S08]  /*2650*/  DFMA R28, -R26, R24, R20 ;  /* 0x000000181a1c722b */ /* 0x000fd00000000114 */
[----:B------:R-:W-:-:S10]  /*2660*/  DFMA R22, R22, R28, R24 ;  /* 0x0000001c1616722b */ /* 0x000fd40000000018 */
[----:B------:R-:W-:-:S05]  /*2670*/  FFMA R0, RZ, R27, R23 ;  /* 0x0000001bff007223 */ /* 0x000fca0000000017 */
[----:B------:R-:W-:-:S13]  /*2680*/  FSETP.GT.AND P0, PT, |R0|, 1.469367938527859385e-39, PT ;  /* 0x001000000000780b */ /* 0x000fda0003f04200 */
[----:B------:R-:W-:Y:S05]  /*2690*/  @P0 BRA P1, `(.L_x_60) ;  /* 0x0000000000180947 */ /* 0x000fea0000800000 */
[----:B------:R-:W-:Y:S01]  /*26a0*/  MOV R22, R20 ;  /* 0x0000001400167202 */ /* 0x000fe20000000f00 */
[----:B------:R-:W-:Y:S01]  /*26b0*/  IMAD.MOV.U32 R23, RZ, RZ, R21 ;  /* 0x000000ffff177224 */ /* 0x000fe200078e0015 */
[----:B------:R-:W-:-:S07]  /*26c0*/  MOV R0, 0x26e0 ;  /* 0x000026e000007802 */ /* 0x000fce0000000f00 */
[----:B---3--:R-:W-:Y:S05]  /*26d0*/  CALL.REL.NOINC `($__internal_0_$__cuda_sm20_div_rn_f64_full) ;  /* 0x0000002400087944 */ /* 0x008fea0003c00000 */
[----:B------:R-:W-:Y:S02]  /*26e0*/  IMAD.MOV.U32 R22, RZ, RZ, R36 ;  /* 0x000000ffff167224 */ /* 0x000fe400078e0024 */
[----:B------:R-:W-:-:S07]  /*26f0*/  IMAD.MOV.U32 R23, RZ, RZ, R37 ;  /* 0x000000ffff177224 */ /* 0x000fce00078e0025 */
.L_x_60:
[----:B------:R-:W-:Y:S05]  /*2700*/  BSYNC.RECONVERGENT B4 ;  /* 0x0000000000047941 */ /* 0x000fea0003800200 */
.L_x_59:
[----:B------:R-:W0:Y:S01]  /*2710*/  LDC.64 R20, c[0x0][0x388] ;  /* 0x0000e200ff147b82 */ /* 0x000e220000000a00 */
[----:B------:R-:W-:Y:S01]  /*2720*/  ISETP.NE.AND P0, PT, R10, RZ, PT ;  /* 0x000000ff0a00720c */ /* 0x000fe20003f05270 */
[----:B------:R-:W-:Y:S01]  /*2730*/  BSSY.RECONVERGENT B3, `(.L_x_61) ;  /* 0x0000009000037945 */ /* 0x000fe20003800200 */
[----:B0-----:R-:W-:-:S05]  /*2740*/  IMAD.WIDE.U32 R20, R12, 0x8, R20 ;  /* 0x000000080c147825 */ /* 0x001fca00078e0014 */
[----:B------:R0:W-:Y:S06]  /*2750*/  STG.E.64 desc[UR8][R20.64], R22 ;  /* 0x0000001614007986 */ /* 0x0001ec000c101b08 */
[----:B------:R-:W-:Y:S05]  /*2760*/  @P0 BRA `(.L_x_62) ;  /* 0x0000000000140947 */ /* 0x000fea0003800000 */
[----:B0-----:R-:W2:Y:S01]  /*2770*/  LDG.E.64 R22, desc[UR8][R18.64] ;  /* 0x0000000812167981 */ /* 0x001ea2000c1e1b00 */
[----:B------:R-:W-:Y:S01]  /*2780*/  UMOV UR4, 0xeb1c432d ;  /* 0xeb1c432d00047882 */ /* 0x000fe20000000000 */
[----:B------:R-:W-:Y:S02]  /*2790*/  UMOV UR5, 0x3f1a36e2 ;  /* 0x3f1a36e200057882 */ /* 0x000fe40000000000 */
[----:B--2---:R-:W-:-:S07]  /*27a0*/  DADD R22, R22, UR4 ;  /* 0x0000000416167e29 */ /* 0x004fce0008000000 */
[----:B------:R1:W-:Y:S04]  /*27b0*/  STG.E.64 desc[UR8][R18.64], R22 ;  /* 0x0000001612007986 */ /* 0x0003e8000c101b08 */
.L_x_62:
[----:B------:R-:W-:Y:S05]  /*27c0*/  BSYNC.RECONVERGENT B3 ;  /* 0x0000000000037941 */ /* 0x000fea0003800200 */
.L_x_61:
[----:B------:R-:W2:Y:S01]  /*27d0*/  LDG.E.64 R26, desc[UR8][R16.64] ;  /* 0x00000008101a7981 */ /* 0x000ea2000c1e1b00 */
[----:B01----:R-:W-:Y:S01]  /*27e0*/  IMAD.MOV.U32 R22, RZ, RZ, 0x1 ;  /* 0x00000001ff167424 */ /* 0x003fe200078e00ff */
[----:B------:R-:W-:Y:S01]  /*27f0*/  BSSY.RECONVERGENT B4, `(.L_x_63) ;  /* 0x0000016000047945 */ /* 0x000fe20003800200 */
[----:B------:R-:W-:Y:S01]  /*2800*/  IADD3 R33, PT, PT, R13, 0x1, RZ ;  /* 0x000000010d217810 */ /* 0x000fe20007ffe0ff */
        /* <DEDUP_REMOVED lines=14> */
[----:B------:R-:W-:Y:S01]  /*28f0*/  IMAD.MOV.U32 R22, RZ, RZ, R24 ;  /* 0x000000ffff167224 */ /* 0x000fe200078e0018 */
[----:B------:R-:W-:Y:S01]  /*2900*/  MOV R0, 0x2930 ;  /* 0x0000293000007802 */ /* 0x000fe20000000f00 */
[----:B------:R-:W-:-:S07]  /*2910*/  IMAD.MOV.U32 R23, RZ, RZ, R25 ;  /* 0x000000ffff177224 */ /* 0x000fce00078e0019 */
[----:B---3--:R-:W-:Y:S05]  /*2920*/  CALL.REL.NOINC `($__internal_0_$__cuda_sm20_div_rn_f64_full) ;  /* 0x0000002000747944 */ /* 0x008fea0003c00000 */
[----:B------:R-:W-:Y:S02]  /*2930*/  IMAD.MOV.U32 R22, RZ, RZ, R36 ;  /* 0x000000ffff167224 */ /* 0x000fe400078e0024 */
[----:B------:R-:W-:-:S07]  /*2940*/  IMAD.MOV.U32 R23, RZ, RZ, R37 ;  /* 0x000000ffff177224 */ /* 0x000fce00078e0025 */
.L_x_64:
[----:B------:R-:W-:Y:S05]  /*2950*/  BSYNC.RECONVERGENT B4 ;  /* 0x0000000000047941 */ /* 0x000fea0003800200 */
.L_x_63:
[----:B------:R0:W-:Y:S01]  /*2960*/  STG.E.64 desc[UR8][R20.64+0x8], R22 ;  /* 0x0000081614007986 */ /* 0x0001e2000c101b08 */
[----:B------:R-:W-:Y:S01]  /*2970*/  ISETP.NE.AND P0, PT, R8, R33, PT ;  /* 0x000000210800720c */ /* 0x000fe20003f05270 */
[----:B------:R-:W-:-:S12]  /*2980*/  BSSY.RECONVERGENT B3, `(.L_x_65) ;  /* 0x0000007000037945 */ /* 0x000fd80003800200 */
[----:B0-----:R-:W-:Y:S05]  /*2990*/  @P0 BRA `(.L_x_66) ;  /* 0x0000000000140947 */ /* 0x001fea0003800000 */
[----:B------:R-:W2:Y:S01]  /*29a0*/  LDG.E.64 R22, desc[UR8][R18.64] ;  /* 0x0000000812167981 */ /* 0x000ea2000c1e1b00 */
[----:B------:R-:W-:Y:S01]  /*29b0*/  UMOV UR4, 0xeb1c432d ;  /* 0xeb1c432d00047882 */ /* 0x000fe20000000000 */
[----:B------:R-:W-:Y:S02]  /*29c0*/  UMOV UR5, 0x3f1a36e2 ;  /* 0x3f1a36e200057882 */ /* 0x000fe40000000000 */
[----:B--2---:R-:W-:-:S07]  /*29d0*/  DADD R22, R22, UR4 ;  /* 0x0000000416167e29 */ /* 0x004fce0008000000 */
[----:B------:R0:W-:Y:S04]  /*29e0*/  STG.E.64 desc[UR8][R18.64], R22 ;  /* 0x0000001612007986 */ /* 0x0001e8000c101b08 */
.L_x_66:
[----:B------:R-:W-:Y:S05]  /*29f0*/  BSYNC.RECONVERGENT B3 ;  /* 0x0000000000037941 */ /* 0x000fea0003800200 */
.L_x_65:
[----:B------:R-:W2:Y:S01]  /*2a00*/  LDG.E.64 R26, desc[UR8][R16.64] ;  /* 0x00000008101a7981 */ /* 0x000ea2000c1e1b00 */
[----:B0-----:R-:W-:Y:S01]  /*2a10*/  MOV R22, 0x1 ;  /* 0x0000000100167802 */ /* 0x001fe20000000f00 */
[----:B------:R-:W-:Y:S01]  /*2a20*/  BSSY.RECONVERGENT B4, `(.L_x_67) ;  /* 0x0000016000047945 */ /* 0x000fe20003800200 */
[----:B------:R-:W-:Y:S01]  /*2a30*/  VIADD R33, R13, 0x2 ;  /* 0x000000020d217836 */ /* 0x000fe20000000000 */
        /* <DEDUP_REMOVED lines=18> */
[----:B------:R-:W-:Y:S01]  /*2b60*/  IMAD.MOV.U32 R22, RZ, RZ, R36 ;  /* 0x000000ffff167224 */ /* 0x000fe200078e0024 */
[----:B------:R-:W-:-:S07]  /*2b70*/  MOV R23, R37 ;  /* 0x0000002500177202 */ /* 0x000fce0000000f00 */
.L_x_68:
[----:B------:R-:W-:Y:S05]  /*2b80*/  BSYNC.RECONVERGENT B4 ;  /* 0x0000000000047941 */ /* 0x000fea0003800200 */
.L_x_67:
        /* <DEDUP_REMOVED lines=9> */
.L_x_70:
[----:B------:R-:W-:Y:S05]  /*2c20*/  BSYNC.RECONVERGENT B3 ;  /* 0x0000000000037941 */ /* 0x000fea0003800200 */
.L_x_69:
[----:B------:R-:W2:Y:S01]  /*2c30*/  LDG.E.64 R26, desc[UR8][R16.64] ;  /* 0x00000008101a7981 */ /* 0x000ea2000c1e1b00 */
[----:B0-----:R-:W-:Y:S01]  /*2c40*/  IMAD.MOV.U32 R22, RZ, RZ, 0x1 ;  /* 0x00000001ff167424 */ /* 0x001fe200078e00ff */
        /* <DEDUP_REMOVED lines=20> */
[----:B------:R-:W-:Y:S01]  /*2d90*/  MOV R22, R36 ;  /* 0x0000002400167202 */ /* 0x000fe20000000f00 */
[----:B------:R-:W-:-:S07]  /*2da0*/  IMAD.MOV.U32 R23, RZ, RZ, R37 ;  /* 0x000000ffff177224 */ /* 0x000fce00078e0025 */
.L_x_72:
[----:B------:R-:W-:Y:S05]  /*2db0*/  BSYNC.RECONVERGENT B4 ;  /* 0x0000000000047941 */ /* 0x000fea0003800200 */
.L_x_71:
        /* <DEDUP_REMOVED lines=9> */
.L_x_74:
[----:B------:R-:W-:Y:S05]  /*2e50*/  BSYNC.RECONVERGENT B3 ;  /* 0x0000000000037941 */ /* 0x000fea0003800200 */
.L_x_73:
[----:B------:R-:W2:Y:S01]  /*2e60*/  LDG.E.64 R26, desc[UR8][R16.64] ;  /* 0x00000008101a7981 */ /* 0x000ea2000c1e1b00 */
[----:B0-----:R-:W-:Y:S01]  /*2e70*/  IMAD.MOV.U32 R22, RZ, RZ, 0x1 ;  /* 0x00000001ff167424 */ /* 0x001fe200078e00ff */
[----:B------:R-:W-:Y:S01]  /*2e80*/  BSSY.RECONVERGENT B4, `(.L_x_75) ;  /* 0x0000016000047945 */ /* 0x000fe20003800200 */
[----:B------:R-:W-:Y:S01]  /*2e90*/  VIADD R33, R13, 0x4 ;  /* 0x000000040d217836 */ /* 0x000fe20000000000 */
[----:B------:R-:W0:Y:S02]  /*2ea0*/  LDS.64 R24, [R14] ;  /* 0x000000000e187984 */ /* 0x000e240000000a00 */
        /* <DEDUP_REMOVED lines=14> */
[----:B------:R-:W-:Y:S02]  /*2f90*/  MOV R23, R25 ;  /* 0x0000001900177202 */ /* 0x000fe40000000f00 */
[----:B------:R-:W-:-:S07]  /*2fa0*/  MOV R0, 0x2fc0 ;  /* 0x00002fc000007802 */ /* 0x000fce0000000f00 */
[----:B---3--:R-:W-:Y:S05]  /*2fb0*/  CALL.REL.NOINC `($__internal_0_$__cuda_sm20_div_rn_f64_full) ;  /* 0x0000001800d07944 */ /* 0x008fea0003c00000 */
[----:B------:R-:W-:Y:S02]  /*2fc0*/  IMAD.MOV.U32 R22, RZ, RZ, R36 ;  /* 0x000000ffff167224 */ /* 0x000fe400078e0024 */
[----:B------:R-:W-:-:S07]  /*2fd0*/  IMAD.MOV.U32 R23, RZ, RZ, R37 ;  /* 0x000000ffff177224 */ /* 0x000fce00078e0025 */
.L_x_76:
[----:B------:R-:W-:Y:S05]  /*2fe0*/  BSYNC.RECONVERGENT B4 ;  /* 0x0000000000047941 */ /* 0x000fea0003800200 */
.L_x_75:
        /* <DEDUP_REMOVED lines=9> */
.L_x_78:
[----:B------:R-:W-:Y:S05]  /*3080*/  BSYNC.RECONVERGENT B3 ;  /* 0x0000000000037941 */ /* 0x000fea0003800200 */
.L_x_77:
[----:B------:R-:W2:Y:S01]  /*3090*/  LDG.E.64 R26, desc[UR8][R16.64] ;  /* 0x00000008101a7981 */ /* 0x000ea2000c1e1b00 */
[----:B0-----:R-:W-:Y:S01]  /*30a0*/  IMAD.MOV.U32 R22, RZ, RZ, 0x1 ;  /* 0x00000001ff167424 */ /* 0x001fe200078e00ff */
[----:B------:R-:W-:Y:S01]  /*30b0*/  BSSY.RECONVERGENT B4, `(.L_x_79) ;  /* 0x0000016000047945 */ /* 0x000fe20003800200 */
[----:B------:R-:W-:Y:S01]  /*30c0*/  VIADD R33, R13, 0x5 ;  /* 0x000000050d217836 */ /* 0x000fe20000000000 */
[----:B------:R-:W0:Y:S02]  /*30d0*/  LDS.64 R24, [R14+0x8] ;  /* 0x000008000e187984 */ /* 0x000e240000000a00 */
        /* <DEDUP_REMOVED lines=19> */
.L_x_80:
[----:B------:R-:W-:Y:S05]  /*3210*/  BSYNC.RECONVERGENT B4 ;  /* 0x0000000000047941 */ /* 0x000fea0003800200 */
.L_x_79:
        /* <DEDUP_REMOVED lines=9> */
.L_x_82:
[----:B------:R-:W-:Y:S05]  /*32b0*/  BSYNC.RECONVERGENT B3 ;  /* 0x0000000000037941 */ /* 0x000fea0003800200 */
.L_x_81:
[----:B------:R-:W2:Y:S01]  /*32c0*/  LDG.E.64 R26, desc[UR8][R16.64] ;  /* 0x00000008101a7981 */ /* 0x000ea2000c1e1b00 */
[----:B0-----:R-:W-:Y:S01]  /*32d0*/  IMAD.MOV.U32 R22, RZ, RZ, 0x1 ;  /* 0x00000001ff167424 */ /* 0x001fe200078e00ff */
[----:B------:R-:W-:Y:S01]  /*32e0*/  BSSY.RECONVERGENT B4, `(.L_x_83) ;  /* 0x0000016000047945 */ /* 0x000fe20003800200 */
[----:B------:R-:W-:Y:S01]  /*32f0*/  IADD3 R33, PT, PT, R13, 0x6, RZ ;  /* 0x000000060d217810 */ /* 0x000fe20007ffe0ff */
        /* <DEDUP_REMOVED lines=20> */
.L_x_84:
[----:B------:R-:W-:Y:S05]  /*3440*/  BSYNC.RECONVERGENT B4 ;  /* 0x0000000000047941 */ /* 0x000fea0003800200 */
.L_x_83:
        /* <DEDUP_REMOVED lines=9> */
.L_x_86:
[----:B------:R-:W-:Y:S05]  /*34e0*/  BSYNC.RECONVERGENT B3 ;  /* 0x0000000000037941 */ /* 0x000fea0003800200 */
.L_x_85:
[----:B------:R-:W2:Y:S01]  /*34f0*/  LDG.E.64 R26, desc[UR8][R16.64] ;  /* 0x00000008101a7981 */ /* 0x000ea2000c1e1b00 */
[----:B0-----:R-:W-:Y:S01]  /*3500*/  MOV R22, 0x1 ;  /* 0x0000000100167802 */ /* 0x001fe20000000f00 */
        /* <DEDUP_REMOVED lines=22> */
.L_x_88:
[----:B------:R-:W-:Y:S05]  /*3670*/  BSYNC.RECONVERGENT B4 ;  /* 0x0000000000047941 */ /* 0x000fea0003800200 */
.L_x_87:
[----:B------:R-:W-:Y:S01]  /*3680*/  ISETP.NE.AND P0, PT, R8, R33, PT ;  /* 0x000000210800720c */ /* 0x000fe20003f05270 */
[----:B------:R0:W-:-:S12]  /*3690*/  STG.E.64 desc[UR8][R20.64+0x38], R22 ;  /* 0x0000381614007986 */ /* 0x0001d8000c101b08 */
[----:B------:R-:W2:Y:S01]  /*36a0*/  @!P0 LDG.E.64 R24, desc[UR8][R18.64] ;  /* 0x0000000812188981 */ /* 0x000ea2000c1e1b00 */
[----:B------:R-:W-:Y:S01]  /*36b0*/  @!P0 IMAD.MOV.U32 R26, RZ, RZ, -0x14e3bcd3 ;  /* 0xeb1c432dff1a8424 */ /* 0x000fe200078e00ff */
[----:B------:R-:W-:Y:S01]  /*36c0*/  IADD3 R12, PT, PT, R12, 0x8, RZ ;  /* 0x000000080c0c7810 */ /* 0x000fe20007ffe0ff */
[----:B------:R-:W-:Y:S02]  /*36d0*/  @!P0 IMAD.MOV.U32 R27, RZ, RZ, 0x3f1a36e2 ;  /* 0x3f1a36e2ff1b8424 */ /* 0x000fe400078e00ff */
[----:B------:R-:W-:Y:S02]  /*36e0*/  VIADD R13, R13, 0x8 ;  /* 0x000000080d0d7836 */ /* 0x000fe40000000000 */
[----:B------:R-:W-:Y:S02]  /*36f0*/  VIADD R10, R10, 0x8 ;  /* 0x000000080a0a7836 */ /* 0x000fe40000000000 */
[----:B------:R-:W-:Y:S01]  /*3700*/  VIADD R14, R14, 0x40 ;  /* 0x000000400e0e7836 */ /* 0x000fe20000000000 */
[----:B--2---:R-:W-:-:S07]  /*3710*/  @!P0 DADD R24, R24, R26 ;  /* 0x0000000018188229 */ /* 0x004fce000000001a */
[----:B------:R0:W-:Y:S01]  /*3720*/  @!P0 STG.E.64 desc[UR8][R18.64], R24 ;  /* 0x0000001812008986 */ /* 0x0001e2000c101b08 */
[----:B------:R-:W-:-:S13]  /*3730*/  ISETP.NE.AND P0, PT, R13, R6, PT ;  /* 0x000000060d00720c */ /* 0x000fda0003f05270 */
[----:B0-----:R-:W-:Y:S05]  /*3740*/  @P0 BRA `(.L_x_89) ;  /* 0xffffffec00900947 */ /* 0x001fea000383ffff */
[----:B------:R-:W-:Y:S05]  /*3750*/  BSYNC.RECONVERGENT B1 ;  /* 0x0000000000017941 */ /* 0x000fea0003800200 */
.L_x_58:
[----:B------:R-:W-:-:S07]  /*3760*/  IMAD.MOV.U32 R13, RZ, RZ, R6 ;  /* 0x000000ffff0d7224 */ /* 0x000fce00078e0006 */
.L_x_57:
[----:B------:R-:W-:Y:S05]  /*3770*/  BSYNC.RECONVERGENT B2 ;  /* 0x0000000000027941 */ /* 0x000fea0003800200 */
.L_x_56:
[----:B------:R-:W-:Y:S01]  /*3780*/  ISETP.NE.AND P0, PT, R4, RZ, PT ;  /* 0x000000ff0400720c */ /* 0x000fe20003f05270 */
[----:B------:R-:W-:-:S12]  /*3790*/  BSSY.RECONVERGENT B1, `(.L_x_90) ;  /* 0x000011a000017945 */ /* 0x000fd80003800200 */
[----:B------:R-:W-:Y:S05]  /*37a0*/  @!P0 BRA `(.L_x_91) ;  /* 0x0000001000608947 */ /* 0x000fea0003800000 */
[----:B------:R-:W-:Y:S01]  /*37b0*/  ISETP.GE.U32.AND P0, PT, R9, 0x3, PT ;  /* 0x000000030900780c */ /* 0x000fe20003f06070 */
[----:B------:R-:W-:-:S12]  /*37c0*/  BSSY.RECONVERGENT B2, `(.L_x_92) ;  /* 0x0000095000027945 */ /* 0x000fd80003800200 */
[----:B------:R-:W-:Y:S05]  /*37d0*/  @!P0 BRA `(.L_x_93) ;  /* 0x00000008004c8947 */ /* 0x000fea0003800000 */
[----:B------:R-:W2:Y:S01]  /*37e0*/  LDG.E.64 R26, desc[UR8][R16.64] ;  /* 0x00000008101a7981 */ /* 0x000ea2000c1e1b00 */
[----:B------:R-:W0:Y:S01]  /*37f0*/  S2UR UR5, SR_CgaCtaId ;  /* 0x00000000000579c3 */ /* 0x000e220000008800 */
[----:B------:R-:W1:Y:S01]  /*3800*/  LDCU UR6, c[0x0][0x398] ;  /* 0x00007300ff0677ac */ /* 0x000e620008000800 */
[----:B------:R-:W-:Y:S01]  /*3810*/  IMAD.MOV.U32 R14, RZ, RZ, 0x1 ;  /* 0x00000001ff0e7424 */ /* 0x000fe200078e00ff */
[----:B------:R-:W-:Y:S01]  /*3820*/  BSSY.RECONVERGENT B4, `(.L_x_94) ;  /* 0x0000017000047945 */ /* 0x000fe20003800200 */
[----:B------:R-:W-:Y:S01]  /*3830*/  UMOV UR4, 0x400 ;  /* 0x0000040000047882 */ /* 0x000fe20000000000 */
[----:B-1----:R-:W-:Y:S01]  /*3840*/  IMAD R21, R8, UR6, R13 ;  /* 0x0000000608157c24 */ /* 0x002fe2000f8e020d */
[----:B0-----:R-:W-:-:S06]  /*3850*/  ULEA UR4, UR5, UR4, 0x18 ;  /* 0x0000000405047291 */ /* 0x001fcc000f8ec0ff */
[----:B------:R-:W-:-:S05]  /*3860*/  LEA R10, R21, UR4, 0x3 ;  /* 0x00000004150a7c11 */ /* 0x000fca000f8e18ff */
        /* <DEDUP_REMOVED lines=14> */
[----:B------:R-:W-:-:S07]  /*3950*/  MOV R0, 0x3970 ;  /* 0x0000397000007802 */ /* 0x000fce0000000f00 */
[----:B---3--:R-:W-:Y:S05]  /*3960*/  CALL.REL.NOINC `($__internal_0_$__cuda_sm20_div_rn_f64_full) ;  /* 0x0000001000647944 */ /* 0x008fea0003c00000 */
[----:B------:R-:W-:Y:S01]  /*3970*/  IMAD.MOV.U32 R14, RZ, RZ, R36 ;  /* 0x000000ffff0e7224 */ /* 0x000fe200078e0024 */
[----:B------:R-:W-:-:S07]  /*3980*/  MOV R15, R37 ;  /* 0x00000025000f7202 */ /* 0x000fce0000000f00 */
.L_x_95:
[----:B------:R-:W-:Y:S05]  /*3990*/  BSYNC.RECONVERGENT B4 ;  /* 0x0000000000047941 */ /* 0x000fea0003800200 */
.L_x_94:
[----:B------:R-:W0:Y:S01]  /*39a0*/  LDC.64 R22, c[0x0][0x388] ;  /* 0x0000e200ff167b82 */ /* 0x000e220000000a00 */
[----:B------:R-:W1:Y:S01]  /*39b0*/  LDCU UR4, c[0x0][0x398] ;  /* 0x00007300ff0477ac */ /* 0x000e620008000800 */
[----:B------:R-:W-:Y:S01]  /*39c0*/  ISETP.NE.AND P0, PT, R8, R13, PT ;  /* 0x0000000d0800720c */ /* 0x000fe20003f05270 */
[----:B------:R-:W-:Y:S01]  /*39d0*/  BSSY.RECONVERGENT B3, `(.L_x_96) ;  /* 0x000000a000037945 */ /* 0x000fe20003800200 */
[----:B-1----:R-:W-:-:S04]  /*39e0*/  IMAD R21, R2, UR4, R21 ;  /* 0x0000000402157c24 */ /* 0x002fc8000f8e0215 */
[----:B0-----:R-:W-:-:S05]  /*39f0*/  IMAD.WIDE.U32 R20, R21, 0x8, R22 ;  /* 0x0000000815147825 */ /* 0x001fca00078e0016 */
[----:B------:R0:W-:Y:S02]  /*3a00*/  STG.E.64 desc[UR8][R20.64], R14 ;  /* 0x0000000e14007986 */ /* 0x0001e4000c101b08 */
[----:B------:R-:W-:Y:S05]  /*3a10*/  @P0 BRA `(.L_x_97) ;  /* 0x0000000000140947 */ /* 0x000fea0003800000 */
[----:B0-----:R-:W2:Y:S01]  /*3a20*/  LDG.E.64 R14, desc[UR8][R18.64] ;  /* 0x00000008120e7981 */ /* 0x001ea2000c1e1b00 */
[----:B------:R-:W-:Y:S01]  /*3a30*/  UMOV UR4, 0xeb1c432d ;  /* 0xeb1c432d00047882 */ /* 0x000fe20000000000 */
[----:B------:R-:W-:Y:S02]  /*3a40*/  UMOV UR5, 0x3f1a36e2 ;  /* 0x3f1a36e200057882 */ /* 0x000fe40000000000 */
[----:B--2---:R-:W-:-:S07]  /*3a50*/  DADD R14, R14, UR4 ;  /* 0x000000040e0e7e29 */ /* 0x004fce0008000000 */
[----:B------:R1:W-:Y:S04]  /*3a60*/  STG.E.64 desc[UR8][R18.64], R14 ;  /* 0x0000000e12007986 */ /* 0x0003e8000c101b08 */
.L_x_97:
[----:B------:R-:W-:Y:S05]  /*3a70*/  BSYNC.RECONVERGENT B3 ;  /* 0x0000000000037941 */ /* 0x000fea0003800200 */
.L_x_96:
[----:B------:R-:W2:Y:S01]  /*3a80*/  LDG.E.64 R26, desc[UR8][R16.64] ;  /* 0x00000008101a7981 */ /* 0x000ea2000c1e1b00 */
[----:B01----:R-:W-:Y:S01]  /*3a90*/  IMAD.MOV.U32 R14, RZ, RZ, 0x1 ;  /* 0x00000001ff0e7424 */ /* 0x003fe200078e00ff */
[----:B------:R-:W-:Y:S02]  /*3aa0*/  BSSY.RECONVERGENT B4, `(.L_x_98) ;  /* 0x0000014000047945 */ /* 0x000fe40003800200 */
        /* <DEDUP_REMOVED lines=10> */
[----:B------:R-:W-:Y:S01]  /*3b50*/  DFMA R14, R14, R24, R20 ;  /* 0x000000180e0e722b */ /* 0x000fe20000000014 */
[----:B------:R-:W-:-:S09]  /*3b60*/  VIADD R21, R13, 0x1 ;  /* 0x000000010d157836 */ /* 0x000fd20000000000 */
[----:B------:R-:W-:-:S05]  /*3b70*/  FFMA R0, RZ, R27, R15 ;  /* 0x0000001bff007223 */ /* 0x000fca000000000f */
[----:B------:R-:W-:-:S13]  /*3b80*/  FSETP.GT.AND P0, PT, |R0|, 1.469367938527859385e-39, PT ;  /* 0x001000000000780b */ /* 0x000fda0003f04200 */
[----:B------:R-:W-:Y:S05]  /*3b90*/  @P0 BRA P1, `(.L_x_99) ;  /* 0x0000000000100947 */ /* 0x000fea0000800000 */
[----:B------:R-:W-:-:S07]  /*3ba0*/  MOV R0, 0x3bc0 ;  /* 0x00003bc000007802 */ /* 0x000fce0000000f00 */
[----:B---3--:R-:W-:Y:S05]  /*3bb0*/  CALL.REL.NOINC `($__internal_0_$__cuda_sm20_div_rn_f64_full) ;  /* 0x0000000c00d07944 */ /* 0x008fea0003c00000 */
[----:B------:R-:W-:Y:S02]  /*3bc0*/  IMAD.MOV.U32 R14, RZ, RZ, R36 ;  /* 0x000000ffff0e7224 */ /* 0x000fe400078e0024 */
[----:B------:R-:W-:-:S07]  /*3bd0*/  IMAD.MOV.U32 R15, RZ, RZ, R37 ;  /* 0x000000ffff0f7224 */ /* 0x000fce00078e0025 */
.L_x_99:
[----:B------:R-:W-:Y:S05]  /*3be0*/  BSYNC.RECONVERGENT B4 ;  /* 0x0000000000047941 */ /* 0x000fea0003800200 */
.L_x_98:
[----:B------:R-:W0:Y:S01]  /*3bf0*/  LDCU.64 UR4, c[0x0][0x388] ;  /* 0x00007100ff0477ac */ /* 0x000e220008000a00 */
[----:B------:R-:W-:Y:S01]  /*3c00*/  IADD3 R0, P0, PT, R11, R13, RZ ;  /* 0x0000000d0b007210 */ /* 0x000fe20007f1e0ff */
[----:B------:R-:W-:Y:S03]  /*3c10*/  BSSY.RECONVERGENT B3, `(.L_x_100) ;  /* 0x000000c000037945 */ /* 0x000fe60003800200 */
[----:B------:R-:W-:Y:S02]  /*3c20*/  IADD3.X R23, PT, PT, RZ, RZ, RZ, P0, !PT ;  /* 0x000000ffff177210 */ /* 0x000fe400007fe4ff */
[----:B------:R-:W-:Y:S02]  /*3c30*/  ISETP.NE.AND P0, PT, R8, R21, PT ;  /* 0x000000150800720c */ /* 0x000fe40003f05270 */
[----:B0-----:R-:W-:-:S04]  /*3c40*/  LEA R38, P1, R0, UR4, 0x3 ;  /* 0x0000000400267c11 */ /* 0x001fc8000f8218ff */
[----:B------:R-:W-:-:S05]  /*3c50*/  LEA.HI.X R39, R0, UR5, R23, 0x3, P1 ;  /* 0x0000000500277c11 */ /* 0x000fca00088f1c17 */
[----:B------:R0:W-:Y:S02]  /*3c60*/  STG.E.64 desc[UR8][R38.64+0x8], R14 ;  /* 0x0000080e26007986 */ /* 0x0001e4000c101b08 */
[----:B------:R-:W-:Y:S05]  /*3c70*/  @P0 BRA `(.L_x_101) ;  /* 0x0000000000140947 */ /* 0x000fea0003800000 */
[----:B0-----:R-:W2:Y:S01]  /*3c80*/  LDG.E.64 R14, desc[UR8][R18.64] ;  /* 0x00000008120e7981 */ /* 0x001ea2000c1e1b00 */
[----:B------:R-:W-:Y:S01]  /*3c90*/  UMOV UR4, 0xeb1c432d ;  /* 0xeb1c432d00047882 */ /* 0x000fe20000000000 */
[----:B------:R-:W-:Y:S02]  /*3ca0*/  UMOV UR5, 0x3f1a36e2 ;  /* 0x3f1a36e200057882 */ /* 0x000fe40000000000 */
[----:B--2---:R-:W-:-:S07]  /*3cb0*/  DADD R14, R14, UR4 ;  /* 0x000000040e0e7e29 */ /* 0x004fce0008000000 */
[----:B------:R1:W-:Y:S04]  /*3cc0*/  STG.E.64 desc[UR8][R18.64], R14 ;  /* 0x0000000e12007986 */ /* 0x0003e8000c101b08 */
.L_x_101:
[----:B------:R-:W-:Y:S05]  /*3cd0*/  BSYNC.RECONVERGENT B3 ;  /* 0x0000000000037941 */ /* 0x000fea0003800200 */
.L_x_100:
        /* <DEDUP_REMOVED lines=22> */
.L_x_103:
[----:B------:R-:W-:Y:S05]  /*3e40*/  BSYNC.RECONVERGENT B4 ;  /* 0x0000000000047941 */ /* 0x000fea0003800200 */
.L_x_102:
        /* <DEDUP_REMOVED lines=9> */
.L_x_105:
[----:B------:R-:W-:Y:S05]  /*3ee0*/  BSYNC.RECONVERGENT B3 ;  /* 0x0000000000037941 */ /* 0x000fea0003800200 */
.L_x_104:
[----:B------:R-:W2:Y:S01]  /*3ef0*/  LDG.E.64 R26, desc[UR8][R16.64] ;  /* 0x00000008101a7981 */ /* 0x000ea2000c1e1b00 */
[----:B0-----:R-:W-:Y:S01]  /*3f00*/  MOV R14, 0x1 ;  /* 0x00000001000e7802 */ /* 0x001fe20000000f00 */
        /* <DEDUP_REMOVED lines=20> */
.L_x_107:
[----:B------:R-:W-:Y:S05]  /*4050*/  BSYNC.RECONVERGENT B4 ;  /* 0x0000000000047941 */ /* 0x000fea0003800200 */
.L_x_106:
        /* <DEDUP_REMOVED lines=9> */
.L_x_109:
[----:B------:R-:W-:Y:S05]  /*40f0*/  BSYNC.RECONVERGENT B3 ;  /* 0x0000000000037941 */ /* 0x000fea0003800200 */
.L_x_108:
[----:B------:R-:W-:-:S07]  /*4100*/  VIADD R13, R13, 0x4 ;  /* 0x000000040d0d7836 */ /* 0x000fce0000000000 */
.L_x_93:
[----:B------:R-:W-:Y:S05]  /*4110*/  BSYNC.RECONVERGENT B2 ;  /* 0x0000000000027941 */ /* 0x000fea0003800200 */
.L_x_92:
[----:B------:R-:W-:-:S13]  /*4120*/  ISETP.NE.AND P0, PT, R5, RZ, PT ;  /* 0x000000ff0500720c */ /* 0x000fda0003f05270 */
[----:B------:R-:W-:Y:S05]  /*4130*/  @!P0 BRA `(.L_x_91) ;  /* 0x0000000400fc8947 */ /* 0x000fea0003800000 */
[----:B------:R-:W-:Y:S01]  /*4140*/  ISETP.NE.AND P0, PT, R5, 0x1, PT ;  /* 0x000000010500780c */ /* 0x000fe20003f05270 */
[----:B------:R-:W-:-:S12]  /*4150*/  BSSY.RECONVERGENT B2, `(.L_x_110) ;  /* 0x0000053000027945 */ /* 0x000fd80003800200 */
[----:B------:R-:W-:Y:S05]  /*4160*/  @!P0 BRA `(.L_x_111) ;  /* 0x0000000400448947 */ /* 0x000fea0003800000 */
[----:B------:R-:W2:Y:S01]  /*4170*/  LDG.E.64 R26, desc[UR8][R16.64] ;  /* 0x00000008101a7981 */ /* 0x000ea2000c1e1b00 */
[----:B------:R-:W1:Y:S01]  /*4180*/  S2UR UR5, SR_CgaCtaId ;  /* 0x00000000000579c3 */ /* 0x000e620000008800 */
[----:B------:R-:W4:Y:S01]  /*4190*/  LDCU UR6, c[0x0][0x398] ;  /* 0x00007300ff0677ac */ /* 0x000f220008000800 */
[----:B0-----:R-:W-:Y:S01]  /*41a0*/  MOV R14, 0x1 ;  /* 0x00000001000e7802 */ /* 0x001fe20000000f00 */
[----:B------:R-:W-:Y:S01]  /*41b0*/  BSSY.RECONVERGENT B4, `(.L_x_112) ;  /* 0x0000017000047945 */ /* 0x000fe20003800200 */
[----:B------:R-:W-:Y:S01]  /*41c0*/  UMOV UR4, 0x400 ;  /* 0x0000040000047882 */ /* 0x000fe20000000000 */
[----:B----4-:R-:W-:Y:S01]  /*41d0*/  IMAD R21, R8, UR6, R13 ;  /* 0x0000000608157c24 */ /* 0x010fe2000f8e020d */
[----:B-1----:R-:W-:-:S06]  /*41e0*/  ULEA UR4, UR5, UR4, 0x18 ;  /* 0x0000000405047291 */ /* 0x002fcc000f8ec0ff */
        /* <DEDUP_REMOVED lines=17> */
[----:B------:R-:W-:Y:S02]  /*4300*/  IMAD.MOV.U32 R14, RZ, RZ, R36 ;  /* 0x000000ffff0e7224 */ /* 0x000fe400078e0024 */
[----:B------:R-:W-:-:S07]  /*4310*/  IMAD.MOV.U32 R15, RZ, RZ, R37 ;  /* 0x000000ffff0f7224 */ /* 0x000fce00078e0025 */
.L_x_113:
[----:B------:R-:W-:Y:S05]  /*4320*/  BSYNC.RECONVERGENT B4 ;  /* 0x0000000000047941 */ /* 0x000fea0003800200 */
.L_x_112:
        /* <DEDUP_REMOVED lines=13> */
.L_x_115:
[----:B------:R-:W-:Y:S05]  /*4400*/  BSYNC.RECONVERGENT B3 ;  /* 0x0000000000037941 */ /* 0x000fea0003800200 */
.L_x_114:
        /* <DEDUP_REMOVED lines=20> */
[----:B------:R-:W-:Y:S01]  /*4550*/  MOV R14, R36 ;  /* 0x00000024000e7202 */ /* 0x000fe20000000f00 */
[----:B------:R-:W-:-:S07]  /*4560*/  IMAD.MOV.U32 R15, RZ, RZ, R37 ;  /* 0x000000ffff0f7224 */ /* 0x000fce00078e0025 */
.L_x_117:
[----:B------:R-:W-:Y:S05]  /*4570*/  BSYNC.RECONVERGENT B4 ;  /* 0x0000000000047941 */ /* 0x000fea0003800200 */
.L_x_116:
[----:B------:R-:W0:Y:S01]  /*4580*/  LDCU.64 UR4, c[0x0][0x388] ;  /* 0x00007100ff0477ac */ /* 0x000e220008000a00 */
[----:B------:R-:W-:Y:S01]  /*4590*/  IADD3 R11, P0, PT, R11, R13, RZ ;  /* 0x0000000d0b0b7210 */ /* 0x000fe20007f1e0ff */
[----:B------:R-:W-:Y:S04]  /*45a0*/  BSSY.RECONVERGENT B3, `(.L_x_118) ;  /* 0x000000c000037945 */ /* 0x000fe80003800200 */
[----:B------:R-:W-:Y:S01]  /*45b0*/  IMAD.X R0, RZ, RZ, RZ, P0 ;  /* 0x000000ffff007224 */ /* 0x000fe200000e06ff */
[----:B0-----:R-:W-:-:S04]  /*45c0*/  LEA R10, P0, R11, UR4, 0x3 ;  /* 0x000000040b0a7c11 */ /* 0x001fc8000f8018ff */
[----:B------:R-:W-:Y:S02]  /*45d0*/  LEA.HI.X R11, R11, UR5, R0, 0x3, P0 ;  /* 0x000000050b0b7c11 */ /* 0x000fe400080f1c00 */
[----:B------:R-:W-:-:S03]  /*45e0*/  ISETP.NE.AND P0, PT, R8, R21, PT ;  /* 0x000000150800720c */ /* 0x000fc60003f05270 */
[----:B------:R0:W-:Y:S10]  /*45f0*/  STG.E.64 desc[UR8][R10.64+0x8], R14 ;  /* 0x0000080e0a007986 */ /* 0x0001f4000c101b08 */
[----:B------:R-:W-:Y:S05]  /*4600*/  @P0 BRA `(.L_x_119) ;  /* 0x0000000000140947 */ /* 0x000fea0003800000 */
[----:B0-----:R-:W2:Y:S01]  /*4610*/  LDG.E.64 R10, desc[UR8][R18.64] ;  /* 0x00000008120a7981 */ /* 0x001ea2000c1e1b00 */
[----:B------:R-:W-:Y:S01]  /*4620*/  UMOV UR4, 0xeb1c432d ;  /* 0xeb1c432d00047882 */ /* 0x000fe20000000000 */
[----:B------:R-:W-:Y:S02]  /*4630*/  UMOV UR5, 0x3f1a36e2 ;  /* 0x3f1a36e200057882 */ /* 0x000fe40000000000 */
[----:B--2---:R-:W-:-:S07]  /*4640*/  DADD R10, R10, UR4 ;  /* 0x000000040a0a7e29 */ /* 0x004fce0008000000 */
[----:B------:R1:W-:Y:S04]  /*4650*/  STG.E.64 desc[UR8][R18.64], R10 ;  /* 0x0000000a12007986 */ /* 0x0003e8000c101b08 */
.L_x_119:
[----:B------:R-:W-:Y:S05]  /*4660*/  BSYNC.RECONVERGENT B3 ;  /* 0x0000000000037941 */ /* 0x000fea0003800200 */
.L_x_118:
[----:B------:R-:W-:-:S07]  /*4670*/  VIADD R13, R13, 0x2 ;  /* 0x000000020d0d7836 */ /* 0x000fce0000000000 */
.L_x_111:
[----:B------:R-:W-:Y:S05]  /*4680*/  BSYNC.RECONVERGENT B2 ;  /* 0x0000000000027941 */ /* 0x000fea0003800200 */
.L_x_110:
[----:B------:R-:W2:Y:S02]  /*4690*/  LDCU UR6, c[0x0][0x398] ;  /* 0x00007300ff0677ac */ /* 0x000ea40008000800 */
[----:B--2---:R-:W-:-:S09]  /*46a0*/  ULOP3.LUT UP0, URZ, UR6, 0x1, URZ, 0xc0, !UPT ;  /* 0x0000000106ff7892 */ /* 0x004fd2000f80c0ff */
[----:B------:R-:W-:Y:S05]  /*46b0*/  BRA.U !UP0, `(.L_x_91) ;  /* 0x00000001089c7547 */ /* 0x000fea000b800000 */
[----:B------:R-:W2:Y:S01]  /*46c0*/  LDG.E.64 R26, desc[UR8][R16.64] ;  /* 0x00000008101a7981 */ /* 0x000ea2000c1e1b00 */
[----:B------:R-:W4:Y:S01]  /*46d0*/  S2UR UR5, SR_CgaCtaId ;  /* 0x00000000000579c3 */ /* 0x000f220000008800 */
[----:B------:R-:W-:Y:S01]  /*46e0*/  UMOV UR4, 0x400 ;  /* 0x0000040000047882 */ /* 0x000fe20000000000 */
[----:B01----:R-:W-:Y:S01]  /*46f0*/  IMAD R11, R8, UR6, R13 ;  /* 0x00000006080b7c24 */ /* 0x003fe2000f8e020d */
[----:B------:R-:W-:Y:S01]  /*4700*/  BSSY.RECONVERGENT B2, `(.L_x_120) ;  /* 0x0000016000027945 */ /* 0x000fe20003800200 */
[----:B------:R-:W-:Y:S01]  /*4710*/  IMAD.MOV.U32 R14, RZ, RZ, 0x1 ;  /* 0x00000001ff0e7424 */ /* 0x000fe200078e00ff */
[----:B----4-:R-:W-:-:S06]  /*4720*/  ULEA UR4, UR5, UR4, 0x18 ;  /* 0x0000000405047291 */ /* 0x010fcc000f8ec0ff */
[----:B------:R-:W-:-:S06]  /*4730*/  LEA R22, R11, UR4, 0x3 ;  /* 0x000000040b167c11 */ /* 0x000fcc000f8e18ff */
        /* <DEDUP_REMOVED lines=16> */
[----:B------:R-:W-:Y:S01]  /*4840*/  MOV R14, R36 ;  /* 0x00000024000e7202 */ /* 0x000fe20000000f00 */
[----:B------:R-:W-:-:S07]  /*4850*/  IMAD.MOV.U32 R15, RZ, RZ, R37 ;  /* 0x000000ffff0f7224 */ /* 0x000fce00078e0025 */
.L_x_121:
[----:B------:R-:W-:Y:S05]  /*4860*/  BSYNC.RECONVERGENT B2 ;  /* 0x0000000000027941 */ /* 0x000fea0003800200 */
.L_x_120:
[----:B------:R-:W0:Y:S01]  /*4870*/  LDC.64 R20, c[0x0][0x388] ;  /* 0x0000e200ff147b82 */ /* 0x000e220000000a00 */
[----:B------:R-:W1:Y:S01]  /*4880*/  LDCU UR4, c[0x0][0x398] ;  /* 0x00007300ff0477ac */ /* 0x000e620008000800 */
[----:B------:R-:W-:Y:S01]  /*4890*/  ISETP.NE.AND P0, PT, R8, R13, PT ;  /* 0x0000000d0800720c */ /* 0x000fe20003f05270 */
[----:B-1----:R-:W-:-:S04]  /*48a0*/  IMAD R11, R2, UR4, R11 ;  /* 0x00000004020b7c24 */ /* 0x002fc8000f8e020b */
[----:B0-----:R-:W-:-:S05]  /*48b0*/  IMAD.WIDE.U32 R10, R11, 0x8, R20 ;  /* 0x000000080b0a7825 */ /* 0x001fca00078e0014 */
[----:B------:R2:W-:Y:S03]  /*48c0*/  STG.E.64 desc[UR8][R10.64], R14 ;  /* 0x0000000e0a007986 */ /* 0x0005e6000c101b08 */
[----:B------:R-:W-:Y:S05]  /*48d0*/  @P0 BRA `(.L_x_91) ;  /* 0x0000000000140947 */ /* 0x000fea0003800000 */
[----:B--2---:R-:W2:Y:S01]  /*48e0*/  LDG.E.64 R10, desc[UR8][R18.64] ;  /* 0x00000008120a7981 */ /* 0x004ea2000c1e1b00 */
[----:B------:R-:W-:Y:S01]  /*48f0*/  UMOV UR4, 0xeb1c432d ;  /* 0xeb1c432d00047882 */ /* 0x000fe20000000000 */
[----:B------:R-:W-:Y:S02]  /*4900*/  UMOV UR5, 0x3f1a36e2 ;  /* 0x3f1a36e200057882 */ /* 0x000fe40000000000 */
[----:B--2---:R-:W-:-:S07]  /*4910*/  DADD R10, R10, UR4 ;  /* 0x000000040a0a7e29 */ /* 0x004fce0008000000 */
[----:B------:R4:W-:Y:S04]  /*4920*/  STG.E.64 desc[UR8][R18.64], R10 ;  /* 0x0000000a12007986 */ /* 0x0009e8000c101b08 */
.L_x_91:
[----:B------:R-:W-:Y:S05]  /*4930*/  BSYNC.RECONVERGENT B1 ;  /* 0x0000000000017941 */ /* 0x000fea0003800200 */
.L_x_90:
[----:B------:R-:W5:Y:S01]  /*4940*/  LDCU UR4, c[0x0][0x398] ;  /* 0x00007300ff0477ac */ /* 0x000f620008000800 */
[----:B------:R-:W-:-:S05]  /*4950*/  VIADD R8, R8, 0x1 ;  /* 0x0000000108087836 */ /* 0x000fca0000000000 */
[----:B-----5:R-:W-:-:S13]  /*4960*/  ISETP.NE.AND P0, PT, R8, UR4, PT ;  /* 0x0000000408007c0c */ /* 0x020fda000bf05270 */
[----:B------:R-:W-:Y:S05]  /*4970*/  @P0 BRA `(.L_x_122) ;  /* 0xffffffd800b80947 */ /* 0x000fea000383ffff */
.L_x_55:
[----:B------:R-:W-:Y:S05]  /*4980*/  BSYNC.RECONVERGENT B0 ;  /* 0x0000000000007941 */ /* 0x000fea0003800200 */
.L_x_54:
[----:B------:R-:W5:Y:S01]  /*4990*/  LDG.E.64 R22, desc[UR8][R16.64] ;  /* 0x0000000810167981 */ /* 0x000f62000c1e1b00 */
[----:B------:R-:W0:Y:S01]  /*49a0*/  LDCU UR4, c[0x0][0x3a4] ;  /* 0x00007480ff0477ac */ /* 0x000e220008000800 */
[----:B------:R-:W-:Y:S01]  /*49b0*/  IMAD.MOV.U32 R2, RZ, RZ, 0x1 ;  /* 0x00000001ff027424 */ /* 0x000fe200078e00ff */
[----:B0-----:R-:W0:Y:S08]  /*49c0*/  I2F.F64 R26, UR4 ;  /* 0x00000004001a7d12 */ /* 0x001e300008201c00 */
[----:B0-----:R-:W0:Y:S02]  /*49d0*/  MUFU.RCP64H R3, R27 ;  /* 0x0000001b00037308 */ /* 0x001e240000001800 */
[----:B0-----:R-:W-:-:S08]  /*49e0*/  DFMA R4, -R26, R2, 1 ;  /* 0x3ff000001a04742b */ /* 0x001fd00000000102 */
[----:B------:R-:W-:-:S08]  /*49f0*/  DFMA R4, R4, R4, R4 ;  /* 0x000000040404722b */ /* 0x000fd00000000004 */
[----:B------:R-:W-:-:S08]  /*4a00*/  DFMA R4, R2, R4, R2 ;  /* 0x000000040204722b */ /* 0x000fd00000000002 */
[----:B------:R-:W-:-:S08]  /*4a10*/  DFMA R2, -R26, R4, 1 ;  /* 0x3ff000001a02742b */ /* 0x000fd00000000104 */
[----:B------:R-:W-:-:S08]  /*4a20*/  DFMA R2, R4, R2, R4 ;  /* 0x000000020402722b */ /* 0x000fd00000000004 */
[----:B-----5:R-:W-:Y:S01]  /*4a30*/  DMUL R4, R22, R2 ;  /* 0x0000000216047228 */ /* 0x020fe20000000000 */
[----:B------:R-:W-:-:S07]  /*4a40*/  FSETP.GEU.AND P1, PT, |R23|, 6.5827683646048100446e-37, PT ;  /* 0x036000001700780b */ /* 0x000fce0003f2e200 */
[----:B------:R-:W-:-:S08]  /*4a50*/  DFMA R6, -R26, R4, R22 ;  /* 0x000000041a06722b */ /* 0x000fd00000000116 */
[----:B------:R-:W-:-:S10]  /*4a60*/  DFMA R2, R2, R6, R4 ;  /* 0x000000060202722b */ /* 0x000fd40000000004 */
[----:B------:R-:W-:-:S05]  /*4a70*/  FFMA R0, RZ, R27, R3 ;  /* 0x0000001bff007223 */ /* 0x000fca0000000003 */
[----:B------:R-:W-:-:S13]  /*4a80*/  FSETP.GT.AND P0, PT, |R0|, 1.469367938527859385e-39, PT ;  /* 0x001000000000780b */ /* 0x000fda0003f04200 */
[----:B------:R-:W-:Y:S05]  /*4a90*/  @P0 BRA P1, `(.L_x_123) ;  /* 0x0000000000100947 */ /* 0x000fea0000800000 */
[----:B------:R-:W-:-:S07]  /*4aa0*/  MOV R0, 0x4ac0 ;  /* 0x00004ac000007802 */ /* 0x000fce0000000f00 */
[----:B-1234-:R-:W-:Y:S05]  /*4ab0*/  CALL.REL.NOINC `($__internal_0_$__cuda_sm20_div_rn_f64_full) ;  /* 0x0000000000107944 */ /* 0x01efea0003c00000 */
[----:B------:R-:W-:Y:S01]  /*4ac0*/  IMAD.MOV.U32 R2, RZ, RZ, R36 ;  /* 0x000000ffff027224 */ /* 0x000fe200078e0024 */
[----:B------:R-:W-:-:S07]  /*4ad0*/  MOV R3, R37 ;  /* 0x0000002500037202 */ /* 0x000fce0000000f00 */
.L_x_123:
[----:B------:R-:W-:Y:S01]  /*4ae0*/  STG.E.64 desc[UR8][R16.64], R2 ;  /* 0x0000000210007986 */ /* 0x000fe2000c101b08 */
[----:B------:R-:W-:Y:S05]  /*4af0*/  EXIT ;  /* 0x000000000000794d */ /* 0x000fea0003800000 */
        .weak           $__internal_0_$__cuda_sm20_div_rn_f64_full
        .type           $__internal_0_$__cuda_sm20_div_rn_f64_full,@function
        .size           $__internal_0_$__cuda_sm20_div_rn_f64_full,(.L_x_288 - $__internal_0_$__cuda_sm20_div_rn_f64_full)
$__internal_0_$__cuda_sm20_div_rn_f64_full:
[----:B------:R-:W-:Y:S01]  /*4b00*/  FSETP.GEU.AND P2, PT, |R23|, 1.469367938527859385e-39, PT ;  /* 0x001000001700780b */ /* 0x000fe20003f4e200 */
[----:B------:R-:W-:Y:S01]  /*4b10*/  IMAD.MOV.U32 R32, RZ, RZ, 0x1ca00000 ;  /* 0x1ca00000ff207424 */ /* 0x000fe200078e00ff */
[C---:B------:R-:W-:Y:S01]  /*4b20*/  FSETP.GEU.AND P0, PT, |R27|.reuse, 1.469367938527859385e-39, PT ;  /* 0x001000001b00780b */ /* 0x040fe20003f0e200 */
[----:B------:R-:W-:Y:S01]  /*4b30*/  BSSY.RECONVERGENT B3, `(.L_x_124) ;  /* 0x0000054000037945 */ /* 0x000fe20003800200 */
[----:B------:R-:W-:Y:S02]  /*4b40*/  LOP3.LUT R24, R27, 0x800fffff, RZ, 0xc0, !PT ;  /* 0x800fffff1b187812 */ /* 0x000fe400078ec0ff */
[----:B------:R-:W-:Y:S02]  /*4b50*/  LOP3.LUT R15, R23, 0x7ff00000, RZ, 0xc0, !PT ;  /* 0x7ff00000170f7812 */ /* 0x000fe400078ec0ff */
[----:B------:R-:W-:Y:S01]  /*4b60*/  LOP3.LUT R25, R24, 0x3ff00000, RZ, 0xfc, !PT ;  /* 0x3ff0000018197812 */ /* 0x000fe200078efcff */
[----:B------:R-:W-:Y:S01]  /*4b70*/  IMAD.MOV.U32 R24, RZ, RZ, R26 ;  /* 0x000000ffff187224 */ /* 0x000fe200078e001a */
[----:B------:R-:W-:-:S02]  /*4b80*/  LOP3.LUT R34, R27, 0x7ff00000, RZ, 0xc0, !PT ;  /* 0x7ff000001b227812 */ /* 0x000fc400078ec0ff */
[----:B------:R-:W-:Y:S01]  /*4b90*/  MOV R30, 0x1 ;  /* 0x00000001001e7802 */ /* 0x000fe20000000f00 */
[----:B------:R-:W-:Y:S01]  /*4ba0*/  @!P2 IMAD.MOV.U32 R36, RZ, RZ, RZ ;  /* 0x000000ffff24a224 */ /* 0x000fe200078e00ff */
[----:B------:R-:W-:Y:S01]  /*4bb0*/  @!P2 LOP3.LUT R28, R27, 0x7ff00000, RZ, 0xc0, !PT ;  /* 0x7ff000001b1ca812 */ /* 0x000fe200078ec0ff */
[----:B------:R-:W-:Y:S01]  /*4bc0*/  @!P0 DMUL R24, R26, 8.98846567431157953865e+307 ;  /* 0x7fe000001a188828 */ /* 0x000fe20000000000 */
[C---:B------:R-:W-:Y:S02]  /*4bd0*/  ISETP.GE.U32.AND P1, PT, R15.reuse, R34, PT ;  /* 0x000000220f00720c */ /* 0x040fe40003f26070 */
[----:B------:R-:W-:Y:S02]  /*4be0*/  @!P2 ISETP.GE.U32.AND P3, PT, R15, R28, PT ;  /* 0x0000001c0f00a20c */ /* 0x000fe40003f66070 */
[C---:B------:R-:W-:Y:S01]  /*4bf0*/  SEL R29, R32.reuse, 0x63400000, !P1 ;  /* 0x63400000201d7807 */ /* 0x040fe20004800000 */
[----:B------:R-:W0:Y:S01]  /*4c00*/  MUFU.RCP64H R31, R25 ;  /* 0x00000019001f7308 */ /* 0x000e220000001800 */
[----:B------:R-:W-:-:S02]  /*4c10*/  @!P2 SEL R35, R32, 0x63400000, !P3 ;  /* 0x634000002023a807 */ /* 0x000fc40005800000 */
[--C-:B------:R-:W-:Y:S02]  /*4c20*/  LOP3.LUT R29, R29, 0x800fffff, R23.reuse, 0xf8, !PT ;  /* 0x800fffff1d1d7812 */ /* 0x100fe400078ef817 */
[----:B------:R-:W-:Y:S01]  /*4c30*/  @!P2 LOP3.LUT R28, R35, 0x80000000, R23, 0xf8, !PT ;  /* 0x80000000231ca812 */ /* 0x000fe200078ef817 */
[----:B------:R-:W-:Y:S01]  /*4c40*/  IMAD.MOV.U32 R35, RZ, RZ, R15 ;  /* 0x000000ffff237224 */ /* 0x000fe200078e000f */
[----:B------:R-:W-:Y:S02]  /*4c50*/  @!P0 LOP3.LUT R34, R25, 0x7ff00000, RZ, 0xc0, !PT ;  /* 0x7ff0000019228812 */ /* 0x000fe400078ec0ff */
[----:B------:R-:W-:Y:S01]  /*4c60*/  @!P2 LOP3.LUT R37, R28, 0x100000, RZ, 0xfc, !PT ;  /* 0x001000001c25a812 */ /* 0x000fe200078efcff */
[----:B------:R-:W-:-:S06]  /*4c70*/  IMAD.MOV.U32 R28, RZ, RZ, R22 ;  /* 0x000000ffff1c7224 */ /* 0x000fcc00078e0016 */
[----:B------:R-:W-:Y:S02]  /*4c80*/  @!P2 DFMA R28, R28, 2, -R36 ;  /* 0x400000001c1ca82b */ /* 0x000fe40000000824 */
[----:B0-----:R-:W-:-:S08]  /*4c90*/  DFMA R36, R30, -R24, 1 ;  /* 0x3ff000001e24742b */ /* 0x001fd00000000818 */
[----:B------:R-:W-:Y:S01]  /*4ca0*/  DFMA R36, R36, R36, R36 ;  /* 0x000000242424722b */ /* 0x000fe20000000024 */
[----:B------:R-:W-:-:S07]  /*4cb0*/  @!P2 LOP3.LUT R35, R29, 0x7ff00000, RZ, 0xc0, !PT ;  /* 0x7ff000001d23a812 */ /* 0x000fce00078ec0ff */
[----:B------:R-:W-:-:S08]  /*4cc0*/  DFMA R30, R30, R36, R30 ;  /* 0x000000241e1e722b */ /* 0x000fd0000000001e */
[----:B------:R-:W-:-:S08]  /*4cd0*/  DFMA R40, R30, -R24, 1 ;  /* 0x3ff000001e28742b */ /* 0x000fd00000000818 */
[----:B------:R-:W-:-:S08]  /*4ce0*/  DFMA R40, R30, R40, R30 ;  /* 0x000000281e28722b */ /* 0x000fd0000000001e */
[----:B------:R-:W-:-:S08]  /*4cf0*/  DMUL R36, R40, R28 ;  /* 0x0000001c28247228 */ /* 0x000fd00000000000 */
[----:B------:R-:W-:-:S08]  /*4d00*/  DFMA R30, R36, -R24, R28 ;  /* 0x80000018241e722b */ /* 0x000fd0000000001c */
[----:B------:R-:W-:Y:S01]  /*4d10*/  DFMA R30, R40, R30, R36 ;  /* 0x0000001e281e722b */ /* 0x000fe20000000024 */
[----:B------:R-:W-:-:S05]  /*4d20*/  VIADD R36, R35, 0xffffffff ;  /* 0xffffffff23247836 */ /* 0x000fca0000000000 */
[----:B------:R-:W-:Y:S01]  /*4d30*/  ISETP.GT.U32.AND P0, PT, R36, 0x7feffffe, PT ;  /* 0x7feffffe2400780c */ /* 0x000fe20003f04070 */
[----:B------:R-:W-:-:S05]  /*4d40*/  VIADD R36, R34, 0xffffffff ;  /* 0xffffffff22247836 */ /* 0x000fca0000000000 */
[----:B------:R-:W-:-:S13]  /*4d50*/  ISETP.GT.U32.OR P0, PT, R36, 0x7feffffe, P0 ;  /* 0x7feffffe2400780c */ /* 0x000fda0000704470 */
[----:B------:R-:W-:Y:S05]  /*4d60*/  @P0 BRA `(.L_x_125) ;  /* 0x00000000006c0947 */ /* 0x000fea0003800000 */
[----:B------:R-:W-:-:S04]  /*4d70*/  LOP3.LUT R22, R27, 0x7ff00000, RZ, 0xc0, !PT ;  /* 0x7ff000001b167812 */ /* 0x000fc800078ec0ff */
[CC--:B------:R-:W-:Y:S02]  /*4d80*/  ISETP.GE.U32.AND P0, PT, R15.reuse, R22.reuse, PT ;  /* 0x000000160f00720c */ /* 0x0c0fe40003f06070 */
[----:B------:R-:W-:Y:S01]  /*4d90*/  VIADDMNMX R15, R15, -R22, 0xb9600000, !PT ;  /* 0xb96000000f0f7446 */ /* 0x000fe20007800916 */
[----:B------:R-:W-:Y:S01]  /*4da0*/  IMAD.MOV.U32 R22, RZ, RZ, RZ ;  /* 0x000000ffff167224 */ /* 0x000fe200078e00ff */
[----:B------:R-:W-:Y:S02]  /*4db0*/  SEL R32, R32, 0x63400000, !P0 ;  /* 0x6340000020207807 */ /* 0x000fe40004000000 */
[----:B------:R-:W-:-:S05]  /*4dc0*/  VIMNMX R15, PT, PT, R15, 0x46a00000, PT ;  /* 0x46a000000f0f7848 */ /* 0x000fca0003fe0100 */
[----:B------:R-:W-:-:S05]  /*4dd0*/  IMAD.IADD R15, R15, 0x1, -R32 ;  /* 0x000000010f0f7824 */ /* 0x000fca00078e0a20 */
[----:B------:R-:W-:-:S06]  /*4de0*/  IADD3 R23, PT, PT, R15, 0x7fe00000, RZ ;  /* 0x7fe000000f177810 */ /* 0x000fcc0007ffe0ff */
[----:B------:R-:W-:-:S10]  /*4df0*/  DMUL R36, R30, R22 ;  /* 0x000000161e247228 */ /* 0x000fd40000000000 */
[----:B------:R-:W-:-:S13]  /*4e00*/  FSETP.GTU.AND P0, PT, |R37|, 1.469367938527859385e-39, PT ;  /* 0x001000002500780b */ /* 0x000fda0003f0c200 */
[----:B------:R-:W-:Y:S05]  /*4e10*/  @P0 BRA `(.L_x_126) ;  /* 0x0000000000940947 */ /* 0x000fea0003800000 */
[----:B------:R-:W-:-:S06]  /*4e20*/  DFMA R24, R30, -R24, R28 ;  /* 0x800000181e18722b */ /* 0x000fcc000000001c */
[----:B------:R-:W-:-:S04]  /*4e30*/  IMAD.MOV.U32 R24, RZ, RZ, RZ ;  /* 0x000000ffff187224 */ /* 0x000fc800078e00ff */
[C---:B------:R-:W-:Y:S02]  /*4e40*/  FSETP.NEU.AND P0, PT, R25.reuse, RZ, PT ;  /* 0x000000ff1900720b */ /* 0x040fe40003f0d000 */
[----:B------:R-:W-:-:S04]  /*4e50*/  LOP3.LUT R26, R25, 0x80000000, R27, 0x48, !PT ;  /* 0x80000000191a7812 */ /* 0x000fc800078e481b */
[----:B------:R-:W-:-:S07]  /*4e60*/  LOP3.LUT R25, R26, R23, RZ, 0xfc, !PT ;  /* 0x000000171a197212 */ /* 0x000fce00078efcff */
[----:B------:R-:W-:Y:S05]  /*4e70*/  @!P0 BRA `(.L_x_126) ;  /* 0x00000000007c8947 */ /* 0x000fea0003800000 */
[----:B------:R-:W-:Y:S01]  /*4e80*/  IMAD.MOV R23, RZ, RZ, -R15 ;  /* 0x000000ffff177224 */ /* 0x000fe200078e0a0f */
[----:B------:R-:W-:Y:S01]  /*4e90*/  IADD3 R15, PT, PT, -R15, -0x43300000, RZ ;  /* 0xbcd000000f0f7810 */ /* 0x000fe20007ffe1ff */
[----:B------:R-:W-:-:S06]  /*4ea0*/  IMAD.MOV.U32 R22, RZ, RZ, RZ ;  /* 0x000000ffff167224 */ /* 0x000fcc00078e00ff */
[----:B------:R-:W-:Y:S02]  /*4eb0*/  DFMA R22, R36, -R22, R30 ;  /* 0x800000162416722b */ /* 0x000fe4000000001e */
[----:B------:R-:W-:-:S08]  /*4ec0*/  DMUL.RP R30, R30, R24 ;  /* 0x000000181e1e7228 */ /* 0x000fd00000008000 */
[----:B------:R-:W-:Y:S02]  /*4ed0*/  FSETP.NEU.AND P0, PT, |R23|, R15, PT ;  /* 0x0000000f1700720b */ /* 0x000fe40003f0d200 */
[----:B------:R-:W-:Y:S02]  /*4ee0*/  LOP3.LUT R15, R31, R26, RZ, 0x3c, !PT ;  /* 0x0000001a1f0f7212 */ /* 0x000fe400078e3cff */
[----:B------:R-:W-:Y:S02]  /*4ef0*/  FSEL R36, R30, R36, !P0 ;  /* 0x000000241e247208 */ /* 0x000fe40004000000 */
[----:B------:R-:W-:Y:S01]  /*4f00*/  FSEL R37, R15, R37, !P0 ;  /* 0x000000250f257208 */ /* 0x000fe20004000000 */
[----:B------:R-:W-:Y:S06]  /*4f10*/  BRA `(.L_x_126) ;  /* 0x0000000000547947 */ /* 0x000fec0003800000 */
.L_x_125:
[----:B------:R-:W-:-:S14]  /*4f20*/  DSETP.NAN.AND P0, PT, R22, R22, PT ;  /* 0x000000161600722a */ /* 0x000fdc0003f08000 */
[----:B------:R-:W-:Y:S05]  /*4f30*/  @P0 BRA `(.L_x_127) ;  /* 0x0000000000440947 */ /* 0x000fea0003800000 */
[----:B------:R-:W-:-:S14]  /*4f40*/  DSETP.NAN.AND P0, PT, R26, R26, PT ;  /* 0x0000001a1a00722a */ /* 0x000fdc0003f08000 */
[----:B------:R-:W-:Y:S05]  /*4f50*/  @P0 BRA `(.L_x_128) ;  /* 0x0000000000300947 */ /* 0x000fea0003800000 */
[----:B------:R-:W-:Y:S01]  /*4f60*/  ISETP.NE.AND P0, PT, R35, R34, PT ;  /* 0x000000222300720c */ /* 0x000fe20003f05270 */
[----:B------:R-:W-:Y:S01]  /*4f70*/  IMAD.MOV.U32 R37, RZ, RZ, -0x80000 ;  /* 0xfff80000ff257424 */ /* 0x000fe200078e00ff */
[----:B------:R-:W-:-:S11]  /*4f80*/  MOV R36, 0x0 ;  /* 0x0000000000247802 */ /* 0x000fd60000000f00 */
[----:B------:R-:W-:Y:S05]  /*4f90*/  @!P0 BRA `(.L_x_126) ;  /* 0x0000000000348947 */ /* 0x000fea0003800000 */
[----:B------:R-:W-:Y:S02]  /*4fa0*/  ISETP.NE.AND P0, PT, R35, 0x7ff00000, PT ;  /* 0x7ff000002300780c */ /* 0x000fe40003f05270 */
[----:B------:R-:W-:Y:S02]  /*4fb0*/  LOP3.LUT R37, R23, 0x80000000, R27, 0x48, !PT ;  /* 0x8000000017257812 */ /* 0x000fe400078e481b */
[----:B------:R-:W-:-:S13]  /*4fc0*/  ISETP.EQ.OR P0, PT, R34, RZ, !P0 ;  /* 0x000000ff2200720c */ /* 0x000fda0004702670 */
[----:B------:R-:W-:Y:S01]  /*4fd0*/  @P0 LOP3.LUT R15, R37, 0x7ff00000, RZ, 0xfc, !PT ;  /* 0x7ff00000250f0812 */ /* 0x000fe200078efcff */
[----:B------:R-:W-:Y:S02]  /*4fe0*/  @!P0 IMAD.MOV.U32 R36, RZ, RZ, RZ ;  /* 0x000000ffff248224 */ /* 0x000fe400078e00ff */
[----:B------:R-:W-:Y:S02]  /*4ff0*/  @P0 IMAD.MOV.U32 R36, RZ, RZ, RZ ;  /* 0x000000ffff240224 */ /* 0x000fe400078e00ff */
[----:B------:R-:W-:Y:S01]  /*5000*/  @P0 IMAD.MOV.U32 R37, RZ, RZ, R15 ;  /* 0x000000ffff250224 */ /* 0x000fe200078e000f */
[----:B------:R-:W-:Y:S06]  /*5010*/  BRA `(.L_x_126) ;  /* 0x0000000000147947 */ /* 0x000fec0003800000 */
.L_x_128:
[----:B------:R-:W-:Y:S02]  /*5020*/  LOP3.LUT R37, R27, 0x80000, RZ, 0xfc, !PT ;  /* 0x000800001b257812 */ /* 0x000fe400078efcff */
[----:B------:R-:W-:Y:S01]  /*5030*/  MOV R36, R26 ;  /* 0x0000001a00247202 */ /* 0x000fe20000000f00 */
[----:B------:R-:W-:Y:S06]  /*5040*/  BRA `(.L_x_126) ;  /* 0x0000000000087947 */ /* 0x000fec0003800000 */
.L_x_127:
[----:B------:R-:W-:Y:S01]  /*5050*/  LOP3.LUT R37, R23, 0x80000, RZ, 0xfc, !PT ;  /* 0x0008000017257812 */ /* 0x000fe200078efcff */
[----:B------:R-:W-:-:S07]  /*5060*/  IMAD.MOV.U32 R36, RZ, RZ, R22 ;  /* 0x000000ffff247224 */ /* 0x000fce00078e0016 */
.L_x_126:
[----:B------:R-:W-:Y:S05]  /*5070*/  BSYNC.RECONVERGENT B3 ;  /* 0x0000000000037941 */ /* 0x000fea0003800200 */
.L_x_124:
[----:B------:R-:W-:Y:S02]  /*5080*/  IMAD.MOV.U32 R22, RZ, RZ, R0 ;  /* 0x000000ffff167224 */ /* 0x000fe400078e0000 */
[----:B------:R-:W-:-:S04]  /*5090*/  IMAD.MOV.U32 R23, RZ, RZ, 0x0 ;  /* 0x00000000ff177424 */ /* 0x000fc800078e00ff */
[----:B------:R-:W-:Y:S05]  /*50a0*/  RET.REL.NODEC R22 `(_Z17reduceCovMatricesPdS_S_iiiii) ;  /* 0xffffffac16d47950 */ /* 0x000fea0003c3ffff */
.L_x_129:
        /* <DEDUP_REMOVED lines=13> */
.L_x_288:


//--------------------- .text._Z16reduceWeightMeanPdS_S_S_iiii --------------------------
	.section	.text._Z16reduceWeightMeanPdS_S_S_iiii,"ax",@progbits
	.align	128
        .global         _Z16reduceWeightMeanPdS_S_S_iiii
        .type           _Z16reduceWeightMeanPdS_S_S_iiii,@function
        .size           _Z16reduceWeightMeanPdS_S_S_iiii,(.L_x_289 - _Z16reduceWeightMeanPdS_S_S_iiii)
        .other          _Z16reduceWeightMeanPdS_S_S_iiii,@"STO_CUDA_ENTRY STV_DEFAULT"
_Z16reduceWeightMeanPdS_S_S_iiii:
.text._Z16reduceWeightMeanPdS_S_S_iiii:
[----:B------:R-:W0:Y:S01]  /*0000*/  LDC R1, c[0x0][0x37c] ;  /* 0x0000df00ff017b82 */ /* 0x000e220000000800 */
[----:B------:R-:W1:Y:S01]  /*0010*/  LDCU UR4, c[0x0][0x3ac] ;  /* 0x00007580ff0477ac */ /* 0x000e620008000800 */
[----:B0-----:R-:W-:Y:S01]  /*0020*/  VIADD R1, R1, 0xffffff00 ;  /* 0xffffff0001017836 */ /* 0x001fe20000000000 */
[----:B------:R-:W0:Y:S01]  /*0030*/  S2R R0, SR_CTAID.X ;  /* 0x0000000000007919 */ /* 0x000e220000002500 */
[----:B------:R-:W-:Y:S01]  /*0040*/  CS2R R22, SRZ ;  /* 0x0000000000167805 */ /* 0x000fe2000001ff00 */
[----:B------:R-:W2:Y:S02]  /*0050*/  LDCU.64 UR8, c[0x0][0x358] ;  /* 0x00006b00ff0877ac */ /* 0x000ea40008000a00 */
[----:B------:R3:W-:Y:S04]  /*0060*/  STL.128 [R1], RZ ;  /* 0x000000ff01007387 */ /* 0x0007e80000100c00 */
[----:B------:R3:W-:Y:S04]  /*0070*/  STL.128 [R1+0x10], RZ ;  /* 0x000010ff01007387 */ /* 0x0007e80000100c00 */
[----:B------:R3:W-:Y:S04]  /*0080*/  STL.128 [R1+0x20], RZ ;  /* 0x000020ff01007387 */ /* 0x0007e80000100c00 */
[----:B------:R3:W-:Y:S01]  /*0090*/  STL.128 [R1+0x30], RZ ;  /* 0x000030ff01007387 */ /* 0x0007e20000100c00 */
[----:B-1----:R-:W-:-:S03]  /*00a0*/  UISETP.NE.AND UP0, UPT, UR4, URZ, UPT ;  /* 0x000000ff0400728c */ /* 0x002fc6000bf05270 */
        /* <DEDUP_REMOVED lines=11> */
[----:B------:R3:W-:Y:S04]  /*0160*/  STL.128 [R1+0xe0], RZ ;  /* 0x0000e0ff01007387 */ /* 0x0007e80000100c00 */
[----:B------:R3:W-:Y:S01]  /*0170*/  STL.128 [R1+0xf0], RZ ;  /* 0x0000f0ff01007387 */ /* 0x0007e20000100c00 */
[----:B0-2---:R-:W-:Y:S05]  /*0180*/  BRA.U !UP0, `(.L_x_130) ;  /* 0x00000015087c7547 */ /* 0x005fea000b800000 */
[----:B------:R-:W0:Y:S01]  /*0190*/  LDC R3, c[0x0][0x3a0] ;  /* 0x0000e800ff037b82 */ /* 0x000e220000000800 */
[----:B------:R-:W-:Y:S01]  /*01a0*/  BSSY.RECONVERGENT B0, `(.L_x_130) ;  /* 0x000015d000007945 */ /* 0x000fe20003800200 */
[----:B------:R-:W-:Y:S01]  /*01b0*/  VIADD R18, R0, 0x1 ;  /* 0x0000000100127836 */ /* 0x000fe20000000000 */
[----:B0-----:R-:W-:-:S13]  /*01c0*/  ISETP.GE.AND P0, PT, R3, 0x1, PT ;  /* 0x000000010300780c */ /* 0x001fda0003f06270 */
[----:B------:R-:W-:Y:S05]  /*01d0*/  @!P0 BRA `(.L_x_131) ;  /* 0x0000000800c88947 */ /* 0x000fea0003800000 */
[C---:B------:R-:W-:Y:S01]  /*01e0*/  VIADD R17, R3.reuse, 0xffffffff ;  /* 0xffffffff03117836 */ /* 0x040fe20000000000 */
[C---:B------:R-:W-:Y:S02]  /*01f0*/  LOP3.LUT R16, R3.reuse, 0xf, RZ, 0xc0, !PT ;  /* 0x0000000f03107812 */ /* 0x040fe400078ec0ff */
[----:B------:R-:W-:Y:S02]  /*0200*/  CS2R R22, SRZ ;  /* 0x0000000000167805 */ /* 0x000fe4000001ff00 */
[C---:B------:R-:W-:Y:S01]  /*0210*/  LOP3.LUT R7, R3.reuse, 0x7, RZ, 0xc0, !PT ;  /* 0x0000000703077812 */ /* 0x040fe200078ec0ff */
[----:B------:R-:W-:Y:S01]  /*0220*/  UMOV UR4, URZ ;  /* 0x000000ff00047c82 */ /* 0x000fe20008000000 */
[C---:B------:R-:W-:Y:S02]  /*0230*/  LOP3.LUT R6, R3.reuse, 0x7ffffff0, RZ, 0xc0, !PT ;  /* 0x7ffffff003067812 */ /* 0x040fe400078ec0ff */
[----:B------:R-:W-:-:S07]  /*0240*/  LOP3.LUT R3, R3, 0x3, RZ, 0xc0, !PT ;  /* 0x0000000303037812 */ /* 0x000fce00078ec0ff */
.L_x_139:
[----:B-12---:R-:W1:Y:S01]  /*0250*/  LDC.64 R4, c[0x0][0x3a8] ;  /* 0x0000ea00ff047b82 */ /* 0x006e620000000a00 */
[----:B------:R-:W-:Y:S01]  /*0260*/  BSSY.RECONVERGENT B1, `(.L_x_132) ;  /* 0x00000a5000017945 */ /* 0x000fe20003800200 */
[----:B01----:R-:W-:-:S04]  /*0270*/  IMAD R11, R2, R5, UR4 ;  /* 0x00000004020b7e24 */ /* 0x003fc8000f8e0205 */
[----:B------:R-:W-:-:S05]  /*0280*/  IMAD R9, R18, R11, RZ ;  /* 0x0000000b12097224 */ /* 0x000fca00078e02ff */
[----:B------:R-:W-:-:S13]  /*0290*/  ISETP.GE.AND P0, PT, R9, R4, PT ;  /* 0x000000040900720c */ /* 0x000fda0003f06270 */
[----:B------:R-:W-:Y:S05]  /*02a0*/  @P0 BRA `(.L_x_133) ;  /* 0x0000000800800947 */ /* 0x000fea0003800000 */
[----:B------:R-:W0:Y:S01]  /*02b0*/  LDC.64 R8, c[0x0][0x388] ;  /* 0x0000e200ff087b82 */ /* 0x000e220000000a00 */
[----:B------:R-:W1:Y:S02]  /*02c0*/  LDCU UR5, c[0x0][0x3a4] ;  /* 0x00007480ff0577ac */ /* 0x000e640008000800 */
[----:B-1----:R-:W-:-:S04]  /*02d0*/  IMAD R4, R11, UR5, R0 ;  /* 0x000000050b047c24 */ /* 0x002fc8000f8e0200 */
[----:B0-----:R-:W-:-:S06]  /*02e0*/  IMAD.WIDE R8, R4, 0x8, R8 ;  /* 0x0000000804087825 */ /* 0x001fcc00078e0208 */
[----:B------:R-:W2:Y:S01]  /*02f0*/  LDG.E.64 R8, desc[UR8][R8.64] ;  /* 0x0000000808087981 */ /* 0x000ea2000c1e1b00 */
[----:B------:R-:W-:Y:S01]  /*0300*/  ISETP.GE.U32.AND P0, PT, R17, 0xf, PT ;  /* 0x0000000f1100780c */ /* 0x000fe20003f06070 */
[----:B------:R-:W-:Y:S01]  /*0310*/  IMAD.MOV.U32 R19, RZ, RZ, RZ ;  /* 0x000000ffff137224 */ /* 0x000fe200078e00ff */
[----:B--2---:R-:W-:-:S11]  /*0320*/  DADD R22, R22, R8 ;  /* 0x0000000016167229 */ /* 0x004fd60000000008 */
[----:B------:R-:W-:Y:S05]  /*0330*/  @!P0 BRA `(.L_x_134) ;  /* 0x0000000000ec8947 */ /* 0x000fea0003800000 */
[----:B------:R-:W-:Y:S01]  /*0340*/  MOV R20, RZ ;  /* 0x000000ff00147202 */ /* 0x000fe20000000f00 */
[----:B------:R-:W0:Y:S01]  /*0350*/  LDCU UR5, c[0x0][0x3a0] ;  /* 0x00007400ff0577ac */ /* 0x000e220008000800 */
[----:B------:R-:W-:-:S05]  /*0360*/  NOP ;  /* 0x0000000000007918 */ /* 0x000fca0000000000 */
.L_x_135:
[----:B-1----:R-:W1:Y:S01]  /*0370*/  LDC.64 R24, c[0x0][0x380] ;  /* 0x0000e000ff187b82 */ /* 0x002e620000000a00 */
[----:B0-----:R-:W-:Y:S02]  /*0380*/  IMAD R9, R4, UR5, R20 ;  /* 0x0000000504097c24 */ /* 0x001fe4000f8e0214 */
[----:B------:R-:W-:Y:S02]  /*0390*/  IMAD R19, R20, 0x8, R1 ;  /* 0x0000000814137824 */ /* 0x000fe400078e0201 */
[----:B-1----:R-:W-:-:S03]  /*03a0*/  IMAD.WIDE R24, R9, 0x8, R24 ;  /* 0x0000000809187825 */ /* 0x002fc600078e0218 */
[----:B------:R-:W2:Y:S04]  /*03b0*/  LDL.128 R8, [R19] ;  /* 0x0000000013087983 */ /* 0x000ea80000100c00 */
[----:B------:R-:W2:Y:S04]  /*03c0*/  LDG.E.64 R12, desc[UR8][R24.64] ;  /* 0x00000008180c7981 */ /* 0x000ea8000c1e1b00 */
[----:B------:R-:W4:Y:S04]  /*03d0*/  LDG.E.64 R28, desc[UR8][R24.64+0x8] ;  /* 0x00000808181c7981 */ /* 0x000f28000c1e1b00 */
[----:B------:R-:W5:Y:S01]  /*03e0*/  LDG.E.64 R26, desc[UR8][R24.64+0x10] ;  /* 0x00001008181a7981 */ /* 0x000f62000c1e1b00 */
[----:B--2---:R-:W-:-:S03]  /*03f0*/  DADD R8, R12, R8 ;  /* 0x000000000c087229 */ /* 0x004fc60000000008 */
[----:B------:R-:W5:Y:S01]  /*0400*/  LDL.128 R12, [R19+0x10] ;  /* 0x00001000130c7983 */ /* 0x000f620000100c00 */
[----:B----4-:R-:W-:-:S03]  /*0410*/  DADD R10, R10, R28 ;  /* 0x000000000a0a7229 */ /* 0x010fc6000000001c */
[----:B------:R-:W2:Y:S04]  /*0420*/  LDG.E.64 R28, desc[UR8][R24.64+0x18] ;  /* 0x00001808181c7981 */ /* 0x000ea8000c1e1b00 */
[----:B------:R0:W-:Y:S04]  /*0430*/  STL.128 [R19], R8 ;  /* 0x0000000813007387 */ /* 0x0001e80000100c00 */
[----:B0-----:R-:W4:Y:S01]  /*0440*/  LDL.128 R8, [R19+0x20] ;  /* 0x0000200013087983 */ /* 0x001f220000100c00 */
[----:B-----5:R-:W-:-:S03]  /*0450*/  DADD R12, R26, R12 ;  /* 0x000000001a0c7229 */ /* 0x020fc6000000000c */
[----:B------:R-:W4:Y:S01]  /*0460*/  LDG.E.64 R26, desc[UR8][R24.64+0x20] ;  /* 0x00002008181a7981 */ /* 0x000f22000c1e1b00 */
[----:B--2---:R-:W-:-:S03]  /*0470*/  DADD R14, R14, R28 ;  /* 0x000000000e0e7229 */ /* 0x004fc6000000001c */
[----:B------:R-:W2:Y:S04]  /*0480*/  LDG.E.64 R28, desc[UR8][R24.64+0x28] ;  /* 0x00002808181c7981 */ /* 0x000ea8000c1e1b00 */
[----:B------:R0:W-:Y:S04]  /*0490*/  STL.128 [R19+0x10], R12 ;  /* 0x0000100c13007387 */ /* 0x0001e80000100c00 */
[----:B0-----:R-:W5:Y:S01]  /*04a0*/  LDL.128 R12, [R19+0x30] ;  /* 0x00003000130c7983 */ /* 0x001f620000100c00 */
[----:B----4-:R-:W-:-:S03]  /*04b0*/  DADD R8, R26, R8 ;  /* 0x000000001a087229 */ /* 0x010fc60000000008 */
[----:B------:R-:W5:Y:S01]  /*04c0*/  LDG.E.64 R26, desc[UR8][R24.64+0x30] ;  /* 0x00003008181a7981 */ /* 0x000f62000c1e1b00 */
[----:B--2---:R-:W-:-:S03]  /*04d0*/  DADD R10, R10, R28 ;  /* 0x000000000a0a7229 */ /* 0x004fc6000000001c */
[----:B------:R-:W2:Y:S04]  /*04e0*/  LDG.E.64 R28, desc[UR8][R24.64+0x38] ;  /* 0x00003808181c7981 */ /* 0x000ea8000c1e1b00 */
[----:B------:R0:W-:Y:S04]  /*04f0*/  STL.128 [R19+0x20], R8 ;  /* 0x0000200813007387 */ /* 0x0001e80000100c00 */
        /* <DEDUP_REMOVED lines=20> */
[----:B------:R-:W5:Y:S04]  /*0640*/  LDG.E.64 R26, desc[UR8][R24.64+0x70] ;  /* 0x00007008181a7981 */ /* 0x000f68000c1e1b00 */
[----:B------:R-:W4:Y:S01]  /*0650*/  LDG.E.64 R24, desc[UR8][R24.64+0x78] ;  /* 0x0000780818187981 */ /* 0x000f22000c1e1b00 */
[----:B--2---:R-:W-:Y:S01]  /*0660*/  DADD R10, R10, R28 ;  /* 0x000000000a0a7229 */ /* 0x004fe2000000001c */
[----:B------:R-:W-:-:S06]  /*0670*/  VIADD R20, R20, 0x10 ;  /* 0x0000001014147836 */ /* 0x000fcc0000000000 */
[----:B------:R1:W-:Y:S01]  /*0680*/  STL.128 [R19+0x60], R8 ;  /* 0x0000600813007387 */ /* 0x0003e20000100c00 */
[----:B------:R-:W-:Y:S01]  /*0690*/  ISETP.NE.AND P0, PT, R20, R6, PT ;  /* 0x000000061400720c */ /* 0x000fe20003f05270 */
[----:B-----5:R-:W-:Y:S02]  /*06a0*/  DADD R12, R26, R12 ;  /* 0x000000001a0c7229 */ /* 0x020fe4000000000c */
[----:B----4-:R-:W-:-:S07]  /*06b0*/  DADD R14, R14, R24 ;  /* 0x000000000e0e7229 */ /* 0x010fce0000000018 */
[----:B------:R1:W-:Y:S03]  /*06c0*/  STL.128 [R19+0x70], R12 ;  /* 0x0000700c13007387 */ /* 0x0003e60000100c00 */
[----:B------:R-:W-:Y:S05]  /*06d0*/  @P0 BRA `(.L_x_135) ;  /* 0xfffffffc00240947 */ /* 0x000fea000383ffff */
[----:B-1----:R-:W-:-:S07]  /*06e0*/  IMAD.MOV.U32 R19, RZ, RZ, R6 ;  /* 0x000000ffff137224 */ /* 0x002fce00078e0006 */
.L_x_134:
[----:B------:R-:W-:-:S13]  /*06f0*/  ISETP.NE.AND P0, PT, R16, RZ, PT ;  /* 0x000000ff1000720c */ /* 0x000fda0003f05270 */
[----:B------:R-:W-:Y:S05]  /*0700*/  @!P0 BRA `(.L_x_133) ;  /* 0x0000000400688947 */ /* 0x000fea0003800000 */
[----:B------:R-:W-:Y:S01]  /*0710*/  VIADD R8, R16, 0xffffffff ;  /* 0xffffffff10087836 */ /* 0x000fe20000000000 */
[----:B------:R-:W-:-:S04]  /*0720*/  ISETP.NE.AND P1, PT, R7, RZ, PT ;  /* 0x000000ff0700720c */ /* 0x000fc80003f25270 */
[----:B------:R-:W-:-:S13]  /*0730*/  ISETP.GE.U32.AND P0, PT, R8, 0x7, PT ;  /* 0x000000070800780c */ /* 0x000fda0003f06070 */
[----:B------:R-:W-:Y:S05]  /*0740*/  @!P0 BRA `(.L_x_136) ;  /* 0x0000000000988947 */ /* 0x000fea0003800000 */
[----:B------:R-:W0:Y:S01]  /*0750*/  LDC.64 R8, c[0x0][0x380] ;  /* 0x0000e000ff087b82 */ /* 0x000e220000000a00 */
[----:B------:R-:W1:Y:S01]  /*0760*/  LDCU UR5, c[0x0][0x3a0] ;  /* 0x00007400ff0577ac */ /* 0x000e620008000800 */
[----:B------:R-:W-:-:S05]  /*0770*/  LEA R26, R19, R1, 0x3 ;  /* 0x00000001131a7211 */ /* 0x000fca00078e18ff */
[----:B------:R-:W2:Y:S04]  /*0780*/  LDL.64 R12, [R26] ;  /* 0x000000001a0c7983 */ /* 0x000ea80000100a00 */
[----:B------:R-:W4:Y:S01]  /*0790*/  LDL.64 R24, [R26+0x8] ;  /* 0x000008001a187983 */ /* 0x000f220000100a00 */
[----:B-1----:R-:W-:-:S04]  /*07a0*/  IMAD R11, R4, UR5, R19 ;  /* 0x00000005040b7c24 */ /* 0x002fc8000f8e0213 */
[----:B0-----:R-:W-:-:S05]  /*07b0*/  IMAD.WIDE R8, R11, 0x8, R8 ;  /* 0x000000080b087825 */ /* 0x001fca00078e0208 */
[----:B------:R-:W2:Y:S04]  /*07c0*/  LDG.E.64 R14, desc[UR8][R8.64] ;  /* 0x00000008080e7981 */ /* 0x000ea8000c1e1b00 */
[----:B------:R-:W4:Y:S04]  /*07d0*/  LDG.E.64 R10, desc[UR8][R8.64+0x8] ;  /* 0x00000808080a7981 */ /* 0x000f28000c1e1b00 */
[----:B------:R-:W5:Y:S01]  /*07e0*/  LDG.E.64 R20, desc[UR8][R8.64+0x10] ;  /* 0x0000100808147981 */ /* 0x000f62000c1e1b00 */
[----:B--2---:R-:W-:-:S03]  /*07f0*/  DADD R12, R14, R12 ;  /* 0x000000000e0c7229 */ /* 0x004fc6000000000c */
[----:B------:R-:W5:Y:S01]  /*0800*/  LDL.64 R14, [R26+0x10] ;  /* 0x000010001a0e7983 */ /* 0x000f620000100a00 */
[----:B----4-:R-:W-:-:S03]  /*0810*/  DADD R24, R10, R24 ;  /* 0x000000000a187229 */ /* 0x010fc60000000018 */
[----:B------:R-:W2:Y:S04]  /*0820*/  LDG.E.64 R10, desc[UR8][R8.64+0x18] ;  /* 0x00001808080a7981 */ /* 0x000ea8000c1e1b00 */
[----:B------:R0:W-:Y:S04]  /*0830*/  STL.64 [R26], R12 ;  /* 0x0000000c1a007387 */ /* 0x0001e80000100a00 */
[----:B0-----:R-:W2:Y:S04]  /*0840*/  LDL.64 R12, [R26+0x18] ;  /* 0x000018001a0c7983 */ /* 0x001ea80000100a00 */
[----:B------:R0:W-:Y:S04]  /*0850*/  STL.64 [R26+0x8], R24 ;  /* 0x000008181a007387 */ /* 0x0001e80000100a00 */
[----:B0-----:R-:W4:Y:S01]  /*0860*/  LDL.64 R24, [R26+0x20] ;  /* 0x000020001a187983 */ /* 0x001f220000100a00 */
[----:B-----5:R-:W-:-:S03]  /*0870*/  DADD R14, R20, R14 ;  /* 0x00000000140e7229 */ /* 0x020fc6000000000e */
[----:B------:R-:W5:Y:S04]  /*0880*/  LDL.64 R20, [R26+0x28] ;  /* 0x000028001a147983 */ /* 0x000f680000100a00 */
[----:B------:R0:W-:Y:S04]  /*0890*/  STL.64 [R26+0x10], R14 ;  /* 0x0000100e1a007387 */ /* 0x0001e80000100a00 */
[----:B0-----:R-:W4:Y:S01]  /*08a0*/  LDG.E.64 R14, desc[UR8][R8.64+0x20] ;  /* 0x00002008080e7981 */ /* 0x001f22000c1e1b00 */
[----:B--2---:R-:W-:-:S03]  /*08b0*/  DADD R12, R10, R12 ;  /* 0x000000000a0c7229 */ /* 0x004fc6000000000c */
[----:B------:R-:W5:Y:S04]  /*08c0*/  LDG.E.64 R10, desc[UR8][R8.64+0x28] ;  /* 0x00002808080a7981 */ /* 0x000f68000c1e1b00 */
[----:B------:R0:W-:Y:S04]  /*08d0*/  STL.64 [R26+0x18], R12 ;  /* 0x0000180c1a007387 */ /* 0x0001e80000100a00 */
[----:B0-----:R-:W2:Y:S01]  /*08e0*/  LDL.64 R12, [R26+0x30] ;  /* 0x000030001a0c7983 */ /* 0x001ea20000100a00 */
[----:B----4-:R-:W-:-:S03]  /*08f0*/  DADD R24, R14, R24 ;  /* 0x000000000e187229 */ /* 0x010fc60000000018 */
[----:B------:R-:W2:Y:S01]  /*0900*/  LDG.E.64 R14, desc[UR8][R8.64+0x30] ;  /* 0x00003008080e7981 */ /* 0x000ea2000c1e1b00 */
[----:B-----5:R-:W-:-:S03]  /*0910*/  DADD R20, R10, R20 ;  /* 0x000000000a147229 */ /* 0x020fc60000000014 */
[----:B------:R-:W4:Y:S04]  /*0920*/  LDL.64 R10, [R26+0x38] ;  /* 0x000038001a0a7983 */ /* 0x000f280000100a00 */
[----:B------:R-:W4:Y:S04]  /*0930*/  LDG.E.64 R8, desc[UR8][R8.64+0x38] ;  /* 0x0000380808087981 */ /* 0x000f28000c1e1b00 */
[----:B------:R0:W-:Y:S04]  /*0940*/  STL.64 [R26+0x20], R24 ;  /* 0x000020181a007387 */ /* 0x0001e80000100a00 */
[----:B------:R0:W-:Y:S01]  /*0950*/  STL.64 [R26+0x28], R20 ;  /* 0x000028141a007387 */ /* 0x0001e20000100a00 */
[----:B------:R-:W-:Y:S01]  /*0960*/  VIADD R19, R19, 0x8 ;  /* 0x0000000813137836 */ /* 0x000fe20000000000 */
[----:B--2---:R-:W-:-:S02]  /*0970*/  DADD R12, R14, R12 ;  /* 0x000000000e0c7229 */ /* 0x004fc4000000000c */
[----:B----4-:R-:W-:-:S05]  /*0980*/  DADD R8, R8, R10 ;  /* 0x0000000008087229 */ /* 0x010fca000000000a */
[----:B------:R0:W-:Y:S04]  /*0990*/  STL.64 [R26+0x30], R12 ;  /* 0x0000300c1a007387 */ /* 0x0001e80000100a00 */
[----:B------:R0:W-:Y:S02]  /*09a0*/  STL.64 [R26+0x38], R8 ;  /* 0x000038081a007387 */ /* 0x0001e40000100a00 */
.L_x_136:
[----:B------:R-:W-:Y:S05]  /*09b0*/  @!P1 BRA `(.L_x_133) ;  /* 0x0000000000bc9947 */ /* 0x000fea0003800000 */
[----:B0-----:R-:W-:Y:S01]  /*09c0*/  VIADD R8, R7, 0xffffffff ;  /* 0xffffffff07087836 */ /* 0x001fe20000000000 */
[----:B------:R-:W-:-:S04]  /*09d0*/  ISETP.NE.AND P1, PT, R3, RZ, PT ;  /* 0x000000ff0300720c */ /* 0x000fc80003f25270 */
[----:B------:R-:W-:-:S13]  /*09e0*/  ISETP.GE.U32.AND P0, PT, R8, 0x3, PT ;  /* 0x000000030800780c */ /* 0x000fda0003f06070 */
[----:B------:R-:W-:Y:S05]  /*09f0*/  @!P0 BRA `(.L_x_137) ;  /* 0x0000000000588947 */ /* 0x000fea0003800000 */
[----:B------:R-:W0:Y:S01]  /*0a00*/  LDC.64 R8, c[0x0][0x380] ;  /* 0x0000e000ff087b82 */ /* 0x000e220000000a00 */
[----:B------:R-:W1:Y:S01]  /*0a10*/  LDCU UR5, c[0x0][0x3a0] ;  /* 0x00007400ff0577ac */ /* 0x000e620008000800 */
[----:B------:R-:W-:-:S05]  /*0a20*/  IMAD R26, R19, 0x8, R1 ;  /* 0x00000008131a7824 */ /* 0x000fca00078e0201 */
[----:B------:R-:W2:Y:S04]  /*0a30*/  LDL.64 R12, [R26] ;  /* 0x000000001a0c7983 */ /* 0x000ea80000100a00 */
[----:B------:R-:W4:Y:S01]  /*0a40*/  LDL.64 R14, [R26+0x10] ;  /* 0x000010001a0e7983 */ /* 0x000f220000100a00 */
[----:B-1----:R-:W-:-:S04]  /*0a50*/  IMAD R11, R4, UR5, R19 ;  /* 0x00000005040b7c24 */ /* 0x002fc8000f8e0213 */
[----:B0-----:R-:W-:Y:S02]  /*0a60*/  IMAD.WIDE R8, R11, 0x8, R8 ;  /* 0x000000080b087825 */ /* 0x001fe400078e0208 */
[----:B------:R-:W5:Y:S04]  /*0a70*/  LDL.64 R10, [R26+0x8] ;  /* 0x000008001a0a7983 */ /* 0x000f680000100a00 */
[----:B------:R-:W5:Y:S04]  /*0a80*/  LDG.E.64 R20, desc[UR8][R8.64+0x8] ;  /* 0x0000080808147981 */ /* 0x000f68000c1e1b00 */
[----:B------:R-:W2:Y:S01]  /*0a90*/  LDG.E.64 R24, desc[UR8][R8.64] ;  /* 0x0000000808187981 */ /* 0x000ea2000c1e1b00 */
[----:B-----5:R-:W-:-:S03]  /*0aa0*/  DADD R20, R20, R10 ;  /* 0x0000000014147229 */ /* 0x020fc6000000000a */
[----:B------:R-:W4:Y:S01]  /*0ab0*/  LDG.E.64 R10, desc[UR8][R8.64+0x10] ;  /* 0x00001008080a7981 */ /* 0x000f22000c1e1b00 */
[----:B--2---:R-:W-:-:S03]  /*0ac0*/  DADD R24, R24, R12 ;  /* 0x0000000018187229 */ /* 0x004fc6000000000c */
[----:B------:R-:W2:Y:S04]  /*0ad0*/  LDL.64 R12, [R26+0x18] ;  /* 0x000018001a0c7983 */ /* 0x000ea80000100a00 */
[----:B------:R-:W2:Y:S04]  /*0ae0*/  LDG.E.64 R8, desc[UR8][R8.64+0x18] ;  /* 0x0000180808087981 */ /* 0x000ea8000c1e1b00 */
[----:B------:R0:W-:Y:S04]  /*0af0*/  STL.64 [R26], R24 ;  /* 0x000000181a007387 */ /* 0x0001e80000100a00 */
[----:B------:R0:W-:Y:S01]  /*0b00*/  STL.64 [R26+0x8], R20 ;  /* 0x000008141a007387 */ /* 0x0001e20000100a00 */
[----:B------:R-:W-:Y:S01]  /*0b10*/  VIADD R19, R19, 0x4 ;  /* 0x0000000413137836 */ /* 0x000fe20000000000 */
[----:B----4-:R-:W-:-:S02]  /*0b20*/  DADD R10, R10, R14 ;  /* 0x000000000a0a7229 */ /* 0x010fc4000000000e */
[----:B--2---:R-:W-:-:S05]  /*0b30*/  DADD R8, R8, R12 ;  /* 0x0000000008087229 */ /* 0x004fca000000000c */
[----:B------:R0:W-:Y:S04]  /*0b40*/  STL.64 [R26+0x10], R10 ;  /* 0x0000100a1a007387 */ /* 0x0001e80000100a00 */
[----:B------:R0:W-:Y:S02]  /*0b50*/  STL.64 [R26+0x18], R8 ;  /* 0x000018081a007387 */ /* 0x0001e40000100a00 */
.L_x_137:
[----:B------:R-:W-:Y:S05]  /*0b60*/  @!P1 BRA `(.L_x_133) ;  /* 0x0000000000509947 */ /* 0x000fea0003800000 */
[----:B0-----:R-:W0:Y:S01]  /*0b70*/  LDC.64 R10, c[0x0][0x380] ;  /* 0x0000e000ff0a7b82 */ /* 0x001e220000000a00 */
[----:B------:R-:W1:Y:S02]  /*0b80*/  LDCU UR5, c[0x0][0x3a0] ;  /* 0x00007400ff0577ac */ /* 0x000e640008000800 */
[----:B-1----:R-:W-:Y:S01]  /*0b90*/  IMAD R9, R4, UR5, R19 ;  /* 0x0000000504097c24 */ /* 0x002fe2000f8e0213 */
[----:B------:R-:W-:-:S03]  /*0ba0*/  LEA R4, R19, R1, 0x3 ;  /* 0x0000000113047211 */ /* 0x000fc600078e18ff */
[----:B0-----:R-:W-:Y:S02]  /*0bb0*/  IMAD.WIDE R10, R9, 0x8, R10 ;  /* 0x00000008090a7825 */ /* 0x001fe400078e020a */
[----:B------:R-:W2:Y:S04]  /*0bc0*/  LDL.64 R8, [R4] ;  /* 0x0000000004087983 */ /* 0x000ea80000100a00 */
[----:B------:R-:W2:Y:S01]  /*0bd0*/  LDG.E.64 R12, desc[UR8][R10.64] ;  /* 0x000000080a0c7981 */ /* 0x000ea2000c1e1b00 */
[----:B------:R-:W-:Y:S01]  /*0be0*/  ISETP.NE.AND P0, PT, R3, 0x1, PT ;  /* 0x000000010300780c */ /* 0x000fe20003f05270 */
[----:B--2---:R-:W-:-:S07]  /*0bf0*/  DADD R8, R12, R8 ;  /* 0x000000000c087229 */ /* 0x004fce0000000008 */
[----:B------:R1:W-:Y:S05]  /*0c00*/  STL.64 [R4], R8 ;  /* 0x0000000804007387 */ /* 0x0003ea0000100a00 */
[----:B------:R-:W-:Y:S05]  /*0c10*/  @!P0 BRA `(.L_x_133) ;  /* 0x0000000000248947 */ /* 0x000fea0003800000 */
[----:B------:R-:W-:Y:S01]  /*0c20*/  ISETP.NE.AND P0, PT, R3, 0x2, PT ;  /* 0x000000020300780c */ /* 0x000fe20003f05270 */
[----:B------:R-:W2:Y:S04]  /*0c30*/  LDG.E.64 R14, desc[UR8][R10.64+0x8] ;  /* 0x000008080a0e7981 */ /* 0x000ea8000c1e1b00 */
[----:B-1----:R-:W2:Y:S08]  /*0c40*/  LDL.64 R8, [R4+0x8] ;  /* 0x0000080004087983 */ /* 0x002eb00000100a00 */
[----:B------:R-:W4:Y:S04]  /*0c50*/  @P0 LDG.E.64 R10, desc[UR8][R10.64+0x10] ;  /* 0x000010080a0a0981 */ /* 0x000f28000c1e1b00 */
[----:B------:R-:W4:Y:S01]  /*0c60*/  @P0 LDL.64 R12, [R4+0x10] ;  /* 0x00001000040c0983 */ /* 0x000f220000100a00 */
[----:B--2---:R-:W-:-:S07]  /*0c70*/  DADD R8, R14, R8 ;  /* 0x000000000e087229 */ /* 0x004fce0000000008 */
[----:B------:R2:W-:Y:S01]  /*0c80*/  STL.64 [R4+0x8], R8 ;  /* 0x0000080804007387 */ /* 0x0005e20000100a00 */
[----:B----4-:R-:W-:-:S07]  /*0c90*/  @P0 DADD R12, R10, R12 ;  /* 0x000000000a0c0229 */ /* 0x010fce000000000c */
[----:B------:R2:W-:Y:S04]  /*0ca0*/  @P0 STL.64 [R4+0x10], R12 ;  /* 0x0000100c04000387 */ /* 0x0005e80000100a00 */
.L_x_133:
[----:B------:R-:W-:Y:S05]  /*0cb0*/  BSYNC.RECONVERGENT B1 ;  /* 0x0000000000017941 */ /* 0x000fea0003800200 */
.L_x_132:
[----:B------:R-:W-:-:S06]  /*0cc0*/  UIADD3 UR4, UPT, UPT, UR4, 0x1, URZ ;  /* 0x0000000104047890 */ /* 0x000fcc000fffe0ff */
[----:B------:R-:W-:-:S13]  /*0cd0*/  ISETP.NE.AND P0, PT, R5, UR4, PT ;  /* 0x0000000405007c0c */ /* 0x000fda000bf05270 */
[----:B------:R-:W-:Y:S05]  /*0ce0*/  @!P0 BRA `(.L_x_138) ;  /* 0x0000000800a08947 */ /* 0x000fea0003800000 */
[----:B------:R-:W-:Y:S05]  /*0cf0*/  BRA `(.L_x_139) ;  /* 0xfffffff400547947 */ /* 0x000fea000383ffff */
.L_x_131:
[----:B------:R-:W-:Y:S01]  /*0d00*/  UISETP.GE.U32.AND UP0, UPT, UR4, 0x8, UPT ;  /* 0x000000080400788c */ /* 0x000fe2000bf06070 */
[----:B------:R-:W-:Y:S01]  /*0d10*/  IMAD.MOV.U32 R3, RZ, RZ, RZ ;  /* 0x000000ffff037224 */ /* 0x000fe200078e00ff */
[----:B------:R-:W-:Y:S01]  /*0d20*/  ULOP3.LUT UR5, UR4, 0x7, URZ, 0xc0, !UPT ;  /* 0x0000000704057892 */ /* 0x000fe2000f8ec0ff */
[----:B------:R-:W-:-:S03]  /*0d30*/  CS2R R22, SRZ ;  /* 0x0000000000167805 */ /* 0x000fc6000001ff00 */
[----:B------:R-:W-:-:S03]  /*0d40*/  UISETP.NE.AND UP1, UPT, UR5, URZ, UPT ;  /* 0x000000ff0500728c */ /* 0x000fc6000bf25270 */
[----:B------:R-:W-:Y:S08]  /*0d50*/  BRA.U !UP0, `(.L_x_140) ;  /* 0x0000000508447547 */ /* 0x000ff0000b800000 */
[----:B------:R-:W-:Y:S01]  /*0d60*/  ULOP3.LUT UR4, UR4, 0xfffffff8, URZ, 0xc0, !UPT ;  /* 0xfffffff804047892 */ /* 0x000fe2000f8ec0ff */
[----:B------:R-:W-:Y:S01]  /*0d70*/  IMAD.MOV.U32 R4, RZ, RZ, RZ ;  /* 0x000000ffff047224 */ /* 0x000fe200078e00ff */
[----:B------:R-:W-:Y:S01]  /*0d80*/  CS2R R22, SRZ ;  /* 0x0000000000167805 */ /* 0x000fe2000001ff00 */
[----:B------:R-:W0:Y:S03]  /*0d90*/  LDCU.64 UR6, c[0x0][0x3a8] ;  /* 0x00007500ff0677ac */ /* 0x000e260008000a00 */
[----:B------:R-:W-:-:S07]  /*0da0*/  IMAD.U32 R3, RZ, RZ, UR4 ;  /* 0x00000004ff037e24 */ /* 0x000fce000f8e00ff */
.L_x_141:
[----:B0-----:R-:W-:Y:S02]  /*0db0*/  UMOV UR4, UR7 ;  /* 0x0000000700047c82 */ /* 0x001fe40008000000 */
[----:B-1----:R-:W-:-:S04]  /*0dc0*/  IMAD R5, R2, UR4, R4 ;  /* 0x0000000402057c24 */ /* 0x002fc8000f8e0204 */
[----:B------:R-:W-:-:S05]  /*0dd0*/  IMAD R6, R18, R5, RZ ;  /* 0x0000000512067224 */ /* 0x000fca00078e02ff */
[----:B------:R-:W-:-:S13]  /*0de0*/  ISETP.GE.AND P6, PT, R6, UR6, PT ;  /* 0x0000000606007c0c */ /* 0x000fda000bfc6270 */
[----:B------:R-:W0:Y:S08]  /*0df0*/  @!P6 LDC R7, c[0x0][0x3a4] ;  /* 0x0000e900ff07eb82 */ /* 0x000e300000000800 */
[----:B------:R-:W1:Y:S01]  /*0e00*/  @!P6 LDC.64 R12, c[0x0][0x388] ;  /* 0x0000e200ff0ceb82 */ /* 0x000e620000000a00 */
[----:B0-----:R-:W-:-:S04]  /*0e10*/  @!P6 IMAD R7, R5, R7, R0 ;  /* 0x000000070507e224 */ /* 0x001fc800078e0200 */
[----:B-1----:R-:W-:-:S06]  /*0e20*/  @!P6 IMAD.WIDE R12, R7, 0x8, R12 ;  /* 0x00000008070ce825 */ /* 0x002fcc00078e020c */
[----:B------:R-:W2:Y:S01]  /*0e30*/  @!P6 LDG.E.64 R12, desc[UR8][R12.64] ;  /* 0x000000080c0ce981 */ /* 0x000ea2000c1e1b00 */
[C---:B------:R-:W-:Y:S01]  /*0e40*/  VIADD R9, R5.reuse, 0x2 ;  /* 0x0000000205097836 */ /* 0x040fe20000000000 */
[C---:B------:R-:W-:Y:S01]  /*0e50*/  IADD3 R10, PT, PT, R5.reuse, 0x3, RZ ;  /* 0x00000003050a7810 */ /* 0x040fe20007ffe0ff */
[C---:B------:R-:W-:Y:S02]  /*0e60*/  IMAD R6, R18.reuse, R5, R18 ;  /* 0x0000000512067224 */ /* 0x040fe400078e0212 */
[----:B------:R-:W-:Y:S02]  /*0e70*/  IMAD R7, R18, R9, RZ ;  /* 0x0000000912077224 */ /* 0x000fe400078e02ff */
[----:B------:R-:W-:Y:S01]  /*0e80*/  VIADD R11, R5, 0x4 ;  /* 0x00000004050b7836 */ /* 0x000fe20000000000 */
[----:B------:R-:W-:Y:S01]  /*0e90*/  ISETP.GE.AND P0, PT, R6, UR6, PT ;  /* 0x0000000606007c0c */ /* 0x000fe2000bf06270 */
[C---:B------:R-:W-:Y:S01]  /*0ea0*/  IMAD R6, R18.reuse, R10, RZ ;  /* 0x0000000a12067224 */ /* 0x040fe200078e02ff */
[----:B------:R-:W-:Y:S01]  /*0eb0*/  ISETP.GE.AND P1, PT, R7, UR6, PT ;  /* 0x0000000607007c0c */ /* 0x000fe2000bf26270 */
[----:B------:R-:W-:-:S02]  /*0ec0*/  IMAD R16, R18, R11, RZ ;  /* 0x0000000b12107224 */ /* 0x000fc400078e02ff */
[C---:B------:R-:W-:Y:S01]  /*0ed0*/  VIADD R8, R5.reuse, 0x5 ;  /* 0x0000000505087836 */ /* 0x040fe20000000000 */
[----:B------:R-:W-:Y:S01]  /*0ee0*/  ISETP.GE.AND P2, PT, R6, UR6, PT ;  /* 0x0000000606007c0c */ /* 0x000fe2000bf46270 */
[----:B------:R-:W-:Y:S01]  /*0ef0*/  VIADD R19, R5, 0x6 ;  /* 0x0000000605137836 */ /* 0x000fe20000000000 */
[----:B------:R-:W-:Y:S01]  /*0f00*/  ISETP.GE.AND P3, PT, R16, UR6, PT ;  /* 0x0000000610007c0c */ /* 0x000fe2000bf66270 */
[C---:B------:R-:W-:Y:S02]  /*0f10*/  IMAD R17, R18.reuse, R8, RZ ;  /* 0x0000000812117224 */ /* 0x040fe400078e02ff */
[----:B------:R-:W-:Y:S02]  /*0f20*/  IMAD R21, R18, R19, RZ ;  /* 0x0000001312157224 */ /* 0x000fe400078e02ff */
[----:B------:R-:W0:Y:S01]  /*0f30*/  @!P0 LDC R20, c[0x0][0x3a4] ;  /* 0x0000e900ff148b82 */ /* 0x000e220000000800 */
[----:B------:R-:W-:Y:S01]  /*0f40*/  ISETP.GE.AND P4, PT, R17, UR6, PT ;  /* 0x0000000611007c0c */ /* 0x000fe2000bf86270 */
[----:B------:R-:W-:Y:S01]  /*0f50*/  VIADD R17, R5, 0x1 ;  /* 0x0000000105117836 */ /* 0x000fe20000000000 */
[----:B------:R-:W-:-:S02]  /*0f60*/  ISETP.GE.AND P5, PT, R21, UR6, PT ;  /* 0x0000000615007c0c */ /* 0x000fc4000bfa6270 */
[----:B------:R-:W-:-:S03]  /*0f70*/  IADD3 R5, PT, PT, R5, 0x7, RZ ;  /* 0x0000000705057810 */ /* 0x000fc60007ffe0ff */
[----:B------:R-:W1:Y:S08]  /*0f80*/  @!P1 LDC R25, c[0x0][0x3a4] ;  /* 0x0000e900ff199b82 */ /* 0x000e700000000800 */
[----:B------:R-:W4:Y:S08]  /*0f90*/  @!P0 LDC.64 R6, c[0x0][0x388] ;  /* 0x0000e200ff068b82 */ /* 0x000f300000000a00 */
[----:B------:R-:W5:Y:S01]  /*0fa0*/  @!P2 LDC R16, c[0x0][0x3a4] ;  /* 0x0000e900ff10ab82 */ /* 0x000f620000000800 */
[----:B0-----:R-:W-:-:S07]  /*0fb0*/  @!P0 IMAD R17, R17, R20, R0 ;  /* 0x0000001411118224 */ /* 0x001fce00078e0200 */
[----:B------:R-:W0:Y:S01]  /*0fc0*/  @!P1 LDC.64 R14, c[0x0][0x388] ;  /* 0x0000e200ff0e9b82 */ /* 0x000e220000000a00 */
[----:B-1----:R-:W-:-:S07]  /*0fd0*/  @!P1 IMAD R25, R9, R25, R0 ;  /* 0x0000001909199224 */ /* 0x002fce00078e0200 */
[----:B------:R-:W1:Y:S01]  /*0fe0*/  @!P3 LDC R24, c[0x0][0x3a4] ;  /* 0x0000e900ff18bb82 */ /* 0x000e620000000800 */
[----:B----4-:R-:W-:-:S06]  /*0ff0*/  @!P0 IMAD.WIDE R6, R17, 0x8, R6 ;  /* 0x0000000811068825 */ /* 0x010fcc00078e0206 */
[----:B------:R-:W4:Y:S01]  /*1000*/  @!P0 LDG.E.64 R6, desc[UR8][R6.64] ;  /* 0x0000000806068981 */ /* 0x000f22000c1e1b00 */
[----:B------:R-:W3:Y:S01]  /*1010*/  @!P3 LDC.64 R20, c[0x0][0x388] ;  /* 0x0000e200ff14bb82 */ /* 0x000ee20000000a00 */
[----:B-----5:R-:W-:-:S07]  /*1020*/  @!P2 IMAD R10, R10, R16, R0 ;  /* 0x000000100a0aa224 */ /* 0x020fce00078e0200 */
[----:B------:R-:W5:Y:S01]  /*1030*/  @!P4 LDC R9, c[0x0][0x3a4] ;  /* 0x0000e900ff09cb82 */ /* 0x000f620000000800 */
[----:B0-----:R-:W-:-:S04]  /*1040*/  @!P1 IMAD.WIDE R14, R25, 0x8, R14 ;  /* 0x00000008190e9825 */ /* 0x001fc800078e020e */
[----:B------:R-:W-:Y:S02]  /*1050*/  IMAD R25, R18, R5, RZ ;  /* 0x0000000512197224 */ /* 0x000fe400078e02ff */
[----:B------:R-:W4:Y:S01]  /*1060*/  @!P1 LDG.E.64 R14, desc[UR8][R14.64] ;  /* 0x000000080e0e9981 */ /* 0x000f22000c1e1b00 */
[----:B------:R-:W0:Y:S01]  /*1070*/  @!P4 LDC.64 R16, c[0x0][0x388] ;  /* 0x0000e200ff10cb82 */ /* 0x000e220000000a00 */
[----:B-1----:R-:W-:-:S07]  /*1080*/  @!P3 IMAD R11, R11, R24, R0 ;  /* 0x000000180b0bb224 */ /* 0x002fce00078e0200 */
[----:B------:R-:W1:Y:S01]  /*1090*/  @!P5 LDC R24, c[0x0][0x3a4] ;  /* 0x0000e900ff18db82 */ /* 0x000e620000000800 */
[----:B---3--:R-:W-:-:S06]  /*10a0*/  @!P3 IMAD.WIDE R20, R11, 0x8, R20 ;  /* 0x000000080b14b825 */ /* 0x008fcc00078e0214 */
[----:B------:R-:W3:Y:S01]  /*10b0*/  @!P3 LDG.E.64 R20, desc[UR8][R20.64] ;  /* 0x000000081414b981 */ /* 0x000ee2000c1e1b00 */
[----:B-----5:R-:W-:-:S04]  /*10c0*/  @!P4 IMAD R9, R8, R9, R0 ;  /* 0x000000090809c224 */ /* 0x020fc800078e0200 */
[----:B0-----:R-:W-:-:S06]  /*10d0*/  @!P4 IMAD.WIDE R16, R9, 0x8, R16 ;  /* 0x000000080910c825 */ /* 0x001fcc00078e0210 */
[----:B------:R-:W5:Y:S01]  /*10e0*/  @!P4 LDG.E.64 R16, desc[UR8][R16.64] ;  /* 0x000000081010c981 */ /* 0x000f62000c1e1b00 */
[----:B-1----:R-:W-:Y:S01]  /*10f0*/  @!P5 IMAD R19, R19, R24, R0 ;  /* 0x000000181313d224 */ /* 0x002fe200078e0200 */
[----:B--2---:R-:W-:Y:S01]  /*1100*/  @!P6 DADD R22, R22, R12 ;  /* 0x000000001616e229 */ /* 0x004fe2000000000c */
[----:B------:R-:W0:Y:S01]  /*1110*/  @!P2 LDC.64 R12, c[0x0][0x388] ;  /* 0x0000e200ff0cab82 */ /* 0x000e220000000a00 */
[----:B------:R-:W-:-:S13]  /*1120*/  ISETP.GE.AND P6, PT, R25, UR6, PT ;  /* 0x0000000619007c0c */ /* 0x000fda000bfc6270 */
[----:B------:R-:W1:Y:S08]  /*1130*/  @!P6 LDC R25, c[0x0][0x3a4] ;  /* 0x0000e900ff19eb82 */ /* 0x000e700000000800 */
[----:B------:R-:W2:Y:S01]  /*1140*/  @!P6 LDC.64 R8, c[0x0][0x388] ;  /* 0x0000e200ff08eb82 */ /* 0x000ea20000000a00 */
[----:B0-----:R-:W-:-:S07]  /*1150*/  @!P2 IMAD.WIDE R12, R10, 0x8, R12 ;  /* 0x000000080a0ca825 */ /* 0x001fce00078e020c */
[----:B------:R-:W0:Y:S01]  /*1160*/  @!P5 LDC.64 R10, c[0x0][0x388] ;  /* 0x0000e200ff0adb82 */ /* 0x000e220000000a00 */
[----:B------:R-:W3:Y:S01]  /*1170*/  @!P2 LDG.E.64 R12, desc[UR8][R12.64] ;  /* 0x000000080c0ca981 */ /* 0x000ee2000c1e1b00 */
[----:B-1----:R-:W-:-:S04]  /*1180*/  @!P6 IMAD R25, R5, R25, R0 ;  /* 0x000000190519e224 */ /* 0x002fc800078e0200 */
[----:B--2---:R-:W-:-:S06]  /*1190*/  @!P6 IMAD.WIDE R8, R25, 0x8, R8 ;  /* 0x000000081908e825 */ /* 0x004fcc00078e0208 */
[----:B------:R-:W2:Y:S01]  /*11a0*/  @!P6 LDG.E.64 R8, desc[UR8][R8.64] ;  /* 0x000000080808e981 */ /* 0x000ea2000c1e1b00 */
[----:B0-----:R-:W-:-:S06]  /*11b0*/  @!P5 IMAD.WIDE R10, R19, 0x8, R10 ;  /* 0x00000008130ad825 */ /* 0x001fcc00078e020a */
[----:B------:R-:W2:Y:S01]  /*11c0*/  @!P5 LDG.E.64 R10, desc[UR8][R10.64] ;  /* 0x000000080a0ad981 */ /* 0x000ea2000c1e1b00 */
[----:B----4-:R-:W-:-:S08]  /*11d0*/  @!P0 DADD R22, R22, R6 ;  /* 0x0000000016168229 */ /* 0x010fd00000000006 */
[----:B------:R-:W-:Y:S01]  /*11e0*/  @!P1 DADD R22, R22, R14 ;  /* 0x0000000016169229 */ /* 0x000fe2000000000e */
[----:B------:R-:W-:-:S05]  /*11f0*/  VIADD R4, R4, 0x8 ;  /* 0x0000000804047836 */ /* 0x000fca0000000000 */
[----:B------:R-:W-:Y:S02]  /*1200*/  ISETP.NE.AND P0, PT, R4, R3, PT ;  /* 0x000000030400720c */ /* 0x000fe40003f05270 */
[----:B---3--:R-:W-:-:S08]  /*1210*/  @!P2 DADD R22, R22, R12 ;  /* 0x000000001616a229 */ /* 0x008fd0000000000c */
[----:B------:R-:W-:-:S08]  /*1220*/  @!P3 DADD R22, R22, R20 ;  /* 0x000000001616b229 */ /* 0x000fd00000000014 */
[----:B-----5:R-:W-:-:S08]  /*1230*/  @!P4 DADD R22, R22, R16 ;  /* 0x000000001616c229 */ /* 0x020fd00000000010 */
[----:B--2---:R-:W-:-:S08]  /*1240*/  @!P5 DADD R22, R22, R10 ;  /* 0x000000001616d229 */ /* 0x004fd0000000000a */
[----:B------:R-:W-:Y:S01]  /*1250*/  @!P6 DADD R22, R22, R8 ;  /* 0x000000001616e229 */ /* 0x000fe20000000008 */
[----:B------:R-:W-:Y:S10]  /*1260*/  @P0 BRA `(.L_x_141) ;  /* 0xfffffff800d00947 */ /* 0x000ff4000383ffff */
.L_x_140:
[----:B------:R-:W-:Y:S05]  /*1270*/  BRA.U !UP1, `(.L_x_138) ;  /* 0x00000005093c7547 */ /* 0x000fea000b800000 */
[----:B------:R-:W-:Y:S02]  /*1280*/  UISETP.GE.U32.AND UP0, UPT, UR5, 0x4, UPT ;  /* 0x000000040500788c */ /* 0x000fe4000bf06070 */
[----:B------:R-:W-:-:S04]  /*1290*/  ULOP3.LUT UR6, UR4, 0x3, URZ, 0xc0, !UPT ;  /* 0x0000000304067892 */ /* 0x000fc8000f8ec0ff */
[----:B------:R-:W-:-:S03]  /*12a0*/  UISETP.NE.AND UP1, UPT, UR6, URZ, UPT ;  /* 0x000000ff0600728c */ /* 0x000fc6000bf25270 */
[----:B------:R-:W-:Y:S08]  /*12b0*/  BRA.U !UP0, `(.L_x_142) ;  /* 0x0000000108987547 */ /* 0x000ff0000b800000 */
[----:B------:R-:W0:Y:S01]  /*12c0*/  LDCU UR5, c[0x0][0x3a8] ;  /* 0x00007500ff0577ac */ /* 0x000e220008000800 */
[----:B-1----:R-:W-:-:S04]  /*12d0*/  IMAD R17, R2, UR4, R3 ;  /* 0x0000000402117c24 */ /* 0x002fc8000f8e0203 */
[-C--:B------:R-:W-:Y:S02]  /*12e0*/  IMAD R4, R18, R17.reuse, RZ ;  /* 0x0000001112047224 */ /* 0x080fe400078e02ff */
[C---:B------:R-:W-:Y:S02]  /*12f0*/  VIADD R15, R17.reuse, 0x2 ;  /* 0x00000002110f7836 */ /* 0x040fe40000000000 */
[----:B------:R-:W-:Y:S01]  /*1300*/  VIADD R13, R17, 0x3 ;  /* 0x00000003110d7836 */ /* 0x000fe20000000000 */
[----:B0-----:R-:W-:Y:S01]  /*1310*/  ISETP.GE.AND P0, PT, R4, UR5, PT ;  /* 0x0000000504007c0c */ /* 0x001fe2000bf06270 */
[----:B------:R-:W-:-:S05]  /*1320*/  IMAD R4, R18, R17, R18 ;  /* 0x0000001112047224 */ /* 0x000fca00078e0212 */
[----:B------:R-:W-:Y:S01]  /*1330*/  ISETP.GE.AND P1, PT, R4, UR5, PT ;  /* 0x0000000504007c0c */ /* 0x000fe2000bf26270 */
[----:B------:R-:W-:-:S05]  /*1340*/  IMAD R4, R18, R15, RZ ;  /* 0x0000000f12047224 */ /* 0x000fca00078e02ff */
[----:B------:R-:W-:Y:S01]  /*1350*/  ISETP.GE.AND P2, PT, R4, UR5, PT ;  /* 0x0000000504007c0c */ /* 0x000fe2000bf46270 */
[----:B------:R-:W0:Y:S01]  /*1360*/  @!P0 LDC R5, c[0x0][0x3a4] ;  /* 0x0000e900ff058b82 */ /* 0x000e220000000800 */
[----:B------:R-:W-:-:S05]  /*1370*/  IMAD R4, R18, R13, RZ ;  /* 0x0000000d12047224 */ /* 0x000fca00078e02ff */
[----:B------:R-:W-:Y:S02]  /*1380*/  ISETP.GE.AND P3, PT, R4, UR5, PT ;  /* 0x0000000504007c0c */ /* 0x000fe4000bf66270 */
[----:B------:R-:W1:Y:S08]  /*1390*/  @!P0 LDC.64 R10, c[0x0][0x388] ;  /* 0x0000e200ff0a8b82 */ /* 0x000e700000000a00 */
[----:B------:R-:W2:Y:S08]  /*13a0*/  @!P1 LDC R16, c[0x0][0x3a4] ;  /* 0x0000e900ff109b82 */ /* 0x000eb00000000800 */
[----:B------:R-:W4:Y:S01]  /*13b0*/  @!P1 LDC.64 R8, c[0x0][0x388] ;  /* 0x0000e200ff089b82 */ /* 0x000f220000000a00 */
[----:B0-----:R-:W-:-:S02]  /*13c0*/  @!P0 IMAD R5, R17, R5, R0 ;  /* 0x0000000511058224 */ /* 0x001fc400078e0200 */
[----:B------:R-:W-:-:S05]  /*13d0*/  VIADD R17, R17, 0x1 ;  /* 0x0000000111117836 */ /* 0x000fca0000000000 */
[----:B------:R-:W0:Y:S01]  /*13e0*/  @!P2 LDC R14, c[0x0][0x3a4] ;  /* 0x0000e900ff0eab82 */ /* 0x000e220000000800 */
[----:B-1----:R-:W-:-:S06]  /*13f0*/  @!P0 IMAD.WIDE R10, R5, 0x8, R10 ;  /* 0x00000008050a8825 */ /* 0x002fcc00078e020a */
[----:B------:R-:W5:Y:S01]  /*1400*/  @!P0 LDG.E.64 R10, desc[UR8][R10.64] ;  /* 0x000000080a0a8981 */ /* 0x000f62000c1e1b00 */
[----:B------:R-:W1:Y:S01]  /*1410*/  @!P2 LDC.64 R6, c[0x0][0x388] ;  /* 0x0000e200ff06ab82 */ /* 0x000e620000000a00 */
[----:B--2---:R-:W-:-:S07]  /*1420*/  @!P1 IMAD R17, R17, R16, R0 ;  /* 0x0000001011119224 */ /* 0x004fce00078e0200 */
[----:B------:R-:W2:Y:S08]  /*1430*/  @!P3 LDC R12, c[0x0][0x3a4] ;  /* 0x0000e900ff0cbb82 */ /* 0x000eb00000000800 */
[----:B------:R-:W3:Y:S01]  /*1440*/  @!P3 LDC.64 R4, c[0x0][0x388] ;  /* 0x0000e200ff04bb82 */ /* 0x000ee20000000a00 */
[----:B----4-:R-:W-:-:S04]  /*1450*/  @!P1 IMAD.WIDE R8, R17, 0x8, R8 ;  /* 0x0000000811089825 */ /* 0x010fc800078e0208 */
[----:B0-----:R-:W-:Y:S02]  /*1460*/  @!P2 IMAD R15, R15, R14, R0 ;  /* 0x0000000e0f0fa224 */ /* 0x001fe400078e0200 */
[----:B------:R-:W4:Y:S02]  /*1470*/  @!P1 LDG.E.64 R8, desc[UR8][R8.64] ;  /* 0x0000000808089981 */ /* 0x000f24000c1e1b00 */
[----:B-1----:R-:W-:-:S06]  /*1480*/  @!P2 IMAD.WIDE R6, R15, 0x8, R6 ;  /* 0x000000080f06a825 */ /* 0x002fcc00078e0206 */
[----:B------:R-:W4:Y:S01]  /*1490*/  @!P2 LDG.E.64 R6, desc[UR8][R6.64] ;  /* 0x000000080606a981 */ /* 0x000f22000c1e1b00 */
[----:B--2---:R-:W-:-:S04]  /*14a0*/  @!P3 IMAD R13, R13, R12, R0 ;  /* 0x0000000c0d0db224 */ /* 0x004fc800078e0200 */
[----:B---3--:R-:W-:-:S06]  /*14b0*/  @!P3 IMAD.WIDE R4, R13, 0x8, R4 ;  /* 0x000000080d04b825 */ /* 0x008fcc00078e0204 */
[----:B------:R-:W2:Y:S01]  /*14c0*/  @!P3 LDG.E.64 R4, desc[UR8][R4.64] ;  /* 0x000000080404b981 */ /* 0x000ea2000c1e1b00 */
[----:B------:R-:W-:Y:S01]  /*14d0*/  IADD3 R3, PT, PT, R3, 0x4, RZ ;  /* 0x0000000403037810 */ /* 0x000fe20007ffe0ff */
[----:B-----5:R-:W-:-:S08]  /*14e0*/  @!P0 DADD R22, R22, R10 ;  /* 0x0000000016168229 */ /* 0x020fd0000000000a */
[----:B----4-:R-:W-:-:S08]  /*14f0*/  @!P1 DADD R22, R22, R8 ;  /* 0x0000000016169229 */ /* 0x010fd00000000008 */
[----:B------:R-:W-:-:S08]  /*1500*/  @!P2 DADD R22, R22, R6 ;  /* 0x000000001616a229 */ /* 0x000fd00000000006 */
[----:B--2---:R-:W-:-:S11]  /*1510*/  @!P3 DADD R22, R22, R4 ;  /* 0x000000001616b229 */ /* 0x004fd60000000004 */
.L_x_142:
[----:B------:R-:W-:Y:S05]  /*1520*/  BRA.U !UP1, `(.L_x_138) ;  /* 0x0000000109907547 */ /* 0x000fea000b800000 */
[----:B------:R-:W-:Y:S02]  /*1530*/  UISETP.NE.AND UP0, UPT, UR6, 0x1, UPT ;  /* 0x000000010600788c */ /* 0x000fe4000bf05270 */
[----:B------:R-:W-:-:S04]  /*1540*/  ULOP3.LUT UR5, UR4, 0x1, URZ, 0xc0, !UPT ;  /* 0x0000000104057892 */ /* 0x000fc8000f8ec0ff */
[----:B------:R-:W-:-:S03]  /*1550*/  UISETP.NE.U32.AND UP1, UPT, UR5, 0x1, UPT ;  /* 0x000000010500788c */ /* 0x000fc6000bf25070 */
[----:B------:R-:W-:Y:S08]  /*1560*/  BRA.U !UP0, `(.L_x_143) ;  /* 0x0000000108507547 */ /* 0x000ff0000b800000 */
[----:B------:R-:W0:Y:S01]  /*1570*/  LDCU UR5, c[0x0][0x3a8] ;  /* 0x00007500ff0577ac */ /* 0x000e220008000800 */
[----:B-1----:R-:W-:-:S04]  /*1580*/  IMAD R11, R2, UR4, R3 ;  /* 0x00000004020b7c24 */ /* 0x002fc8000f8e0203 */
[----:B------:R-:W-:-:S05]  /*1590*/  IMAD R4, R18, R11, RZ ;  /* 0x0000000b12047224 */ /* 0x000fca00078e02ff */
[----:B0-----:R-:W-:Y:S01]  /*15a0*/  ISETP.GE.AND P0, PT, R4, UR5, PT ;  /* 0x0000000504007c0c */ /* 0x001fe2000bf06270 */
[----:B------:R-:W-:-:S05]  /*15b0*/  IMAD R4, R18, R11, R18 ;  /* 0x0000000b12047224 */ /* 0x000fca00078e0212 */
[----:B------:R-:W-:-:S07]  /*15c0*/  ISETP.GE.AND P1, PT, R4, UR5, PT ;  /* 0x0000000504007c0c */ /* 0x000fce000bf26270 */
[----:B------:R-:W0:Y:S08]  /*15d0*/  @!P0 LDC R9, c[0x0][0x3a4] ;  /* 0x0000e900ff098b82 */ /* 0x000e300000000800 */
[----:B------:R-:W1:Y:S08]  /*15e0*/  @!P0 LDC.64 R6, c[0x0][0x388] ;  /* 0x0000e200ff068b82 */ /* 0x000e700000000a00 */
[----:B------:R-:W2:Y:S08]  /*15f0*/  @!P1 LDC R8, c[0x0][0x3a4] ;  /* 0x0000e900ff089b82 */ /* 0x000eb00000000800 */
[----:B------:R-:W4:Y:S01]  /*1600*/  @!P1 LDC.64 R4, c[0x0][0x388] ;  /* 0x0000e200ff049b82 */ /* 0x000f220000000a00 */
[----:B0-----:R-:W-:-:S02]  /*1610*/  @!P0 IMAD R9, R11, R9, R0 ;  /* 0x000000090b098224 */ /* 0x001fc400078e0200 */
[----:B------:R-:W-:Y:S02]  /*1620*/  VIADD R11, R11, 0x1 ;  /* 0x000000010b0b7836 */ /* 0x000fe40000000000 */
[----:B-1----:R-:W-:-:S06]  /*1630*/  @!P0 IMAD.WIDE R6, R9, 0x8, R6 ;  /* 0x0000000809068825 */ /* 0x002fcc00078e0206 */
[----:B------:R-:W5:Y:S01]  /*1640*/  @!P0 LDG.E.64 R6, desc[UR8][R6.64] ;  /* 0x0000000806068981 */ /* 0x000f62000c1e1b00 */
[----:B--2---:R-:W-:-:S04]  /*1650*/  @!P1 IMAD R9, R11, R8, R0 ;  /* 0x000000080b099224 */ /* 0x004fc800078e0200 */
[----:B----4-:R-:W-:-:S06]  /*1660*/  @!P1 IMAD.WIDE R4, R9, 0x8, R4 ;  /* 0x0000000809049825 */ /* 0x010fcc00078e0204 */
[----:B------:R-:W2:Y:S01]  /*1670*/  @!P1 LDG.E.64 R4, desc[UR8][R4.64] ;  /* 0x0000000804049981 */ /* 0x000ea2000c1e1b00 */
[----:B------:R-:W-:Y:S01]  /*1680*/  VIADD R3, R3, 0x2 ;  /* 0x0000000203037836 */ /* 0x000fe20000000000 */
[----:B-----5:R-:W-:-:S08]  /*1690*/  @!P0 DADD R22, R22, R6 ;  /* 0x0000000016168229 */ /* 0x020fd00000000006 */
[----:B--2---:R-:W-:-:S11]  /*16a0*/  @!P1 DADD R22, R22, R4 ;  /* 0x0000000016169229 */ /* 0x004fd60000000004 */
.L_x_143:
[----:B------:R-:W-:Y:S05]  /*16b0*/  BRA.U UP1, `(.L_x_138) ;  /* 0x00000001012c7547 */ /* 0x000fea000b800000 */
[----:B------:R-:W0:Y:S01]  /*16c0*/  LDCU UR5, c[0x0][0x3a8] ;  /* 0x00007500ff0577ac */ /* 0x000e220008000800 */
[----:B-1----:R-:W-:-:S04]  /*16d0*/  IMAD R3, R2, UR4, R3 ;  /* 0x0000000402037c24 */ /* 0x002fc8000f8e0203 */
[----:B------:R-:W-:-:S05]  /*16e0*/  IMAD R18, R18, R3, RZ ;  /* 0x0000000312127224 */ /* 0x000fca00078e02ff */
[----:B0-----:R-:W-:-:S13]  /*16f0*/  ISETP.GE.AND P0, PT, R18, UR5, PT ;  /* 0x0000000512007c0c */ /* 0x001fda000bf06270 */
[----:B------:R-:W-:Y:S05]  /*1700*/  @P0 BRA `(.L_x_138) ;  /* 0x0000000000180947 */ /* 0x000fea0003800000 */
[----:B------:R-:W0:Y:S01]  /*1710*/  LDC.64 R4, c[0x0][0x388] ;  /* 0x0000e200ff047b82 */ /* 0x000e220000000a00 */
[----:B------:R-:W1:Y:S02]  /*1720*/  LDCU UR4, c[0x0][0x3a4] ;  /* 0x00007480ff0477ac */ /* 0x000e640008000800 */
[----:B-1----:R-:W-:-:S04]  /*1730*/  IMAD R3, R3, UR4, R0 ;  /* 0x0000000403037c24 */ /* 0x002fc8000f8e0200 */
[----:B0-----:R-:W-:-:S06]  /*1740*/  IMAD.WIDE R4, R3, 0x8, R4 ;  /* 0x0000000803047825 */ /* 0x001fcc00078e0204 */
[----:B------:R-:W2:Y:S02]  /*1750*/  LDG.E.64 R4, desc[UR8][R4.64] ;  /* 0x0000000804047981 */ /* 0x000ea4000c1e1b00 */
[----:B--2---:R-:W-:-:S11]  /*1760*/  DADD R22, R22, R4 ;  /* 0x0000000016167229 */ /* 0x004fd60000000004 */
.L_x_138:
[----:B------:R-:W-:Y:S05]  /*1770*/  BSYNC.RECONVERGENT B0 ;  /* 0x0000000000007941 */ /* 0x000fea0003800200 */
.L_x_130:
[----:B------:R-:W4:Y:S01]  /*1780*/  LDC R3, c[0x0][0x3a0] ;  /* 0x0000e800ff037b82 */ /* 0x000f220000000800 */
[----:B------:R-:W-:Y:S02]  /*1790*/  UMOV UR5, 0x400 ;  /* 0x0000040000057882 */ /* 0x000fe40000000000 */
[----:B------:R-:W-:-:S05]  /*17a0*/  UIADD3 UR4, UPT, UPT, UR5, 0x5000, URZ ;  /* 0x0000500005047890 */ /* 0x000fca000fffe0ff */
[----:B------:R-:W5:Y:S01]  /*17b0*/  S2UR UR6, SR_CgaCtaId ;  /* 0x00000000000679c3 */ /* 0x000f620000008800 */
[----:B----4-:R-:W-:Y:S01]  /*17c0*/  ISETP.GE.AND P0, PT, R3, 0x1, PT ;  /* 0x000000010300780c */ /* 0x010fe20003f06270 */
[----:B-----5:R-:W-:-:S06]  /*17d0*/  ULEA UR4, UR6, UR4, 0x18 ;  /* 0x0000000406047291 */ /* 0x020fcc000f8ec0ff */
[----:B01----:R-:W-:-:S05]  /*17e0*/  LEA R20, R2, UR4, 0x3 ;  /* 0x0000000402147c11 */ /* 0x003fca000f8e18ff */
[----:B------:R0:W-:Y:S02]  /*17f0*/  STS.64 [R20], R22 ;  /* 0x0000001614007388 */ /* 0x0001e40000000a00 */
[----:B0-----:R-:W-:Y:S01]  /*1800*/  VIADD R22, R3, 0xffffffff ;  /* 0xffffffff03167836 */ /* 0x001fe20000000000 */
[----:B------:R-:W-:Y:S06]  /*1810*/  @!P0 BRA `(.L_x_144) ;  /* 0x0000000400788947 */ /* 0x000fec0003800000 */
[----:B------:R-:W-:Y:S01]  /*1820*/  ISETP.GE.U32.AND P0, PT, R22, 0xf, PT ;  /* 0x0000000f1600780c */ /* 0x000fe20003f06070 */
[----:B------:R-:W-:Y:S01]  /*1830*/  IMAD.MOV.U32 R25, RZ, RZ, RZ ;  /* 0x000000ffff197224 */ /* 0x000fe200078e00ff */
[----:B------:R-:W-:-:S04]  /*1840*/  LOP3.LUT R21, R3, 0xf, RZ, 0xc0, !PT ;  /* 0x0000000f03157812 */ /* 0x000fc800078ec0ff */
[----:B------:R-:W-:-:S07]  /*1850*/  ISETP.NE.AND P1, PT, R21, RZ, PT ;  /* 0x000000ff1500720c */ /* 0x000fce0003f25270 */
[----:B------:R-:W-:Y:S06]  /*1860*/  @!P0 BRA `(.L_x_145) ;  /* 0x0000000000848947 */ /* 0x000fec0003800000 */
[----:B------:R-:W-:Y:S01]  /*1870*/  LOP3.LUT R25, R3, 0x7ffffff0, RZ, 0xc0, !PT ;  /* 0x7ffffff003197812 */ /* 0x000fe200078ec0ff */
[----:B------:R-:W-:Y:S01]  /*1880*/  ULEA UR4, UR6, UR5, 0x18 ;  /* 0x0000000506047291 */ /* 0x000fe2000f8ec0ff */
[----:B------:R-:W-:-:S11]  /*1890*/  MOV R24, RZ ;  /* 0x000000ff00187202 */ /* 0x000fd60000000f00 */
.L_x_146:
[----:B------:R-:W-:-:S05]  /*18a0*/  IMAD R26, R24, 0x8, R1 ;  /* 0x00000008181a7824 */ /* 0x000fca00078e0201 */
[----:B0-2---:R-:W2:Y:S04]  /*18b0*/  LDL.128 R8, [R26] ;  /* 0x000000001a087983 */ /* 0x005ea80000100c00 */
[----:B------:R-:W4:Y:S04]  /*18c0*/  LDL.128 R12, [R26+0x10] ;  /* 0x000010001a0c7983 */ /* 0x000f280000100c00 */
[----:B------:R-:W5:Y:S04]  /*18d0*/  LDL.128 R16, [R26+0x20] ;  /* 0x000020001a107983 */ /* 0x000f680000100c00 */
[----:B------:R-:W3:Y:S01]  /*18e0*/  LDL.128 R4, [R26+0x30] ;  /* 0x000030001a047983 */ /* 0x000ee20000100c00 */
[----:B------:R-:W-:-:S05]  /*18f0*/  IMAD R23, R2, R3, R24 ;  /* 0x0000000302177224 */ /* 0x000fca00078e0218 */
[----:B------:R-:W-:-:S05]  /*1900*/  LEA R23, R23, UR4, 0x3 ;  /* 0x0000000417177c11 */ /* 0x000fca000f8e18ff */
[----:B--2---:R-:W-:Y:S04]  /*1910*/  STS.64 [R23], R8 ;  /* 0x0000000817007388 */ /* 0x004fe80000000a00 */
[----:B------:R-:W-:Y:S04]  /*1920*/  STS.64 [R23+0x8], R10 ;  /* 0x0000080a17007388 */ /* 0x000fe80000000a00 */
[----:B----4-:R-:W-:Y:S04]  /*1930*/  STS.64 [R23+0x10], R12 ;  /* 0x0000100c17007388 */ /* 0x010fe80000000a00 */
[----:B------:R0:W-:Y:S04]  /*1940*/  STS.64 [R23+0x18], R14 ;  /* 0x0000180e17007388 */ /* 0x0001e80000000a00 */
[----:B-----5:R-:W-:Y:S04]  /*1950*/  STS.64 [R23+0x20], R16 ;  /* 0x0000201017007388 */ /* 0x020fe80000000a00 */
[----:B------:R-:W-:Y:S04]  /*1960*/  STS.64 [R23+0x28], R18 ;  /* 0x0000281217007388 */ /* 0x000fe80000000a00 */
[----:B---3--:R-:W-:Y:S04]  /*1970*/  STS.64 [R23+0x30], R4 ;  /* 0x0000300417007388 */ /* 0x008fe80000000a00 */
[----:B------:R1:W-:Y:S04]  /*1980*/  STS.64 [R23+0x38], R6 ;  /* 0x0000380617007388 */ /* 0x0003e80000000a00 */
[----:B0-----:R-:W2:Y:S04]  /*1990*/  LDL.128 R12, [R26+0x40] ;  /* 0x000040001a0c7983 */ /* 0x001ea80000100c00 */
[----:B------:R-:W3:Y:S04]  /*19a0*/  LDL.128 R8, [R26+0x50] ;  /* 0x000050001a087983 */ /* 0x000ee80000100c00 */
[----:B-1----:R-:W4:Y:S04]  /*19b0*/  LDL.128 R4, [R26+0x60] ;  /* 0x000060001a047983 */ /* 0x002f280000100c00 */
[----:B------:R-:W5:Y:S01]  /*19c0*/  LDL.128 R16, [R26+0x70] ;  /* 0x000070001a107983 */ /* 0x000f620000100c00 */
[----:B------:R-:W-:-:S05]  /*19d0*/  VIADD R24, R24, 0x10 ;  /* 0x0000001018187836 */ /* 0x000fca0000000000 */
[----:B------:R-:W-:Y:S01]  /*19e0*/  ISETP.NE.AND P0, PT, R24, R25, PT ;  /* 0x000000191800720c */ /* 0x000fe20003f05270 */
[----:B--2---:R0:W-:Y:S04]  /*19f0*/  STS.64 [R23+0x40], R12 ;  /* 0x0000400c17007388 */ /* 0x0041e80000000a00 */
[----:B------:R0:W-:Y:S04]  /*1a00*/  STS.64 [R23+0x48], R14 ;  /* 0x0000480e17007388 */ /* 0x0001e80000000a00 */
[----:B---3--:R0:W-:Y:S04]  /*1a10*/  STS.64 [R23+0x50], R8 ;  /* 0x0000500817007388 */ /* 0x0081e80000000a00 */
[----:B------:R0:W-:Y:S04]  /*1a20*/  STS.64 [R23+0x58], R10 ;  /* 0x0000580a17007388 */ /* 0x0001e80000000a00 */
[----:B----4-:R0:W-:Y:S04]  /*1a30*/  STS.64 [R23+0x60], R4 ;  /* 0x0000600417007388 */ /* 0x0101e80000000a00 */
[----:B------:R0:W-:Y:S04]  /*1a40*/  STS.64 [R23+0x68], R6 ;  /* 0x0000680617007388 */ /* 0x0001e80000000a00 */
[----:B-----5:R0:W-:Y:S04]  /*1a50*/  STS.64 [R23+0x70], R16 ;  /* 0x0000701017007388 */ /* 0x0201e80000000a00 */
[----:B------:R0:W-:Y:S01]  /*1a60*/  STS.64 [R23+0x78], R18 ;  /* 0x0000781217007388 */ /* 0x0001e20000000a00 */
[----:B------:R-:W-:Y:S05]  /*1a70*/  @P0 BRA `(.L_x_146) ;  /* 0xfffffffc00880947 */ /* 0x000fea000383ffff */
.L_x_145:
[----:B------:R-:W-:Y:S05]  /*1a80*/  @!P1 BRA `(.L_x_144) ;  /* 0x0000000000dc9947 */ /* 0x000fea0003800000 */
[----:B------:R-:W-:Y:S02]  /*1a90*/  ISETP.GE.U32.AND P0, PT, R21, 0x8, PT ;  /* 0x000000081500780c */ /* 0x000fe40003f06070 */
[----:B------:R-:W-:-:S04]  /*1aa0*/  LOP3.LUT R24, R3, 0x7, RZ, 0xc0, !PT ;  /* 0x0000000703187812 */ /* 0x000fc800078ec0ff */
[----:B------:R-:W-:-:S07]  /*1ab0*/  ISETP.NE.AND P1, PT, R24, RZ, PT ;  /* 0x000000ff1800720c */ /* 0x000fce0003f25270 */
[----:B------:R-:W-:Y:S06]  /*1ac0*/  @!P0 BRA `(.L_x_147) ;  /* 0x0000000000548947 */ /* 0x000fec0003800000 */
[----:B------:R-:W-:-:S05]  /*1ad0*/  IMAD R21, R25, 0x8, R1 ;  /* 0x0000000819157824 */ /* 0x000fca00078e0201 */
[----:B0-----:R-:W4:Y:S04]  /*1ae0*/  LDL.64 R18, [R21] ;  /* 0x0000000015127983 */ /* 0x001f280000100a00 */
[----:B--2---:R-:W2:Y:S04]  /*1af0*/  LDL.64 R4, [R21+0x8] ;  /* 0x0000080015047983 */ /* 0x004ea80000100a00 */
[----:B------:R-:W5:Y:S04]  /*1b00*/  LDL.64 R6, [R21+0x10] ;  /* 0x0000100015067983 */ /* 0x000f680000100a00 */
[----:B------:R-:W3:Y:S04]  /*1b10*/  LDL.64 R8, [R21+0x18] ;  /* 0x0000180015087983 */ /* 0x000ee80000100a00 */
[----:B------:R-:W3:Y:S04]  /*1b20*/  LDL.64 R10, [R21+0x20] ;  /* 0x00002000150a7983 */ /* 0x000ee80000100a00 */
[----:B------:R-:W3:Y:S04]  /*1b30*/  LDL.64 R12, [R21+0x28] ;  /* 0x00002800150c7983 */ /* 0x000ee80000100a00 */
[----:B------:R-:W3:Y:S04]  /*1b40*/  LDL.64 R14, [R21+0x30] ;  /* 0x00003000150e7983 */ /* 0x000ee80000100a00 */
[----:B------:R-:W3:Y:S01]  /*1b50*/  LDL.64 R16, [R21+0x38] ;  /* 0x0000380015107983 */ /* 0x000ee20000100a00 */
[----:B------:R-:W-:Y:S01]  /*1b60*/  ULEA UR4, UR6, UR5, 0x18 ;  /* 0x0000000506047291 */ /* 0x000fe2000f8ec0ff */
[----:B------:R-:W-:Y:S01]  /*1b70*/  IMAD R23, R2, R3, R25 ;  /* 0x0000000302177224 */ /* 0x000fe200078e0219 */
[----:B------:R-:W-:-:S04]  /*1b80*/  IADD3 R25, PT, PT, R25, 0x8, RZ ;  /* 0x0000000819197810 */ /* 0x000fc80007ffe0ff */
[----:B------:R-:W-:-:S05]  /*1b90*/  LEA R23, R23, UR4, 0x3 ;  /* 0x0000000417177c11 */ /* 0x000fca000f8e18ff */
[----:B----4-:R1:W-:Y:S04]  /*1ba0*/  STS.64 [R23], R18 ;  /* 0x0000001217007388 */ /* 0x0103e80000000a00 */
[----:B--2---:R1:W-:Y:S04]  /*1bb0*/  STS.64 [R23+0x8], R4 ;  /* 0x0000080417007388 */ /* 0x0043e80000000a00 */
[----:B-----5:R1:W-:Y:S04]  /*1bc0*/  STS.64 [R23+0x10], R6 ;  /* 0x0000100617007388 */ /* 0x0203e80000000a00 */
[----:B---3--:R1:W-:Y:S04]  /*1bd0*/  STS.64 [R23+0x18], R8 ;  /* 0x0000180817007388 */ /* 0x0083e80000000a00 */
[----:B------:R1:W-:Y:S04]  /*1be0*/  STS.64 [R23+0x20], R10 ;  /* 0x0000200a17007388 */ /* 0x0003e80000000a00 */
[----:B------:R1:W-:Y:S04]  /*1bf0*/  STS.64 [R23+0x28], R12 ;  /* 0x0000280c17007388 */ /* 0x0003e80000000a00 */
[----:B------:R1:W-:Y:S04]  /*1c00*/  STS.64 [R23+0x30], R14 ;  /* 0x0000300e17007388 */ /* 0x0003e80000000a00 */
[----:B------:R1:W-:Y:S02]  /*1c10*/  STS.64 [R23+0x38], R16 ;  /* 0x0000381017007388 */ /* 0x0003e40000000a00 */
.L_x_147:
[----:B------:R-:W-:Y:S05]  /*1c20*/  @!P1 BRA `(.L_x_144) ;  /* 0x0000000000749947 */ /* 0x000fea0003800000 */
[----:B------:R-:W-:Y:S02]  /*1c30*/  ISETP.GE.U32.AND P0, PT, R24, 0x4, PT ;  /* 0x000000041800780c */ /* 0x000fe40003f06070 */
[----:B01----:R-:W-:-:S04]  /*1c40*/  LOP3.LUT R14, R3, 0x3, RZ, 0xc0, !PT ;  /* 0x00000003030e7812 */ /* 0x003fc800078ec0ff */
[----:B------:R-:W-:-:S07]  /*1c50*/  ISETP.NE.AND P1, PT, R14, RZ, PT ;  /* 0x000000ff0e00720c */ /* 0x000fce0003f25270 */
[----:B------:R-:W-:Y:S06]  /*1c60*/  @!P0 BRA `(.L_x_148) ;  /* 0x0000000000348947 */ /* 0x000fec0003800000 */
[----:B--2---:R-:W-:-:S05]  /*1c70*/  IMAD R12, R25, 0x8, R1 ;  /* 0x00000008190c7824 */ /* 0x004fca00078e0201 */
[----:B------:R-:W2:Y:S04]  /*1c80*/  LDL.64 R4, [R12] ;  /* 0x000000000c047983 */ /* 0x000ea80000100a00 */
[----:B------:R-:W4:Y:S04]  /*1c90*/  LDL.64 R6, [R12+0x8] ;  /* 0x000008000c067983 */ /* 0x000f280000100a00 */
[----:B------:R-:W5:Y:S04]  /*1ca0*/  LDL.64 R8, [R12+0x10] ;  /* 0x000010000c087983 */ /* 0x000f680000100a00 */
[----:B------:R-:W3:Y:S01]  /*1cb0*/  LDL.64 R10, [R12+0x18] ;  /* 0x000018000c0a7983 */ /* 0x000ee20000100a00 */
[----:B------:R-:W-:Y:S01]  /*1cc0*/  ULEA UR4, UR6, UR5, 0x18 ;  /* 0x0000000506047291 */ /* 0x000fe2000f8ec0ff */
[----:B------:R-:W-:-:S02]  /*1cd0*/  IMAD R13, R2, R3, R25 ;  /* 0x00000003020d7224 */ /* 0x000fc400078e0219 */
[----:B------:R-:W-:-:S03]  /*1ce0*/  VIADD R25, R25, 0x4 ;  /* 0x0000000419197836 */ /* 0x000fc60000000000 */
[----:B------:R-:W-:-:S05]  /*1cf0*/  LEA R13, R13, UR4, 0x3 ;  /* 0x000000040d0d7c11 */ /* 0x000fca000f8e18ff */
[----:B--2---:R0:W-:Y:S04]  /*1d00*/  STS.64 [R13], R4 ;  /* 0x000000040d007388 */ /* 0x0041e80000000a00 */
[----:B----4-:R0:W-:Y:S04]  /*1d10*/  STS.64 [R13+0x8], R6 ;  /* 0x000008060d007388 */ /* 0x0101e80000000a00 */
[----:B-----5:R0:W-:Y:S04]  /*1d20*/  STS.64 [R13+0x10], R8 ;  /* 0x000010080d007388 */ /* 0x0201e80000000a00 */
[----:B---3--:R0:W-:Y:S02]  /*1d30*/  STS.64 [R13+0x18], R10 ;  /* 0x0000180a0d007388 */ /* 0x0081e40000000a00 */
.L_x_148:
[----:B------:R-:W-:Y:S05]  /*1d40*/  @!P1 BRA `(.L_x_144) ;  /* 0x00000000002c9947 */ /* 0x000fea0003800000 */
[----:B------:R-:W-:Y:S01]  /*1d50*/  ULEA UR7, UR6, UR5, 0x18 ;  /* 0x0000000506077291 */ /* 0x000fe2000f8ec0ff */
[----:B------:R-:W-:-:S11]  /*1d60*/  UMOV UR4, URZ ;  /* 0x000000ff00047c82 */ /* 0x000fd60008000000 */
.L_x_149:
[----:B0-2-4-:R-:W-:-:S06]  /*1d70*/  IMAD R4, R25, 0x8, R1 ;  /* 0x0000000819047824 */ /* 0x015fcc00078e0201 */
[----:B------:R-:W2:Y:S01]  /*1d80*/  LDL.64 R4, [R4] ;  /* 0x0000000004047983 */ /* 0x000ea20000100a00 */
[----:B------:R-:W-:Y:S01]  /*1d90*/  IMAD R6, R2, R3, R25 ;  /* 0x0000000302067224 */ /* 0x000fe200078e0219 */
[----:B------:R-:W-:Y:S01]  /*1da0*/  UIADD3 UR4, UPT, UPT, UR4, 0x1, URZ ;  /* 0x0000000104047890 */ /* 0x000fe2000fffe0ff */
[----:B------:R-:W-:-:S03]  /*1db0*/  IADD3 R25, PT, PT, R25, 0x1, RZ ;  /* 0x0000000119197810 */ /* 0x000fc60007ffe0ff */
[----:B------:R-:W-:Y:S02]  /*1dc0*/  LEA R7, R6, UR7, 0x3 ;  /* 0x0000000706077c11 */ /* 0x000fe4000f8e18ff */
[----:B------:R-:W-:-:S03]  /*1dd0*/  ISETP.NE.AND P0, PT, R14, UR4, PT ;  /* 0x000000040e007c0c */ /* 0x000fc6000bf05270 */
[----:B--2---:R4:W-:Y:S10]  /*1de0*/  STS.64 [R7], R4 ;  /* 0x0000000407007388 */ /* 0x0049f40000000a00 */
[----:B------:R-:W-:Y:S05]  /*1df0*/  @P0 BRA `(.L_x_149) ;  /* 0xfffffffc00dc0947 */ /* 0x000fea000383ffff */
.L_x_144:
[----:B------:R-:W5:Y:S01]  /*1e00*/  LDCU UR4, c[0x0][0x360] ;  /* 0x00006c00ff0477ac */ /* 0x000f620008000800 */
[----:B------:R-:W-:Y:S01]  /*1e10*/  BAR.SYNC.DEFER_BLOCKING 0x0 ;  /* 0x0000000000007b1d */ /* 0x000fe20000010000 */
[----:B-----5:R-:W-:-:S09]  /*1e20*/  UISETP.GE.U32.AND UP0, UPT, UR4, 0x2, UPT ;  /* 0x000000020400788c */ /* 0x020fd2000bf06070 */
[----:B------:R-:W-:Y:S05]  /*1e30*/  BRA.U !UP0, `(.L_x_150) ;  /* 0x0000000508f87547 */ /* 0x000fea000b800000 */
[C---:B012-4-:R-:W-:Y:S01]  /*1e40*/  LOP3.LUT R4, R3.reuse, 0x7, RZ, 0xc0, !PT ;  /* 0x0000000703047812 */ /* 0x057fe200078ec0ff */
[----:B------:R-:W-:Y:S01]  /*1e50*/  ULEA UR5, UR6, UR5, 0x18 ;  /* 0x0000000506057291 */ /* 0x000fe2000f8ec0ff */
[----:B------:R-:W-:Y:S01]  /*1e60*/  IMAD R5, R2, R3, RZ ;  /* 0x0000000302057224 */ /* 0x000fe200078e02ff */
[----:B------:R-:W-:Y:S01]  /*1e70*/  LOP3.LUT R7, R3, 0x7ffffff8, RZ, 0xc0, !PT ;  /* 0x7ffffff803077812 */ /* 0x000fe200078ec0ff */
[----:B------:R-:W-:Y:S01]  /*1e80*/  IMAD.U32 R8, RZ, RZ, UR4 ;  /* 0x00000004ff087e24 */ /* 0x000fe2000f8e00ff */
[----:B------:R-:W-:Y:S01]  /*1e90*/  ISETP.GE.U32.AND P0, PT, R22, 0x7, PT ;  /* 0x000000071600780c */ /* 0x000fe20003f06070 */
[----:B------:R-:W-:Y:S01]  /*1ea0*/  VIADD R6, R4, 0xffffffff ;  /* 0xffffffff04067836 */ /* 0x000fe20000000000 */
[----:B------:R-:W-:Y:S02]  /*1eb0*/  LEA R10, R5, UR5, 0x3 ;  /* 0x00000005050a7c11 */ /* 0x000fe4000f8e18ff */
[----:B------:R-:W-:Y:S02]  /*1ec0*/  IADD3 R9, PT, PT, -R7, RZ, RZ ;  /* 0x000000ff07097210 */ /* 0x000fe40007ffe1ff */
[----:B------:R-:W-:Y:S01]  /*1ed0*/  ISETP.GE.U32.AND P1, PT, R6, 0x3, PT ;  /* 0x000000030600780c */ /* 0x000fe20003f26070 */
[----:B------:R-:W-:Y:S01]  /*1ee0*/  VIADD R10, R10, 0x20 ;  /* 0x000000200a0a7836 */ /* 0x000fe20000000000 */
[C---:B------:R-:W-:Y:S01]  /*1ef0*/  LOP3.LUT R6, R3.reuse, 0x3, RZ, 0xc0, !PT ;  /* 0x0000000303067812 */ /* 0x040fe200078ec0ff */
[----:B------:R-:W-:-:S10]  /*1f00*/  IMAD.SHL.U32 R3, R3, 0x8, RZ ;  /* 0x0000000803037824 */ /* 0x000fd400078e00ff */
.L_x_157:
[--C-:B------:R-:W-:Y:S01]  /*1f10*/  IMAD.MOV.U32 R11, RZ, RZ, R8.reuse ;  /* 0x000000ffff0b7224 */ /* 0x100fe200078e0008 */
[----:B------:R-:W-:Y:S01]  /*1f20*/  SHF.R.U32.HI R8, RZ, 0x1, R8 ;  /* 0x00000001ff087819 */ /* 0x000fe20000011608 */
[----:B------:R-:W-:Y:S03]  /*1f30*/  BSSY.RECONVERGENT B0, `(.L_x_151) ;  /* 0x000006b000007945 */ /* 0x000fe60003800200 */
[----:B------:R-:W-:-:S13]  /*1f40*/  ISETP.GE.U32.AND P2, PT, R2, R8, PT ;  /* 0x000000080200720c */ /* 0x000fda0003f46070 */
[----:B012-4-:R-:W-:Y:S05]  /*1f50*/  @P2 BRA `(.L_x_152) ;  /* 0x0000000400a02947 */ /* 0x017fea0003800000 */
[----:B------:R-:W-:Y:S01]  /*1f60*/  IMAD R14, R8, 0x8, R20 ;  /* 0x00000008080e7824 */ /* 0x000fe200078e0214 */
[----:B------:R-:W-:Y:S01]  /*1f70*/  LDS.64 R12, [R20] ;  /* 0x00000000140c7984 */ /* 0x000fe20000000a00 */
[----:B------:R-:W0:Y:S04]  /*1f80*/  LDCU UR4, c[0x0][0x3a0] ;  /* 0x00007400ff0477ac */ /* 0x000e280008000800 */
[----:B------:R-:W1:Y:S01]  /*1f90*/  LDS.64 R14, [R14] ;  /* 0x000000000e0e7984 */ /* 0x000e620000000a00 */
[----:B0-----:R-:W-:Y:S01]  /*1fa0*/  UISETP.GE.AND UP0, UPT, UR4, 0x1, UPT ;  /* 0x000000010400788c */ /* 0x001fe2000bf06270 */
[----:B-1----:R-:W-:-:S07]  /*1fb0*/  DADD R12, R14, R12 ;  /* 0x000000000e0c7229 */ /* 0x002fce000000000c */
[----:B------:R0:W-:Y:S01]  /*1fc0*/  STS.64 [R20], R12 ;  /* 0x0000000c14007388 */ /* 0x0001e20000000a00 */
[----:B------:R-:W-:Y:S05]  /*1fd0*/  BRA.U !UP0, `(.L_x_152) ;  /* 0x0000000508807547 */ /* 0x000fea000b800000 */
[----:B------:R-:W-:Y:S01]  /*1fe0*/  IADD3 R16, PT, PT, R8, R2, RZ ;  /* 0x0000000208107210 */ /* 0x000fe20007ffe0ff */
[----:B------:R-:W-:Y:S01]  /*1ff0*/  IMAD.MOV.U32 R17, RZ, RZ, RZ ;  /* 0x000000ffff117224 */ /* 0x000fe200078e00ff */
[----:B------:R-:W-:Y:S06]  /*2000*/  @!P0 BRA `(.L_x_153) ;  /* 0x0000000000a88947 */ /* 0x000fec0003800000 */
[----:B------:R-:W-:Y:S02]  /*2010*/  IMAD R18, R3, R16, UR5 ;  /* 0x0000000503127e24 */ /* 0x000fe4000f8e0210 */
[----:B------:R-:W-:Y:S02]  /*2020*/  IMAD.MOV.U32 R17, RZ, RZ, R10 ;  /* 0x000000ffff117224 */ /* 0x000fe400078e000a */
[----:B------:R-:W-:Y:S01]  /*2030*/  IMAD.MOV.U32 R19, RZ, RZ, R9 ;  /* 0x000000ffff137224 */ /* 0x000fe200078e0009 */
[----:B------:R-:W-:-:S07]  /*2040*/  IADD3 R18, PT, PT, R18, 0x20, RZ ;  /* 0x0000002012127810 */ /* 0x000fce0007ffe0ff */
.L_x_154:
[----:B0-----:R-:W-:Y:S01]  /*2050*/  LDS.64 R12, [R18+-0x20] ;  /* 0xffffe000120c7984 */ /* 0x001fe20000000a00 */
[----:B------:R-:W-:-:S03]  /*2060*/  VIADD R19, R19, 0x8 ;  /* 0x0000000813137836 */ /* 0x000fc60000000000 */
[----:B------:R-:W0:Y:S02]  /*2070*/  LDS.64 R14, [R17+-0x20] ;  /* 0xffffe000110e7984 */ /* 0x000e240000000a00 */
[----:B------:R-:W-:Y:S01]  /*2080*/  ISETP.NE.AND P2, PT, R19, RZ, PT ;  /* 0x000000ff1300720c */ /* 0x000fe20003f45270 */
[----:B0-----:R-:W-:Y:S01]  /*2090*/  DADD R14, R12, R14 ;  /* 0x000000000c0e7229 */ /* 0x001fe2000000000e */
[----:B------:R-:W-:Y:S06]  /*20a0*/  LDS.64 R12, [R17+-0x18] ;  /* 0xffffe800110c7984 */ /* 0x000fec0000000a00 */
[----:B------:R-:W-:Y:S04]  /*20b0*/  STS.64 [R17+-0x20], R14 ;  /* 0xffffe00e11007388 */ /* 0x000fe80000000a00 */
[----:B------:R-:W0:Y:S02]  /*20c0*/  LDS.64 R14, [R18+-0x18] ;  /* 0xffffe800120e7984 */ /* 0x000e240000000a00 */
[----:B0-----:R-:W-:-:S02]  /*20d0*/  DADD R12, R14, R12 ;  /* 0x000000000e0c7229 */ /* 0x001fc4000000000c */
[----:B------:R-:W-:Y:S05]  /*20e0*/  LDS.64 R14, [R17+-0x10] ;  /* 0xfffff000110e7984 */ /* 0x000fea0000000a00 */
[----:B------:R-:W-:Y:S04]  /*20f0*/  STS.64 [R17+-0x18], R12 ;  /* 0xffffe80c11007388 */ /* 0x000fe80000000a00 */
[----:B------:R-:W0:Y:S02]  /*2100*/  LDS.64 R12, [R18+-0x10] ;  /* 0xfffff000120c7984 */ /* 0x000e240000000a00 */
[----:B0-----:R-:W-:-:S02]  /*2110*/  DADD R14, R12, R14 ;  /* 0x000000000c0e7229 */ /* 0x001fc4000000000e */
[----:B------:R-:W-:Y:S05]  /*2120*/  LDS.64 R12, [R17+-0x8] ;  /* 0xfffff800110c7984 */ /* 0x000fea0000000a00 */
[----:B------:R-:W-:Y:S04]  /*2130*/  STS.64 [R17+-0x10], R14 ;  /* 0xfffff00e11007388 */ /* 0x000fe80000000a00 */
[----:B------:R-:W0:Y:S02]  /*2140*/  LDS.64 R14, [R18+-0x8] ;  /* 0xfffff800120e7984 */ /* 0x000e240000000a00 */
[----:B0-----:R-:W-:-:S02]  /*2150*/  DADD R12, R14, R12 ;  /* 0x000000000e0c7229 */ /* 0x001fc4000000000c */
[----:B------:R-:W-:Y:S05]  /*2160*/  LDS.64 R14, [R17] ;  /* 0x00000000110e7984 */ /* 0x000fea0000000a00 */
[----:B------:R-:W-:Y:S04]  /*2170*/  STS.64 [R17+-0x8], R12 ;  /* 0xfffff80c11007388 */ /* 0x000fe80000000a00 */
[----:B------:R-:W0:Y:S02]  /*2180*/  LDS.64 R12, [R18] ;  /* 0x00000000120c7984 */ /* 0x000e240000000a00 */
[----:B0-----:R-:W-:-:S02]  /*2190*/  DADD R14, R12, R14 ;  /* 0x000000000c0e7229 */ /* 0x001fc4000000000e */
[----:B------:R-:W-:Y:S05]  /*21a0*/  LDS.64 R12, [R17+0x8] ;  /* 0x00000800110c7984 */ /* 0x000fea0000000a00 */
[----:B------:R-:W-:Y:S04]  /*21b0*/  STS.64 [R17], R14 ;  /* 0x0000000e11007388 */ /* 0x000fe80000000a00 */
        /* <DEDUP_REMOVED lines=8> */
[----:B------:R0:W1:Y:S02]  /*2240*/  LDS.64 R14, [R18+0x18] ;  /* 0x00001800120e7984 */ /* 0x0000640000000a00 */
[----:B0-----:R-:W-:Y:S01]  /*2250*/  VIADD R18, R18, 0x40 ;  /* 0x0000004012127836 */ /* 0x001fe20000000000 */
[----:B-1----:R-:W-:-:S07]  /*2260*/  DADD R12, R14, R12 ;  /* 0x000000000e0c7229 */ /* 0x002fce000000000c */
[----:B------:R0:W-:Y:S02]  /*2270*/  STS.64 [R17+0x18], R12 ;  /* 0x0000180c11007388 */ /* 0x0001e40000000a00 */
[----:B0-----:R-:W-:Y:S01]  /*2280*/  VIADD R17, R17, 0x40 ;  /* 0x0000004011117836 */ /* 0x001fe20000000000 */
[----:B------:R-:W-:Y:S06]  /*2290*/  @P2 BRA `(.L_x_154) ;  /* 0xfffffffc006c2947 */ /* 0x000fec000383ffff */
[----:B------:R-:W-:-:S07]  /*22a0*/  MOV R17, R7 ;  /* 0x0000000700117202 */ /* 0x000fce0000000f00 */
.L_x_153:
[----:B------:R-:W-:-:S13]  /*22b0*/  ISETP.NE.AND P2, PT, R4, RZ, PT ;  /* 0x000000ff0400720c */ /* 0x000fda0003f45270 */
[----:B------:R-:W-:Y:S05]  /*22c0*/  @!P2 BRA `(.L_x_152) ;  /* 0x0000000000c4a947 */ /* 0x000fea0003800000 */
[----:B------:R-:W-:Y:S01]  /*22d0*/  ISETP.NE.AND P2, PT, R6, RZ, PT ;  /* 0x000000ff0600720c */ /* 0x000fe20003f45270 */
[----:B------:R-:W-:-:S12]  /*22e0*/  @!P1 BRA `(.L_x_155) ;  /* 0x0000000000549947 */ /* 0x000fd80003800000 */
[--C-:B------:R-:W-:Y:S02]  /*22f0*/  IMAD R19, R16, UR4, R17.reuse ;  /* 0x0000000410137c24 */ /* 0x100fe4000f8e0211 */
[----:B------:R-:W-:Y:S02]  /*2300*/  IMAD.IADD R18, R5, 0x1, R17 ;  /* 0x0000000105127824 */ /* 0x000fe400078e0211 */
[----:B------:R-:W-:Y:S01]  /*2310*/  VIADD R17, R17, 0x4 ;  /* 0x0000000411117836 */ /* 0x000fe20000000000 */
[----:B------:R-:W-:Y:S02]  /*2320*/  LEA R19, R19, UR5, 0x3 ;  /* 0x0000000513137c11 */ /* 0x000fe4000f8e18ff */
[----:B------:R-:W-:-:S03]  /*2330*/  LEA R18, R18, UR5, 0x3 ;  /* 0x0000000512127c11 */ /* 0x000fc6000f8e18ff */
[----:B------:R-:W-:Y:S04]  /*2340*/  LDS.64 R14, [R19] ;  /* 0x00000000130e7984 */ /* 0x000fe80000000a00 */
[----:B0-----:R-:W0:Y:S02]  /*2350*/  LDS.64 R12, [R18] ;  /* 0x00000000120c7984 */ /* 0x001e240000000a00 */
[----:B0-----:R-:W-:Y:S02]  /*2360*/  DADD R12, R14, R12 ;  /* 0x000000000e0c7229 */ /* 0x001fe4000000000c */
        /* <DEDUP_REMOVED lines=12> */
[----:B------:R1:W-:Y:S04]  /*2430*/  STS.64 [R18+0x18], R12 ;  /* 0x0000180c12007388 */ /* 0x0003e80000000a00 */
.L_x_155:
[----:B------:R-:W-:Y:S05]  /*2440*/  @!P2 BRA `(.L_x_152) ;  /* 0x000000000064a947 */ /* 0x000fea0003800000 */
[----:B------:R-:W-:Y:S01]  /*2450*/  ISETP.NE.AND P2, PT, R6, 0x1, PT ;  /* 0x000000010600780c */ /* 0x000fe20003f45270 */
[----:B------:R-:W-:-:S12]  /*2460*/  ULOP3.LUT UP0, URZ, UR4, 0x1, URZ, 0xc0, !UPT ;  /* 0x0000000104ff7892 */ /* 0x000fd8000f80c0ff */
[----:B------:R-:W-:Y:S05]  /*2470*/  @!P2 BRA `(.L_x_156) ;  /* 0x000000000034a947 */ /* 0x000fea0003800000 */
[--C-:B01----:R-:W-:Y:S02]  /*2480*/  IMAD R12, R16, UR4, R17.reuse ;  /* 0x00000004100c7c24 */ /* 0x103fe4000f8e0211 */
[----:B------:R-:W-:Y:S01]  /*2490*/  IMAD.IADD R13, R5, 0x1, R17 ;  /* 0x00000001050d7824 */ /* 0x000fe200078e0211 */
[----:B------:R-:W-:Y:S02]  /*24a0*/  IADD3 R17, PT, PT, R17, 0x2, RZ ;  /* 0x0000000211117810 */ /* 0x000fe40007ffe0ff */
[----:B------:R-:W-:Y:S02]  /*24b0*/  LEA R18, R12, UR5, 0x3 ;  /* 0x000000050c127c11 */ /* 0x000fe4000f8e18ff */
[----:B------:R-:W-:-:S03]  /*24c0*/  LEA R19, R13, UR5, 0x3 ;  /* 0x000000050d137c11 */ /* 0x000fc6000f8e18ff */
[----:B------:R-:W-:Y:S04]  /*24d0*/  LDS.64 R12, [R18] ;  /* 0x00000000120c7984 */ /* 0x000fe80000000a00 */
[----:B------:R-:W0:Y:S02]  /*24e0*/  LDS.64 R14, [R19] ;  /* 0x00000000130e7984 */ /* 0x000e240000000a00 */
[----:B0-----:R-:W-:Y:S02]  /*24f0*/  DADD R14, R12, R14 ;  /* 0x000000000c0e7229 */ /* 0x001fe4000000000e */
[----:B------:R-:W-:Y:S05]  /*2500*/  LDS.64 R12, [R19+0x8] ;  /* 0x00000800130c7984 */ /* 0x000fea0000000a00 */
[----:B------:R-:W-:Y:S04]  /*2510*/  STS.64 [R19], R14 ;  /* 0x0000000e13007388 */ /* 0x000fe80000000a00 */
[----:B------:R-:W0:Y:S02]  /*2520*/  LDS.64 R14, [R18+0x8] ;  /* 0x00000800120e7984 */ /* 0x000e240000000a00 */
[----:B0-----:R-:W-:-:S07]  /*2530*/  DADD R12, R14, R12 ;  /* 0x000000000e0c7229 */ /* 0x001fce000000000c */
[----:B------:R2:W-:Y:S04]  /*2540*/  STS.64 [R19+0x8], R12 ;  /* 0x0000080c13007388 */ /* 0x0005e80000000a00 */
.L_x_156:
[----:B------:R-:W-:Y:S05]  /*2550*/  BRA.U !UP0, `(.L_x_152) ;  /* 0x0000000108207547 */ /* 0x000fea000b800000 */
[--C-:B------:R-:W-:Y:S02]  /*2560*/  IMAD R16, R16, UR4, R17.reuse ;  /* 0x0000000410107c24 */ /* 0x100fe4000f8e0211 */
[----:B012---:R-:W-:-:S03]  /*2570*/  IMAD.IADD R12, R5, 0x1, R17 ;  /* 0x00000001050c7824 */ /* 0x007fc600078e0211 */
[----:B------:R-:W-:Y:S02]  /*2580*/  LEA R16, R16, UR5, 0x3 ;  /* 0x0000000510107c11 */ /* 0x000fe4000f8e18ff */
[----:B------:R-:W-:-:S03]  /*2590*/  LEA R17, R12, UR5, 0x3 ;  /* 0x000000050c117c11 */ /* 0x000fc6000f8e18ff */
[----:B------:R-:W-:Y:S04]  /*25a0*/  LDS.64 R12, [R16] ;  /* 0x00000000100c7984 */ /* 0x000fe80000000a00 */
[----:B------:R-:W0:Y:S02]  /*25b0*/  LDS.64 R14, [R17] ;  /* 0x00000000110e7984 */ /* 0x000e240000000a00 */
[----:B0-----:R-:W-:-:S07]  /*25c0*/  DADD R12, R12, R14 ;  /* 0x000000000c0c7229 */ /* 0x001fce000000000e */
[----:B------:R4:W-:Y:S04]  /*25d0*/  STS.64 [R17], R12 ;  /* 0x0000000c11007388 */ /* 0x0009e80000000a00 */
.L_x_152:
[----:B------:R-:W-:Y:S05]  /*25e0*/  BSYNC.RECONVERGENT B0 ;  /* 0x0000000000007941 */ /* 0x000fea0003800200 */
.L_x_151:
[----:B------:R-:W-:Y:S01]  /*25f0*/  BAR.SYNC.DEFER_BLOCKING 0x0 ;  /* 0x0000000000007b1d */ /* 0x000fe20000010000 */
[----:B------:R-:W-:-:S13]  /*2600*/  ISETP.GT.U32.AND P2, PT, R11, 0x3, PT ;  /* 0x000000030b00780c */ /* 0x000fda0003f44070 */
[----:B------:R-:W-:Y:S05]  /*2610*/  @P2 BRA `(.L_x_157) ;  /* 0xfffffff8003c2947 */ /* 0x000fea000383ffff */
.L_x_150:
[----:B------:R-:W-:-:S13]  /*2620*/  ISETP.NE.AND P0, PT, R2, RZ, PT ;  /* 0x000000ff0200720c */ /* 0x000fda0003f05270 */
[----:B------:R-:W-:Y:S05]  /*2630*/  @P0 EXIT ;  /* 0x000000000000094d */ /* 0x000fea0003800000 */
[----:B------:R-:W5:Y:S01]  /*2640*/  S2UR UR5, SR_CgaCtaId ;  /* 0x00000000000579c3 */ /* 0x000f620000008800 */
[----:B------:R-:W-:-:S07]  /*2650*/  UMOV UR4, 0x400 ;  /* 0x0000040000047882 */ /* 0x000fce0000000000 */
[----:B012---:R-:W0:Y:S08]  /*2660*/  LDC R9, c[0x0][0x3a0] ;  /* 0x0000e800ff097b82 */ /* 0x007e300000000800 */
[----:B----4-:R-:W1:Y:S01]  /*2670*/  LDC.64 R4, c[0x0][0x398] ;  /* 0x0000e600ff047b82 */ /* 0x010e620000000a00 */
[----:B-----5:R-:W-:Y:S01]  /*2680*/  ULEA UR4, UR5, UR4, 0x18 ;  /* 0x0000000405047291 */ /* 0x020fe2000f8ec0ff */
[----:B0-----:R-:W-:-:S08]  /*2690*/  ISETP.GE.AND P0, PT, R9, 0x1, PT ;  /* 0x000000010900780c */ /* 0x001fd00003f06270 */
[----:B------:R-:W0:Y:S01]  /*26a0*/  LDS.64 R2, [UR4+0x5000] ;  /* 0x00500004ff027984 */ /* 0x000e220008000a00 */
[----:B-1----:R-:W-:-:S05]  /*26b0*/  IMAD.WIDE.U32 R4, R0, 0x8, R4 ;  /* 0x0000000800047825 */ /* 0x002fca00078e0004 */
[----:B0-----:R0:W-:Y:S01]  /*26c0*/  STG.E.64 desc[UR8][R4.64], R2 ;  /* 0x0000000204007986 */ /* 0x0011e2000c101b08 */
[----:B------:R-:W-:Y:S05]  /*26d0*/  @!P0 EXIT ;  /* 0x000000000000894d */ /* 0x000fea0003800000 */
[C---:B0-----:R-:W-:Y:S01]  /*26e0*/  VIADD R4, R9.reuse, 0xffffffff ;  /* 0xffffffff09047836 */ /* 0x041fe20000000000 */
[----:B------:R-:W-:Y:S01]  /*26f0*/  LOP3.LUT R26, R9, 0x7, RZ, 0xc0, !PT ;  /* 0x00000007091a7812 */ /* 0x000fe200078ec0ff */
[----:B------:R-:W-:Y:S02]  /*2700*/  IMAD R0, R0, R9, RZ ;  /* 0x0000000900007224 */ /* 0x000fe400078e02ff */
[----:B------:R-:W-:Y:S01]  /*2710*/  IMAD.MOV.U32 R5, RZ, RZ, RZ ;  /* 0x000000ffff057224 */ /* 0x000fe200078e00ff */
[----:B------:R-:W-:-:S13]  /*2720*/  ISETP.GE.U32.AND P0, PT, R4, 0x7, PT ;  /* 0x000000070400780c */ /* 0x000fda0003f06070 */
[----:B------:R-:W-:Y:S05]  /*2730*/  @!P0 BRA `(.L_x_158) ;  /* 0x0000000800dc8947 */ /* 0x000fea0003800000 */
[----:B------:R-:W0:Y:S01]  /*2740*/  LDC.64 R6, c[0x0][0x390] ;  /* 0x0000e400ff067b82 */ /* 0x000e220000000a00 */
[----:B------:R-:W-:Y:S01]  /*2750*/  LOP3.LUT R5, R9, 0x7ffffff8, RZ, 0xc0, !PT ;  /* 0x7ffffff809057812 */ /* 0x000fe200078ec0ff */
[----:B------:R-:W-:-:S03]  /*2760*/  UIADD3 UR4, UPT, UPT, UR4, 0x20, URZ ;  /* 0x0000002004047890 */ /* 0x000fc6000fffe0ff */
[----:B------:R-:W-:Y:S01]  /*2770*/  IADD3 R27, PT, PT, -R5, RZ, RZ ;  /* 0x000000ff051b7210 */ /* 0x000fe20007ffe1ff */
[----:B0-----:R-:W-:-:S03]  /*2780*/  IMAD.WIDE.U32 R6, R0, 0x8, R6 ;  /* 0x0000000800067825 */ /* 0x001fc600078e0006 */
[----:B------:R-:W-:-:S05]  /*2790*/  IADD3 R4, P0, PT, R6, 0x20, RZ ;  /* 0x0000002006047810 */ /* 0x000fca0007f1e0ff */
[----:B------:R-:W-:-:S08]  /*27a0*/  IMAD.X R15, RZ, RZ, R7, P0 ;  /* 0x000000ffff0f7224 */ /* 0x000fd000000e0607 */
.L_x_167:
[----:B0-----:R-:W0:Y:S01]  /*27b0*/  MUFU.RCP64H R7, R3 ;  /* 0x0000000300077308 */ /* 0x001e220000001800 */
[----:B------:R-:W-:Y:S01]  /*27c0*/  IMAD.MOV.U32 R6, RZ, RZ, 0x1 ;  /* 0x00000001ff067424 */ /* 0x000fe200078e00ff */
[----:B------:R-:W1:Y:S01]  /*27d0*/  LDS.64 R12, [UR4+-0x20] ;  /* 0xffffe004ff0c7984 */ /* 0x000e620008000a00 */
[----:B------:R-:W-:Y:S01]  /*27e0*/  VIADD R27, R27, 0x8 ;  /* 0x000000081b1b7836 */ /* 0x000fe20000000000 */
[----:B------:R-:W-:Y:S01]  /*27f0*/  MOV R22, R4 ;  /* 0x0000000400167202 */ /* 0x000fe20000000f00 */
[----:B------:R-:W-:-:S03]  /*2800*/  IMAD.MOV.U32 R23, RZ, RZ, R15 ;  /* 0x000000ffff177224 */ /* 0x000fc600078e000f */
[----:B------:R-:W-:Y:S01]  /*2810*/  ISETP.NE.AND P1, PT, R27, RZ, PT ;  /* 0x000000ff1b00720c */ /* 0x000fe20003f25270 */
[----:B0-----:R-:W-:-:S08]  /*2820*/  DFMA R8, -R2, R6, 1 ;  /* 0x3ff000000208742b */ /* 0x001fd00000000106 */
[----:B------:R-:W-:-:S08]  /*2830*/  DFMA R8, R8, R8, R8 ;  /* 0x000000080808722b */ /* 0x000fd00000000008 */
[----:B------:R-:W-:-:S08]  /*2840*/  DFMA R8, R6, R8, R6 ;  /* 0x000000080608722b */ /* 0x000fd00000000006 */
[----:B------:R-:W-:Y:S01]  /*2850*/  DFMA R6, -R2, R8, 1 ;  /* 0x3ff000000206742b */ /* 0x000fe20000000108 */
[----:B-1----:R-:W-:-:S07]  /*2860*/  FSETP.GEU.AND P2, PT, |R13|, 6.5827683646048100446e-37, PT ;  /* 0x036000000d00780b */ /* 0x002fce0003f4e200 */
        /* <DEDUP_REMOVED lines=10> */
[----:B---3--:R-:W-:Y:S05]  /*2910*/  CALL.REL.NOINC `($__internal_1_$__cuda_sm20_div_rn_f64_full) ;  /* 0x0000001400747944 */ /* 0x008fea0003c00000 */
[----:B------:R-:W-:Y:S01]  /*2920*/  MOV R6, R8 ;  /* 0x0000000800067202 */ /* 0x000fe20000000f00 */
[----:B------:R-:W-:-:S07]  /*2930*/  IMAD.MOV.U32 R7, RZ, RZ, R9 ;  /* 0x000000ffff077224 */ /* 0x000fce00078e0009 */
.L_x_159:
[----:B------:R-:W0:Y:S01]  /*2940*/  MUFU.RCP64H R9, R3 ;  /* 0x0000000300097308 */ /* 0x000e220000001800 */
[----:B------:R-:W-:Y:S01]  /*2950*/  IMAD.MOV.U32 R8, RZ, RZ, 0x1 ;  /* 0x00000001ff087424 */ /* 0x000fe200078e00ff */
[----:B------:R-:W1:Y:S04]  /*2960*/  LDS.64 R12, [UR4+-0x18] ;  /* 0xffffe804ff0c7984 */ /* 0x000e680008000a00 */
[----:B------:R2:W-:Y:S01]  /*2970*/  STG.E.64 desc[UR8][R22.64+-0x20], R6 ;  /* 0xffffe00616007986 */ /* 0x0005e2000c101b08 */
        /* <DEDUP_REMOVED lines=11> */
[----:B--2---:R-:W-:Y:S05]  /*2a30*/  @P0 BRA P2, `(.L_x_160) ;  /* 0x0000000000100947 */ /* 0x004fea0001000000 */
[----:B------:R-:W-:Y:S01]  /*2a40*/  IMAD.MOV.U32 R10, RZ, RZ, R2 ;  /* 0x000000ffff0a7224 */ /* 0x000fe200078e0002 */
[----:B------:R-:W-:Y:S02]  /*2a50*/  MOV R11, R3 ;  /* 0x00000003000b7202 */ /* 0x000fe40000000f00 */
[----:B------:R-:W-:-:S07]  /*2a60*/  MOV R4, 0x2a80 ;  /* 0x00002a8000047802 */ /* 0x000fce0000000f00 */
[----:B---3--:R-:W-:Y:S05]  /*2a70*/  CALL.REL.NOINC `($__internal_1_$__cuda_sm20_div_rn_f64_full) ;  /* 0x00000014001c7944 */ /* 0x008fea0003c00000 */
.L_x_160:
        /* <DEDUP_REMOVED lines=17> */
[----:B------:R-:W-:Y:S01]  /*2b90*/  MOV R4, 0x2bc0 ;  /* 0x00002bc000047802 */ /* 0x000fe20000000f00 */
[----:B------:R-:W-:-:S07]  /*2ba0*/  IMAD.MOV.U32 R11, RZ, RZ, R3 ;  /* 0x000000ffff0b7224 */ /* 0x000fce00078e0003 */
[----:B---3--:R-:W-:Y:S05]  /*2bb0*/  CALL.REL.NOINC `($__internal_1_$__cuda_sm20_div_rn_f64_full) ;  /* 0x0000001000cc7944 */ /* 0x008fea0003c00000 */
[----:B------:R-:W-:Y:S01]  /*2bc0*/  MOV R6, R8 ;  /* 0x0000000800067202 */ /* 0x000fe20000000f00 */
[----:B------:R-:W-:-:S07]  /*2bd0*/  IMAD.MOV.U32 R7, RZ, RZ, R9 ;  /* 0x000000ffff077224 */ /* 0x000fce00078e0009 */
.L_x_161:
        /* <DEDUP_REMOVED lines=20> */
.L_x_162:
[----:B------:R-:W0:Y:S01]  /*2d20*/  MUFU.RCP64H R7, R3 ;  /* 0x0000000300077308 */ /* 0x000e220000001800 */
[----:B------:R-:W-:Y:S01]  /*2d30*/  IMAD.MOV.U32 R6, RZ, RZ, 0x1 ;  /* 0x00000001ff067424 */ /* 0x000fe200078e00ff */
[----:B------:R-:W1:Y:S04]  /*2d40*/  LDS.64 R12, [UR4] ;  /* 0x00000004ff0c7984 */ /* 0x000e680008000a00 */
        /* <DEDUP_REMOVED lines=19> */
.L_x_163:
[----:B------:R-:W0:Y:S01]  /*2e80*/  MUFU.RCP64H R9, R3 ;  /* 0x0000000300097308 */ /* 0x000e220000001800 */
[----:B------:R-:W-:Y:S01]  /*2e90*/  IMAD.MOV.U32 R8, RZ, RZ, 0x1 ;  /* 0x00000001ff087424 */ /* 0x000fe200078e00ff */
[----:B------:R-:W1:Y:S04]  /*2ea0*/  LDS.64 R12, [UR4+0x8] ;  /* 0x00000804ff0c7984 */ /* 0x000e680008000a00 */
        /* <DEDUP_REMOVED lines=17> */
.L_x_164:
        /* <DEDUP_REMOVED lines=22> */
.L_x_165:
        /* <DEDUP_REMOVED lines=20> */
.L_x_166:
[----:B------:R0:W-:Y:S01]  /*3260*/  STG.E.64 desc[UR8][R22.64+0x18], R8 ;  /* 0x0000180816007986 */ /* 0x0001e2000c101b08 */
[----:B------:R-:W-:Y:S01]  /*3270*/  IADD3 R4, P0, PT, R22, 0x40, RZ ;  /* 0x0000004016047810 */ /* 0x000fe20007f1e0ff */
[----:B------:R-:W-:-:S04]  /*3280*/  UIADD3 UR4, UPT, UPT, UR4, 0x40, URZ ;  /* 0x0000004004047890 */ /* 0x000fc8000fffe0ff */
[----:B------:R-:W-:Y:S01]  /*3290*/  IMAD.X R15, RZ, RZ, R23, P0 ;  /* 0x000000ffff0f7224 */ /* 0x000fe200000e0617 */
[----:B------:R-:W-:Y:S07]  /*32a0*/  @P1 BRA `(.L_x_167) ;  /* 0xfffffff400401947 */ /* 0x000fee000383ffff */
.L_x_158:
[----:B------:R-:W-:-:S13]  /*32b0*/  ISETP.NE.AND P0, PT, R26, RZ, PT ;  /* 0x000000ff1a00720c */ /* 0x000fda0003f05270 */
[----:B------:R-:W-:Y:S05]  /*32c0*/  @!P0 EXIT ;  /* 0x000000000000894d */ /* 0x000fea0003800000 */
[----:B------:R-:W1:Y:S01]  /*32d0*/  LDCU UR4, c[0x0][0x3a0] ;  /* 0x00007400ff0477ac */ /* 0x000e620008000800 */
[----:B------:R-:W-:Y:S01]  /*32e0*/  ISETP.GE.U32.AND P0, PT, R26, 0x4, PT ;  /* 0x000000041a00780c */ /* 0x000fe20003f06070 */
[----:B-1----:R-:W-:-:S12]  /*32f0*/  ULOP3.LUT UR4, UR4, 0x3, URZ, 0xc0, !UPT ;  /* 0x0000000304047892 */ /* 0x002fd8000f8ec0ff */
[----:B------:R-:W-:Y:S05]  /*3300*/  @!P0 BRA `(.L_x_168) ;  /* 0x0000000400848947 */ /* 0x000fea0003800000 */
[----:B0-----:R-:W0:Y:S01]  /*3310*/  S2R R9, SR_CgaCtaId ;  /* 0x0000000000097919 */ /* 0x001e220000008800 */
[----:B------:R-:W1:Y:S01]  /*3320*/  MUFU.RCP64H R7, R3 ;  /* 0x0000000300077308 */ /* 0x000e620000001800 */
[----:B------:R-:W-:Y:S01]  /*3330*/  MOV R4, 0x400 ;  /* 0x0000040000047802 */ /* 0x000fe20000000f00 */
[----:B------:R-:W-:-:S03]  /*3340*/  IMAD.MOV.U32 R6, RZ, RZ, 0x1 ;  /* 0x00000001ff067424 */ /* 0x000fc600078e00ff */
[----:B0-----:R-:W-:-:S03]  /*3350*/  LEA R4, R9, R4, 0x18 ;  /* 0x0000000409047211 */ /* 0x001fc600078ec0ff */
[----:B-1----:R-:W-:Y:S02]  /*3360*/  DFMA R8, -R2, R6, 1 ;  /* 0x3ff000000208742b */ /* 0x002fe40000000106 */
[----:B------:R-:W-:-:S06]  /*3370*/  IMAD R26, R5, 0x8, R4 ;  /* 0x00000008051a7824 */ /* 0x000fcc00078e0204 */
[----:B------:R-:W-:Y:S01]  /*3380*/  DFMA R8, R8, R8, R8 ;  /* 0x000000080808722b */ /* 0x000fe20000000008 */
[----:B------:R-:W0:Y:S07]  /*3390*/  LDS.64 R12, [R26] ;  /* 0x000000001a0c7984 */ /* 0x000e2e0000000a00 */
[----:B------:R-:W-:-:S08]  /*33a0*/  DFMA R8, R6, R8, R6 ;  /* 0x000000080608722b */ /* 0x000fd00000000006 */
[----:B------:R-:W-:-:S08]  /*33b0*/  DFMA R6, -R2, R8, 1 ;  /* 0x3ff000000206742b */ /* 0x000fd00000000108 */
[----:B------:R-:W-:-:S08]  /*33c0*/  DFMA R10, R8, R6, R8 ;  /* 0x00000006080a722b */ /* 0x000fd00000000008 */
[----:B0-----:R-:W-:Y:S01]  /*33d0*/  DMUL R6, R10, R12 ;  /* 0x0000000c0a067228 */ /* 0x001fe20000000000 */
[----:B------:R-:W-:-:S07]  /*33e0*/  FSETP.GEU.AND P1, PT, |R13|, 6.5827683646048100446e-37, PT ;  /* 0x036000000d00780b */ /* 0x000fce0003f2e200 */
        /* <DEDUP_REMOVED lines=8> */
[----:B---3--:R-:W-:Y:S05]  /*3470*/  CALL.REL.NOINC `($__internal_1_$__cuda_sm20_div_rn_f64_full) ;  /* 0x00000008009c7944 */ /* 0x008fea0003c00000 */
[----:B------:R-:W-:Y:S02]  /*3480*/  IMAD.MOV.U32 R6, RZ, RZ, R8 ;  /* 0x000000ffff067224 */ /* 0x000fe400078e0008 */
[----:B------:R-:W-:-:S07]  /*3490*/  IMAD.MOV.U32 R7, RZ, RZ, R9 ;  /* 0x000000ffff077224 */ /* 0x000fce00078e0009 */
.L_x_169:
[----:B------:R-:W0:Y:S01]  /*34a0*/  MUFU.RCP64H R9, R3 ;  /* 0x0000000300097308 */ /* 0x000e220000001800 */
[----:B------:R-:W-:Y:S01]  /*34b0*/  MOV R8, 0x1 ;  /* 0x0000000100087802 */ /* 0x000fe20000000f00 */
[----:B------:R-:W1:Y:S01]  /*34c0*/  LDS.64 R12, [R26+0x8] ;  /* 0x000008001a0c7984 */ /* 0x000e620000000a00 */
[----:B------:R-:W-:-:S04]  /*34d0*/  IMAD.IADD R19, R0, 0x1, R5 ;  /* 0x0000000100137824 */ /* 0x000fc800078e0205 */
[----:B0-----:R-:W-:-:S08]  /*34e0*/  DFMA R10, -R2, R8, 1 ;  /* 0x3ff00000020a742b */ /* 0x001fd00000000108 */
[----:B------:R-:W-:-:S08]  /*34f0*/  DFMA R10, R10, R10, R10 ;  /* 0x0000000a0a0a722b */ /* 0x000fd0000000000a */
[----:B------:R-:W-:Y:S02]  /*3500*/  DFMA R8, R8, R10, R8 ;  /* 0x0000000a0808722b */ /* 0x000fe40000000008 */
[----:B------:R-:W0:Y:S06]  /*3510*/  LDC.64 R10, c[0x0][0x390] ;  /* 0x0000e400ff0a7b82 */ /* 0x000e2c0000000a00 */
[----:B------:R-:W-:Y:S01]  /*3520*/  DFMA R14, -R2, R8, 1 ;  /* 0x3ff00000020e742b */ /* 0x000fe20000000108 */
[----:B-1----:R-:W-:-:S07]  /*3530*/  FSETP.GEU.AND P1, PT, |R13|, 6.5827683646048100446e-37, PT ;  /* 0x036000000d00780b */ /* 0x002fce0003f2e200 */
[----:B------:R-:W-:-:S08]  /*3540*/  DFMA R16, R8, R14, R8 ;  /* 0x0000000e0810722b */ /* 0x000fd00000000008 */
[----:B------:R-:W-:Y:S01]  /*3550*/  DMUL R8, R16, R12 ;  /* 0x0000000c10087228 */ /* 0x000fe20000000000 */
[----:B0-----:R-:W-:-:S05]  /*3560*/  IMAD.WIDE.U32 R10, R19, 0x8, R10 ;  /* 0x00000008130a7825 */ /* 0x001fca00078e000a */
[----:B------:R0:W-:Y:S02]  /*3570*/  STG.E.64 desc[UR8][R10.64], R6 ;  /* 0x000000060a007986 */ /* 0x0001e4000c101b08 */
[----:B------:R-:W-:-:S08]  /*3580*/  DFMA R14, -R2, R8, R12 ;  /* 0x00000008020e722b */ /* 0x000fd0000000010c */
[----:B------:R-:W-:-:S10]  /*3590*/  DFMA R8, R16, R14, R8 ;  /* 0x0000000e1008722b */ /* 0x000fd40000000008 */
[----:B------:R-:W-:-:S05]  /*35a0*/  FFMA R4, RZ, R3, R9 ;  /* 0x00000003ff047223 */ /* 0x000fca0000000009 */
[----:B------:R-:W-:-:S13]  /*35b0*/  FSETP.GT.AND P0, PT, |R4|, 1.469367938527859385e-39, PT ;  /* 0x001000000400780b */ /* 0x000fda0003f04200 */
[----:B0-----:R-:W-:Y:S05]  /*35c0*/  @P0 BRA P1, `(.L_x_170) ;  /* 0x0000000000100947 */ /* 0x001fea0000800000 */
[----:B------:R-:W-:Y:S01]  /*35d0*/  IMAD.MOV.U32 R10, RZ, RZ, R2 ;  /* 0x000000ffff0a7224 */ /* 0x000fe200078e0002 */
[----:B------:R-:W-:Y:S01]  /*35e0*/  MOV R4, 0x3610 ;  /* 0x0000361000047802 */ /* 0x000fe20000000f00 */
[----:B------:R-:W-:-:S07]  /*35f0*/  IMAD.MOV.U32 R11, RZ, RZ, R3 ;  /* 0x000000ffff0b7224 */ /* 0x000fce00078e0003 */
[----:B---3--:R-:W-:Y:S05]  /*3600*/  CALL.REL.NOINC `($__internal_1_$__cuda_sm20_div_rn_f64_full) ;  /* 0x0000000800387944 */ /* 0x008fea0003c00000 */
.L_x_170:
[----:B------:R-:W0:Y:S01]  /*3610*/  MUFU.RCP64H R7, R3 ;  /* 0x0000000300077308 */ /* 0x000e220000001800 */
[----:B------:R-:W-:Y:S01]  /*3620*/  MOV R6, 0x1 ;  /* 0x0000000100067802 */ /* 0x000fe20000000f00 */
[----:B------:R-:W1:Y:S01]  /*3630*/  LDS.64 R12, [R26+0x10] ;  /* 0x000010001a0c7984 */ /* 0x000e620000000a00 */
[----:B------:R-:W2:Y:S01]  /*3640*/  LDC.64 R22, c[0x0][0x390] ;  /* 0x0000e400ff167b82 */ /* 0x000ea20000000a00 */
[----:B------:R-:W-:-:S05]  /*3650*/  IADD3 R4, P0, PT, R0, R5, RZ ;  /* 0x0000000500047210 */ /* 0x000fca0007f1e0ff */
[----:B------:R-:W-:Y:S01]  /*3660*/  IMAD.X R16, RZ, RZ, RZ, P0 ;  /* 0x000000ffff107224 */ /* 0x000fe200000e06ff */
[----:B0-----:R-:W-:-:S08]  /*3670*/  DFMA R10, -R2, R6, 1 ;  /* 0x3ff00000020a742b */ /* 0x001fd00000000106 */
[----:B------:R-:W-:Y:S01]  /*3680*/  DFMA R10, R10, R10, R10 ;  /* 0x0000000a0a0a722b */ /* 0x000fe2000000000a */
[----:B--2---:R-:W-:-:S04]  /*3690*/  LEA R22, P0, R4, R22, 0x3 ;  /* 0x0000001604167211 */ /* 0x004fc800078018ff */
[----:B------:R-:W-:-:S03]  /*36a0*/  LEA.HI.X R23, R4, R23, R16, 0x3, P0 ;  /* 0x0000001704177211 */ /* 0x000fc600000f1c10 */
[----:B------:R-:W-:Y:S02]  /*36b0*/  DFMA R10, R6, R10, R6 ;  /* 0x0000000a060a722b */ /* 0x000fe40000000006 */
[----:B------:R0:W-:Y:S06]  /*36c0*/  STG.E.64 desc[UR8][R22.64+0x8], R8 ;  /* 0x0000080816007986 */ /* 0x0001ec000c101b08 */
        /* <DEDUP_REMOVED lines=13> */
[----:B------:R-:W-:Y:S01]  /*37a0*/  MOV R6, R8 ;  /* 0x0000000800067202 */ /* 0x000fe20000000f00 */
[----:B------:R-:W-:-:S07]  /*37b0*/  IMAD.MOV.U32 R7, RZ, RZ, R9 ;  /* 0x000000ffff077224 */ /* 0x000fce00078e0009 */
.L_x_171:
[----:B------:R-:W0:Y:S01]  /*37c0*/  MUFU.RCP64H R9, R3 ;  /* 0x0000000300097308 */ /* 0x000e220000001800 */
[----:B------:R-:W-:Y:S01]  /*37d0*/  IMAD.MOV.U32 R8, RZ, RZ, 0x1 ;  /* 0x00000001ff087424 */ /* 0x000fe200078e00ff */
[----:B------:R-:W1:Y:S04]  /*37e0*/  LDS.64 R12, [R26+0x18] ;  /* 0x000018001a0c7984 */ /* 0x000e680000000a00 */
        /* <DEDUP_REMOVED lines=17> */
.L_x_172:
[----:B------:R1:W-:Y:S01]  /*3900*/  STG.E.64 desc[UR8][R22.64+0x18], R8 ;  /* 0x0000180816007986 */ /* 0x0003e2000c101b08 */
[----:B------:R-:W-:-:S07]  /*3910*/  VIADD R5, R5, 0x4 ;  /* 0x0000000405057836 */ /* 0x000fce0000000000 */
.L_x_168:
[----:B------:R-:W-:-:S13]  /*3920*/  ISETP.NE.AND P0, PT, RZ, UR4, PT ;  /* 0x00000004ff007c0c */ /* 0x000fda000bf05270 */
[----:B------:R-:W-:Y:S05]  /*3930*/  @!P0 EXIT ;  /* 0x000000000000894d */ /* 0x000fea0003800000 */
[----:B------:R-:W-:-:S09]  /*3940*/  UISETP.NE.AND UP0, UPT, UR4, 0x1, UPT ;  /* 0x000000010400788c */ /* 0x000fd2000bf05270 */
[----:B------:R-:W-:Y:S05]  /*3950*/  BRA.U !UP0, `(.L_x_173) ;  /* 0x0000000108dc7547 */ /* 0x000fea000b800000 */
[----:B01----:R-:W0:Y:S01]  /*3960*/  S2R R9, SR_CgaCtaId ;  /* 0x0000000000097919 */ /* 0x003e220000008800 */
        /* <DEDUP_REMOVED lines=24> */
.L_x_174:
[----:B------:R-:W0:Y:S01]  /*3af0*/  MUFU.RCP64H R9, R3 ;  /* 0x0000000300097308 */ /* 0x000e220000001800 */
[----:B------:R-:W-:Y:S01]  /*3b00*/  MOV R8, 0x1 ;  /* 0x0000000100087802 */ /* 0x000fe20000000f00 */
[----:B------:R-:W1:Y:S01]  /*3b10*/  LDS.64 R12, [R22+0x8] ;  /* 0x00000800160c7984 */ /* 0x000e620000000a00 */
[----:B------:R-:W2:Y:S01]  /*3b20*/  LDC.64 R14, c[0x0][0x390] ;  /* 0x0000e400ff0e7b82 */ /* 0x000ea20000000a00 */
[----:B------:R-:W-:-:S03]  /*3b30*/  IMAD.IADD R19, R0, 0x1, R5 ;  /* 0x0000000100137824 */ /* 0x000fc600078e0205 */
[----:B0-----:R-:W-:-:S08]  /*3b40*/  DFMA R10, -R2, R8, 1 ;  /* 0x3ff00000020a742b */ /* 0x001fd00000000108 */
[----:B------:R-:W-:Y:S01]  /*3b50*/  DFMA R10, R10, R10, R10 ;  /* 0x0000000a0a0a722b */ /* 0x000fe2000000000a */
[----:B--2---:R-:W-:-:S05]  /*3b60*/  IMAD.WIDE.U32 R14, R19, 0x8, R14 ;  /* 0x00000008130e7825 */ /* 0x004fca00078e000e */
[----:B------:R0:W-:Y:S02]  /*3b70*/  STG.E.64 desc[UR8][R14.64], R6 ;  /* 0x000000060e007986 */ /* 0x0001e4000c101b08 */
        /* <DEDUP_REMOVED lines=14> */
.L_x_175:
[----:B------:R-:W0:Y:S01]  /*3c60*/  LDC.64 R10, c[0x0][0x390] ;  /* 0x0000e400ff0a7b82 */ /* 0x000e220000000a00 */
[----:B------:R-:W-:Y:S01]  /*3c70*/  IADD3 R4, P0, PT, R0, R5, RZ ;  /* 0x0000000500047210 */ /* 0x000fe20007f1e0ff */
[----:B------:R-:W-:-:S03]  /*3c80*/  VIADD R5, R5, 0x2 ;  /* 0x0000000205057836 */ /* 0x000fc60000000000 */
[----:B------:R-:W-:Y:S02]  /*3c90*/  IADD3.X R7, PT, PT, RZ, RZ, RZ, P0, !PT ;  /* 0x000000ffff077210 */ /* 0x000fe400007fe4ff */
[----:B0-----:R-:W-:-:S04]  /*3ca0*/  LEA R6, P0, R4, R10, 0x3 ;  /* 0x0000000a04067211 */ /* 0x001fc800078018ff */
[----:B------:R-:W-:-:S05]  /*3cb0*/  LEA.HI.X R7, R4, R11, R7, 0x3, P0 ;  /* 0x0000000b04077211 */ /* 0x000fca00000f1c07 */
[----:B------:R2:W-:Y:S04]  /*3cc0*/  STG.E.64 desc[UR8][R6.64+0x8], R8 ;  /* 0x0000080806007986 */ /* 0x0005e8000c101b08 */
.L_x_173:
[----:B------:R-:W4:Y:S02]  /*3cd0*/  LDC R4, c[0x0][0x3a0] ;  /* 0x0000e800ff047b82 */ /* 0x000f240000000800 */
[----:B----4-:R-:W-:-:S04]  /*3ce0*/  LOP3.LUT R4, R4, 0x1, RZ, 0xc0, !PT ;  /* 0x0000000104047812 */ /* 0x010fc800078ec0ff */
[----:B------:R-:W-:-:S13]  /*3cf0*/  ISETP.NE.U32.AND P0, PT, R4, 0x1, PT ;  /* 0x000000010400780c */ /* 0x000fda0003f05070 */
[----:B------:R-:W-:Y:S05]  /*3d00*/  @P0 EXIT ;  /* 0x000000000000094d */ /* 0x000fea0003800000 */
[----:B012---:R-:W0:Y:S01]  /*3d10*/  S2R R9, SR_CgaCtaId ;  /* 0x0000000000097919 */ /* 0x007e220000008800 */
        /* <DEDUP_REMOVED lines=24> */
.L_x_176:
[----:B------:R-:W0:Y:S01]  /*3ea0*/  LDC.64 R2, c[0x0][0x390] ;  /* 0x0000e400ff027b82 */ /* 0x000e220000000a00 */
[----:B------:R-:W-:-:S05]  /*3eb0*/  IADD3 R5, PT, PT, R0, R5, RZ ;  /* 0x0000000500057210 */ /* 0x000fca0007ffe0ff */
[----:B0-----:R-:W-:-:S05]  /*3ec0*/  IMAD.WIDE.U32 R2, R5, 0x8, R2 ;  /* 0x0000000805027825 */ /* 0x001fca00078e0002 */
[----:B------:R-:W-:Y:S01]  /*3ed0*/  STG.E.64 desc[UR8][R2.64], R6 ;  /* 0x0000000602007986 */ /* 0x000fe2000c101b08 */
[----:B------:R-:W-:Y:S05]  /*3ee0*/  EXIT ;  /* 0x000000000000794d */ /* 0x000fea0003800000 */
        .weak           $__internal_1_$__cuda_sm20_div_rn_f64_full
        .type           $__internal_1_$__cuda_sm20_div_rn_f64_full,@function
        .size           $__internal_1_$__cuda_sm20_div_rn_f64_full,(.L_x_289 - $__internal_1_$__cuda_sm20_div_rn_f64_full)
$__internal_1_$__cuda_sm20_div_rn_f64_full:
[C---:B------:R-:W-:Y:S01]  /*3ef0*/  FSETP.GEU.AND P0, PT, |R11|.reuse, 1.469367938527859385e-39, PT ;  /* 0x001000000b00780b */ /* 0x040fe20003f0e200 */
[----:B------:R-:W-:Y:S01]  /*3f00*/  IMAD.MOV.U32 R18, RZ, RZ, 0x1 ;  /* 0x00000001ff127424 */ /* 0x000fe200078e00ff */
[----:B------:R-:W-:Y:S01]  /*3f10*/  LOP3.LUT R8, R11, 0x800fffff, RZ, 0xc0, !PT ;  /* 0x800fffff0b087812 */ /* 0x000fe200078ec0ff */
[----:B------:R-:W-:Y:S02]  /*3f20*/  IMAD.MOV.U32 R24, RZ, RZ, 0x1ca00000 ;  /* 0x1ca00000ff187424 */ /* 0x000fe400078e00ff */
[----:B------:R-:W-:Y:S01]  /*3f30*/  IMAD.MOV.U32 R14, RZ, RZ, R12 ;  /* 0x000000ffff0e7224 */ /* 0x000fe200078e000c */
[----:B------:R-:W-:Y:S01]  /*3f40*/  LOP3.LUT R9, R8, 0x3ff00000, RZ, 0xfc, !PT ;  /* 0x3ff0000008097812 */ /* 0x000fe200078efcff */
[----:B------:R-:W-:-:S06]  /*3f50*/  IMAD.MOV.U32 R8, RZ, RZ, R10 ;  /* 0x000000ffff087224 */ /* 0x000fcc00078e000a */
[----:B------:R-:W-:-:S06]  /*3f60*/  @!P0 DMUL R8, R10, 8.98846567431157953865e+307 ;  /* 0x7fe000000a088828 */ /* 0x000fcc0000000000 */
[----:B------:R-:W0:Y:S02]  /*3f70*/  MUFU.RCP64H R19, R9 ;  /* 0x0000000900137308 */ /* 0x000e240000001800 */
[----:B0-----:R-:W-:-:S08]  /*3f80*/  DFMA R6, R18, -R8, 1 ;  /* 0x3ff000001206742b */ /* 0x001fd00000000808 */
[----:B------:R-:W-:-:S08]  /*3f90*/  DFMA R6, R6, R6, R6 ;  /* 0x000000060606722b */ /* 0x000fd00000000006 */
[----:B------:R-:W-:Y:S01]  /*3fa0*/  DFMA R18, R18, R6, R18 ;  /* 0x000000061212722b */ /* 0x000fe20000000012 */
[----:B------:R-:W-:Y:S02]  /*3fb0*/  LOP3.LUT R6, R11, 0x7ff00000, RZ, 0xc0, !PT ;  /* 0x7ff000000b067812 */ /* 0x000fe400078ec0ff */
[----:B------:R-:W-:-:S04]  /*3fc0*/  LOP3.LUT R7, R13, 0x7ff00000, RZ, 0xc0, !PT ;  /* 0x7ff000000d077812 */ /* 0x000fc800078ec0ff */
[----:B------:R-:W-:Y:S01]  /*3fd0*/  ISETP.GE.U32.AND P2, PT, R7, R6, PT ;  /* 0x000000060700720c */ /* 0x000fe20003f46070 */
[C---:B------:R-:W-:Y:S01]  /*3fe0*/  DFMA R16, R18.reuse, -R8, 1 ;  /* 0x3ff000001210742b */ /* 0x040fe20000000808 */
[----:B------:R-:W-:Y:S02]  /*3ff0*/  MOV R25, R7 ;  /* 0x0000000700197202 */ /* 0x000fe40000000f00 */
[----:B------:R-:W-:Y:S02]  /*4000*/  SEL R15, R24, 0x63400000, !P2 ;  /* 0x63400000180f7807 */ /* 0x000fe40005000000 */
[----:B------:R-:W-:Y:S02]  /*4010*/  FSETP.GEU.AND P2, PT, |R13|, 1.469367938527859385e-39, PT ;  /* 0x001000000d00780b */ /* 0x000fe40003f4e200 */
[----:B------:R-:W-:Y:S01]  /*4020*/  LOP3.LUT R15, R15, 0x800fffff, R13, 0xf8, !PT ;  /* 0x800fffff0f0f7812 */ /* 0x000fe200078ef80d */
[----:B------:R-:W-:-:S10]  /*4030*/  DFMA R16, R18, R16, R18 ;  /* 0x000000101210722b */ /* 0x000fd40000000012 */
[----:B------:R-:W-:Y:S05]  /*4040*/  @P2 BRA `(.L_x_177) ;  /* 0x0000000000202947 */ /* 0x000fea0003800000 */
[----:B------:R-:W-:-:S04]  /*4050*/  LOP3.LUT R18, R11, 0x7ff00000, RZ, 0xc0, !PT ;  /* 0x7ff000000b127812 */ /* 0x000fc800078ec0ff */
[----:B------:R-:W-:Y:S01]  /*4060*/  ISETP.GE.U32.AND P2, PT, R7, R18, PT ;  /* 0x000000120700720c */ /* 0x000fe20003f46070 */
[----:B------:R-:W-:-:S03]  /*4070*/  IMAD.MOV.U32 R18, RZ, RZ, RZ ;  /* 0x000000ffff127224 */ /* 0x000fc600078e00ff */
[----:B------:R-:W-:-:S04]  /*4080*/  SEL R19, R24, 0x63400000, !P2 ;  /* 0x6340000018137807 */ /* 0x000fc80005000000 */
[----:B------:R-:W-:-:S04]  /*4090*/  LOP3.LUT R19, R19, 0x80000000, R13, 0xf8, !PT ;  /* 0x8000000013137812 */ /* 0x000fc800078ef80d */
[----:B------:R-:W-:-:S06]  /*40a0*/  LOP3.LUT R19, R19, 0x100000, RZ, 0xfc, !PT ;  /* 0x0010000013137812 */ /* 0x000fcc00078efcff */
[----:B------:R-:W-:-:S10]  /*40b0*/  DFMA R14, R14, 2, -R18 ;  /* 0x400000000e0e782b */ /* 0x000fd40000000812 */
[----:B------:R-:W-:-:S07]  /*40c0*/  LOP3.LUT R25, R15, 0x7ff00000, RZ, 0xc0, !PT ;  /* 0x7ff000000f197812 */ /* 0x000fce00078ec0ff */
.L_x_177:
[----:B------:R-:W-:-:S08]  /*40d0*/  DMUL R18, R16, R14 ;  /* 0x0000000e10127228 */ /* 0x000fd00000000000 */
[----:B------:R-:W-:-:S08]  /*40e0*/  DFMA R20, R18, -R8, R14 ;  /* 0x800000081214722b */ /* 0x000fd0000000000e */
[----:B------:R-:W-:Y:S01]  /*40f0*/  DFMA R20, R16, R20, R18 ;  /* 0x000000141014722b */ /* 0x000fe20000000012 */
[----:B------:R-:W-:Y:S01]  /*4100*/  IMAD.MOV.U32 R16, RZ, RZ, R6 ;  /* 0x000000ffff107224 */ /* 0x000fe200078e0006 */
[----:B------:R-:W-:Y:S02]  /*4110*/  @!P0 LOP3.LUT R16, R9, 0x7ff00000, RZ, 0xc0, !PT ;  /* 0x7ff0000009108812 */ /* 0x000fe400078ec0ff */
[----:B------:R-:W-:-:S03]  /*4120*/  IADD3 R6, PT, PT, R25, -0x1, RZ ;  /* 0xffffffff19067810 */ /* 0x000fc60007ffe0ff */
[----:B------:R-:W-:Y:S01]  /*4130*/  VIADD R17, R16, 0xffffffff ;  /* 0xffffffff10117836 */ /* 0x000fe20000000000 */
[----:B------:R-:W-:-:S04]  /*4140*/  ISETP.GT.U32.AND P0, PT, R6, 0x7feffffe, PT ;  /* 0x7feffffe0600780c */ /* 0x000fc80003f04070 */
[----:B------:R-:W-:-:S13]  /*4150*/  ISETP.GT.U32.OR P0, PT, R17, 0x7feffffe, P0 ;  /* 0x7feffffe1100780c */ /* 0x000fda0000704470 */
[----:B------:R-:W-:Y:S05]  /*4160*/  @P0 BRA `(.L_x_178) ;  /* 0x00000000006c0947 */ /* 0x000fea0003800000 */
[----:B------:R-:W-:-:S04]  /*4170*/  LOP3.LUT R12, R11, 0x7ff00000, RZ, 0xc0, !PT ;  /* 0x7ff000000b0c7812 */ /* 0x000fc800078ec0ff */
[CC--:B------:R-:W-:Y:S02]  /*4180*/  VIADDMNMX R6, R7.reuse, -R12.reuse, 0xb9600000, !PT ;  /* 0xb960000007067446 */ /* 0x0c0fe4000780090c */
[----:B------:R-:W-:Y:S02]  /*4190*/  ISETP.GE.U32.AND P0, PT, R7, R12, PT ;  /* 0x0000000c0700720c */ /* 0x000fe40003f06070 */
[----:B------:R-:W-:Y:S02]  /*41a0*/  VIMNMX R6, PT, PT, R6, 0x46a00000, PT ;  /* 0x46a0000006067848 */ /* 0x000fe40003fe0100 */
[----:B------:R-:W-:Y:S02]  /*41b0*/  SEL R7, R24, 0x63400000, !P0 ;  /* 0x6340000018077807 */ /* 0x000fe40004000000 */
[----:B------:R-:W-:-:S03]  /*41c0*/  MOV R12, RZ ;  /* 0x000000ff000c7202 */ /* 0x000fc60000000f00 */
[----:B------:R-:W-:-:S04]  /*41d0*/  IMAD.IADD R16, R6, 0x1, -R7 ;  /* 0x0000000106107824 */ /* 0x000fc800078e0a07 */
[----:B------:R-:W-:-:S06]  /*41e0*/  VIADD R13, R16, 0x7fe00000 ;  /* 0x7fe00000100d7836 */ /* 0x000fcc0000000000 */
[----:B------:R-:W-:-:S10]  /*41f0*/  DMUL R6, R20, R12 ;  /* 0x0000000c14067228 */ /* 0x000fd40000000000 */
[----:B------:R-:W-:-:S13]  /*4200*/  FSETP.GTU.AND P0, PT, |R7|, 1.469367938527859385e-39, PT ;  /* 0x001000000700780b */ /* 0x000fda0003f0c200 */
[----:B------:R-:W-:Y:S05]  /*4210*/  @P0 BRA `(.L_x_179) ;  /* 0x0000000000940947 */ /* 0x000fea0003800000 */
[----:B------:R-:W-:Y:S01]  /*4220*/  DFMA R8, R20, -R8, R14 ;  /* 0x800000081408722b */ /* 0x000fe2000000000e */
[----:B------:R-:W-:-:S09]  /*4230*/  IMAD.MOV.U32 R12, RZ, RZ, RZ ;  /* 0x000000ffff0c7224 */ /* 0x000fd200078e00ff */
[C---:B------:R-:W-:Y:S02]  /*4240*/  FSETP.NEU.AND P0, PT, R9.reuse, RZ, PT ;  /* 0x000000ff0900720b */ /* 0x040fe40003f0d000 */
[----:B------:R-:W-:-:S04]  /*4250*/  LOP3.LUT R10, R9, 0x80000000, R11, 0x48, !PT ;  /* 0x80000000090a7812 */ /* 0x000fc800078e480b */
[----:B------:R-:W-:-:S07]  /*4260*/  LOP3.LUT R13, R10, R13, RZ, 0xfc, !PT ;  /* 0x0000000d0a0d7212 */ /* 0x000fce00078efcff */
[----:B------:R-:W-:Y:S05]  /*4270*/  @!P0 BRA `(.L_x_179) ;  /* 0x00000000007c8947 */ /* 0x000fea0003800000 */
[----:B------:R-:W-:Y:S01]  /*4280*/  IMAD.MOV R9, RZ, RZ, -R16 ;  /* 0x000000ffff097224 */ /* 0x000fe200078e0a10 */
[----:B------:R-:W-:Y:S01]  /*4290*/  DMUL.RP R12, R20, R12 ;  /* 0x0000000c140c7228 */ /* 0x000fe20000008000 */
[----:B------:R-:W-:-:S06]  /*42a0*/  IMAD.MOV.U32 R8, RZ, RZ, RZ ;  /* 0x000000ffff087224 */ /* 0x000fcc00078e00ff */
[----:B------:R-:W-:-:S06]  /*42b0*/  DFMA R8, R6, -R8, R20 ;  /* 0x800000080608722b */ /* 0x000fcc0000000014 */
[----:B------:R-:W-:-:S04]  /*42c0*/  IADD3 R8, PT, PT, -R16, -0x43300000, RZ ;  /* 0xbcd0000010087810 */ /* 0x000fc80007ffe1ff */
[----:B------:R-:W-:Y:S02]  /*42d0*/  FSETP.NEU.AND P0, PT, |R9|, R8, PT ;  /* 0x000000080900720b */ /* 0x000fe40003f0d200 */
[----:B------:R-:W-:Y:S02]  /*42e0*/  LOP3.LUT R9, R13, R10, RZ, 0x3c, !PT ;  /* 0x0000000a0d097212 */ /* 0x000fe400078e3cff */
[----:B------:R-:W-:Y:S02]  /*42f0*/  FSEL R6, R12, R6, !P0 ;  /* 0x000000060c067208 */ /* 0x000fe40004000000 */
[----:B------:R-:W-:Y:S01]  /*4300*/  FSEL R7, R9, R7, !P0 ;  /* 0x0000000709077208 */ /* 0x000fe20004000000 */
[----:B------:R-:W-:Y:S06]  /*4310*/  BRA `(.L_x_179) ;  /* 0x0000000000547947 */ /* 0x000fec0003800000 */
.L_x_178:
        /* <DEDUP_REMOVED lines=13> */
[----:B------:R-:W-:Y:S01]  /*43f0*/  @P0 IMAD.MOV.U32 R6, RZ, RZ, RZ ;  /* 0x000000ffff060224 */ /* 0x000fe200078e00ff */
[----:B------:R-:W-:Y:S01]  /*4400*/  @P0 MOV R7, R8 ;  /* 0x0000000800070202 */ /* 0x000fe20000000f00 */
[----:B------:R-:W-:Y:S06]  /*4410*/  BRA `(.L_x_179) ;  /* 0x0000000000147947 */ /* 0x000fec0003800000 */
.L_x_181:
[----:B------:R-:W-:Y:S01]  /*4420*/  LOP3.LUT R7, R11, 0x80000, RZ, 0xfc, !PT ;  /* 0x000800000b077812 */ /* 0x000fe200078efcff */
[----:B------:R-:W-:Y:S01]  /*4430*/  IMAD.MOV.U32 R6, RZ, RZ, R10 ;  /* 0x000000ffff067224 */ /* 0x000fe200078e000a */
[----:B------:R-:W-:Y:S06]  /*4440*/  BRA `(.L_x_179) ;  /* 0x0000000000087947 */ /* 0x000fec0003800000 */
.L_x_180:
[----:B------:R-:W-:Y:S01]  /*4450*/  LOP3.LUT R7, R13, 0x80000, RZ, 0xfc, !PT ;  /* 0x000800000d077812 */ /* 0x000fe200078efcff */
[----:B------:R-:W-:-:S07]  /*4460*/  IMAD.MOV.U32 R6, RZ, RZ, R12 ;  /* 0x000000ffff067224 */ /* 0x000fce00078e000c */
.L_x_179:
[----:B------:R-:W-:Y:S01]  /*4470*/  IMAD.MOV.U32 R8, RZ, RZ, R6 ;  /* 0x000000ffff087224 */ /* 0x000fe200078e0006 */
[----:B------:R-:W-:Y:S01]  /*4480*/  MOV R9, R7 ;  /* 0x0000000700097202 */ /* 0x000fe20000000f00 */
[----:B------:R-:W-:Y:S02]  /*4490*/  IMAD.MOV.U32 R6, RZ, RZ, R4 ;  /* 0x000000ffff067224 */ /* 0x000fe400078e0004 */
[----:B------:R-:W-:-:S04]  /*44a0*/  IMAD.MOV.U32 R7, RZ, RZ, 0x0 ;  /* 0x00000000ff077424 */ /* 0x000fc800078e00ff */
[----:B------:R-:W-:Y:S05]  /*44b0*/  RET.REL.NODEC R6 `(_Z16reduceWeightMeanPdS_S_S_iiii) ;  /* 0xffffffb806d07950 */ /* 0x000fea0003c3ffff */
.L_x_182:
        /* <DEDUP_REMOVED lines=12> */
.L_x_289:


//--------------------- .text._Z23computeResponsibilitiesPKdS0_S0_S0_S0_PdS1_S1_iii --------------------------
	.section	.text._Z23computeResponsibilitiesPKdS0_S0_S0_S0_PdS1_S1_iii,"ax",@progbits
	.align	128
        .global         _Z23computeResponsibilitiesPKdS0_S0_S0_S0_PdS1_S1_iii
        .type           _Z23computeResponsibilitiesPKdS0_S0_S0_S0_PdS1_S1_iii,@function
        .size           _Z23computeResponsibilitiesPKdS0_S0_S0_S0_PdS1_S1_iii,(.L_x_293 - _Z23computeResponsibilitiesPKdS0_S0_S0_S0_PdS1_S1_iii)
        .other          _Z23computeResponsibilitiesPKdS0_S0_S0_S0_PdS1_S1_iii,@"STO_CUDA_ENTRY STV_DEFAULT"
_Z23computeResponsibilitiesPKdS0_S0_S0_S0_PdS1_S1_iii:
.text._Z23computeResponsibilitiesPKdS0_S0_S0_S0_PdS1_S1_iii:
[----:B------:R-:W0:Y:S01]  /*0000*/  LDC R1, c[0x0][0x37c] ;  /* 0x0000df00ff017b82 */ /* 0x000e220000000800 */
[----:B------:R-:W1:Y:S01]  /*0010*/  LDCU UR5, c[0x0][0x3c4] ;  /* 0x00007880ff0577ac */ /* 0x000e620008000800 */
[----:B------:R-:W2:Y:S06]  /*0020*/  S2R R5, SR_TID.X ;  /* 0x0000000000057919 */ /* 0x000eac0000002100 */
[----:B------:R-:W2:Y:S01]  /*0030*/  S2UR UR4, SR_CTAID.X ;  /* 0x00000000000479c3 */ /* 0x000ea20000002500 */
[----:B0-----:R-:W-:Y:S01]  /*0040*/  VIADD R1, R1, 0xfffffe00 ;  /* 0xfffffe0001017836 */ /* 0x001fe20000000000 */
[----:B------:R-:W0:Y:S04]  /*0050*/  LDCU.64 UR16, c[0x0][0x358] ;  /* 0x00006b00ff1077ac */ /* 0x000e280008000a00 */
[----:B------:R-:W-:-:S02]  /*0060*/  R2UR UR6, R1 ;  /* 0x00000000010672ca */ /* 0x000fc400000e0000 */
[----:B------:R-:W2:Y:S01]  /*0070*/  LDC R6, c[0x0][0x360] ;  /* 0x0000d800ff067b82 */ /* 0x000ea20000000800 */
[----:B------:R-:W-:Y:S01]  /*0080*/  R2UR UR18, R1 ;  /* 0x00000000011272ca */ /* 0x000fe200000e0000 */
[----:B-1----:R-:W-:-:S05]  /*0090*/  IMAD.U32 R3, RZ, RZ, UR5 ;  /* 0x00000005ff037e24 */ /* 0x002fca000f8e00ff */
[----:B------:R-:W-:Y:S01]  /*00a0*/  ISETP.GE.AND P0, PT, R3, 0x1, PT ;  /* 0x000000010300780c */ /* 0x000fe20003f06270 */
[----:B--2---:R-:W-:-:S12]  /*00b0*/  IMAD R6, R6, UR4, R5 ;  /* 0x0000000406067c24 */ /* 0x004fd8000f8e0205 */
[----:B0-----:R-:W-:Y:S05]  /*00c0*/  @!P0 BRA `(.L_x_183) ;  /* 0x0000000400d08947 */ /* 0x001fea0003800000 */
[----:B------:R-:W0:Y:S02]  /*00d0*/  LDCU UR7, c[0x0][0x3c0] ;  /* 0x00007800ff0777ac */ /* 0x000e240008000800 */
[----:B0-----:R-:W-:-:S09]  /*00e0*/  UISETP.GE.AND UP0, UPT, UR7, 0x1, UPT ;  /* 0x000000010700788c */ /* 0x001fd2000bf06270 */
[----:B------:R-:W-:Y:S05]  /*00f0*/  BRA.U !UP0, `(.L_x_184) ;  /* 0x0000000508047547 */ /* 0x000fea000b800000 */
[----:B------:R-:W-:Y:S02]  /*0100*/  ULOP3.LUT UR8, UR7, 0x7, URZ, 0xc0, !UPT ;  /* 0x0000000707087892 */ /* 0x000fe4000f8ec0ff */
[----:B------:R-:W-:Y:S02]  /*0110*/  UIADD3 UR4, UPT, UPT, UR7, -0x1, URZ ;  /* 0xffffffff07047890 */ /* 0x000fe4000fffe0ff */
[----:B------:R-:W-:Y:S02]  /*0120*/  UIADD3 UR5, UPT, UPT, UR8, -0x1, URZ ;  /* 0xffffffff08057890 */ /* 0x000fe4000fffe0ff */
[----:B------:R-:W-:Y:S02]  /*0130*/  ULOP3.LUT UR9, UR7, 0x3, URZ, 0xc0, !UPT ;  /* 0x0000000307097892 */ /* 0x000fe4000f8ec0ff */
[----:B------:R-:W-:Y:S02]  /*0140*/  UISETP.GE.U32.AND UP0, UPT, UR4, 0x7, UPT ;  /* 0x000000070400788c */ /* 0x000fe4000bf06070 */
[----:B------:R-:W-:-:S02]  /*0150*/  ULOP3.LUT UR7, UR7, 0x7ffffff8, URZ, 0xc0, !UPT ;  /* 0x7ffffff807077892 */ /* 0x000fc4000f8ec0ff */
[----:B------:R-:W-:Y:S01]  /*0160*/  UISETP.GE.U32.AND UP1, UPT, UR5, 0x3, UPT ;  /* 0x000000030500788c */ /* 0x000fe2000bf26070 */
[----:B------:R-:W-:-:S10]  /*0170*/  UMOV UR4, URZ ;  /* 0x000000ff00047c82 */ /* 0x000fd40008000000 */
.L_x_190:
[----:B0-----:R-:W0:Y:S01]  /*0180*/  LDC R3, c[0x0][0x3c4] ;  /* 0x0000f100ff037b82 */ /* 0x001e220000000800 */
[----:B------:R-:W-:Y:S01]  /*0190*/  UMOV UR5, URZ ;  /* 0x000000ff00057c82 */ /* 0x000fe20008000000 */
[----:B0-----:R-:W-:Y:S01]  /*01a0*/  IMAD R11, R6, R3, UR4 ;  /* 0x00000004060b7e24 */ /* 0x001fe2000f8e0203 */
[----:B------:R-:W-:Y:S06]  /*01b0*/  BRA.U !UP0, `(.L_x_185) ;  /* 0x0000000108447547 */ /* 0x000fec000b800000 */
[----:B------:R-:W0:Y:S01]  /*01c0*/  LDC R0, c[0x0][0x3c0] ;  /* 0x0000f000ff007b82 */ /* 0x000e220000000800 */
[----:B------:R-:W-:-:S07]  /*01d0*/  UMOV UR5, URZ ;  /* 0x000000ff00057c82 */ /* 0x000fce0008000000 */
[----:B------:R-:W1:Y:S02]  /*01e0*/  LDC.64 R8, c[0x0][0x3b0] ;  /* 0x0000ec00ff087b82 */ /* 0x000e640000000a00 */
.L_x_186:
[----:B0-2---:R-:W-:Y:S01]  /*01f0*/  IMAD R5, R11, R0, UR5 ;  /* 0x000000050b057e24 */ /* 0x005fe2000f8e0200 */
[----:B------:R-:W-:-:S03]  /*0200*/  UIADD3 UR5, UPT, UPT, UR5, 0x8, URZ ;  /* 0x0000000805057890 */ /* 0x000fc6000fffe0ff */
[----:B-1----:R-:W-:Y:S01]  /*0210*/  IMAD.WIDE R4, R5, 0x8, R8 ;  /* 0x0000000805047825 */ /* 0x002fe200078e0208 */
[----:B------:R-:W-:-:S04]  /*0220*/  UISETP.NE.AND UP2, UPT, UR5, UR7, UPT ;  /* 0x000000070500728c */ /* 0x000fc8000bf45270 */
        /* <DEDUP_REMOVED lines=10> */
.L_x_185:
[----:B------:R-:W-:-:S09]  /*02d0*/  UISETP.NE.AND UP2, UPT, UR8, URZ, UPT ;  /* 0x000000ff0800728c */ /* 0x000fd2000bf45270 */
[----:B------:R-:W-:Y:S05]  /*02e0*/  BRA.U !UP2, `(.L_x_187) ;  /* 0x000000010a6c7547 */ /* 0x000fea000b800000 */
[----:B------:R-:W-:Y:S01]  /*02f0*/  UISETP.NE.AND UP2, UPT, UR9, URZ, UPT ;  /* 0x000000ff0900728c */ /* 0x000fe2000bf45270 */
[----:B------:R-:W-:Y:S10]  /*0300*/  BRA.U !UP1, `(.L_x_188) ;  /* 0x0000000109247547 */ /* 0x000ff4000b800000 */
[----:B------:R-:W0:Y:S08]  /*0310*/  LDC R0, c[0x0][0x3c0] ;  /* 0x0000f000ff007b82 */ /* 0x000e300000000800 */
[----:B--2---:R-:W1:Y:S01]  /*0320*/  LDC.64 R4, c[0x0][0x3b0] ;  /* 0x0000ec00ff047b82 */ /* 0x004e620000000a00 */
[----:B0-----:R-:W-:Y:S01]  /*0330*/  IMAD R7, R11, R0, UR5 ;  /* 0x000000050b077e24 */ /* 0x001fe2000f8e0200 */
[----:B------:R-:W-:-:S03]  /*0340*/  UIADD3 UR5, UPT, UPT, UR5, 0x4, URZ ;  /* 0x0000000405057890 */ /* 0x000fc6000fffe0ff */
[----:B-1----:R-:W-:-:S05]  /*0350*/  IMAD.WIDE R4, R7, 0x8, R4 ;  /* 0x0000000807047825 */ /* 0x002fca00078e0204 */
[----:B------:R0:W-:Y:S04]  /*0360*/  STG.E.64 desc[UR16][R4.64], RZ ;  /* 0x000000ff04007986 */ /* 0x0001e8000c101b10 */
[----:B------:R0:W-:Y:S04]  /*0370*/  STG.E.64 desc[UR16][R4.64+0x8], RZ ;  /* 0x000008ff04007986 */ /* 0x0001e8000c101b10 */
[----:B------:R0:W-:Y:S04]  /*0380*/  STG.E.64 desc[UR16][R4.64+0x10], RZ ;  /* 0x000010ff04007986 */ /* 0x0001e8000c101b10 */
[----:B------:R0:W-:Y:S02]  /*0390*/  STG.E.64 desc[UR16][R4.64+0x18], RZ ;  /* 0x000018ff04007986 */ /* 0x0001e4000c101b10 */
.L_x_188:
[----:B------:R-:W-:Y:S05]  /*03a0*/  BRA.U !UP2, `(.L_x_187) ;  /* 0x000000010a3c7547 */ /* 0x000fea000b800000 */
[----:B------:R-:W1:Y:S01]  /*03b0*/  LDC R2, c[0x0][0x3c0] ;  /* 0x0000f000ff027b82 */ /* 0x000e620000000800 */
[----:B------:R-:W-:Y:S01]  /*03c0*/  UISETP.NE.AND UP2, UPT, UR9, 0x1, UPT ;  /* 0x000000010900788c */ /* 0x000fe2000bf45270 */
[----:B-1----:R-:W-:-:S13]  /*03d0*/  LOP3.LUT P0, RZ, R2, 0x1, RZ, 0xc0, !PT ;  /* 0x0000000102ff7812 */ /* 0x002fda000780c0ff */
[----:B------:R-:W1:Y:S01]  /*03e0*/  @P0 LDC.64 R8, c[0x0][0x3b0] ;  /* 0x0000ec00ff080b82 */ /* 0x000e620000000a00 */
[----:B------:R-:W-:Y:S05]  /*03f0*/  BRA.U !UP2, `(.L_x_189) ;  /* 0x000000010a1c7547 */ /* 0x000fea000b800000 */
[----:B------:R-:W3:Y:S08]  /*0400*/  LDC R0, c[0x0][0x3c0] ;  /* 0x0000f000ff007b82 */ /* 0x000ef00000000800 */
[----:B0-2---:R-:W0:Y:S01]  /*0410*/  LDC.64 R4, c[0x0][0x3b0] ;  /* 0x0000ec00ff047b82 */ /* 0x005e220000000a00 */
[----:B---3--:R-:W-:Y:S01]  /*0420*/  IMAD R7, R11, R0, UR5 ;  /* 0x000000050b077e24 */ /* 0x008fe2000f8e0200 */
[----:B------:R-:W-:-:S03]  /*0430*/  UIADD3 UR5, UPT, UPT, UR5, 0x2, URZ ;  /* 0x0000000205057890 */ /* 0x000fc6000fffe0ff */
[----:B0-----:R-:W-:-:S05]  /*0440*/  IMAD.WIDE R4, R7, 0x8, R4 ;  /* 0x0000000807047825 */ /* 0x001fca00078e0204 */
[----:B------:R3:W-:Y:S04]  /*0450*/  STG.E.64 desc[UR16][R4.64], RZ ;  /* 0x000000ff04007986 */ /* 0x0007e8000c101b10 */
[----:B------:R3:W-:Y:S02]  /*0460*/  STG.E.64 desc[UR16][R4.64+0x8], RZ ;  /* 0x000008ff04007986 */ /* 0x0007e4000c101b10 */
.L_x_189:
[----:B0-23--:R-:W-:-:S04]  /*0470*/  @P0 IMAD R5, R11, R2, UR5 ;  /* 0x000000050b050e24 */ /* 0x00dfc8000f8e0202 */
[----:B-1----:R-:W-:-:S05]  /*0480*/  @P0 IMAD.WIDE R4, R5, 0x8, R8 ;  /* 0x0000000805040825 */ /* 0x002fca00078e0208 */
[----:B------:R1:W-:Y:S02]  /*0490*/  @P0 STG.E.64 desc[UR16][R4.64], RZ ;  /* 0x000000ff04000986 */ /* 0x0003e4000c101b10 */
.L_x_187:
[----:B012---:R-:W0:Y:S01]  /*04a0*/  LDC.64 R4, c[0x0][0x3b8] ;  /* 0x0000ee00ff047b82 */ /* 0x007e220000000a00 */
[----:B------:R-:W-:-:S06]  /*04b0*/  UIADD3 UR4, UPT, UPT, UR4, 0x1, URZ ;  /* 0x0000000104047890 */ /* 0x000fcc000fffe0ff */
[----:B------:R-:W-:Y:S01]  /*04c0*/  ISETP.NE.AND P0, PT, R3, UR4, PT ;  /* 0x0000000403007c0c */ /* 0x000fe2000bf05270 */
[----:B0-----:R-:W-:-:S05]  /*04d0*/  IMAD.WIDE R4, R11, 0x8, R4 ;  /* 0x000000080b047825 */ /* 0x001fca00078e0204 */
[----:B------:R0:W-:Y:S07]  /*04e0*/  STG.E.64 desc[UR16][R4.64], RZ ;  /* 0x000000ff04007986 */ /* 0x0001ee000c101b10 */
[----:B------:R-:W-:Y:S05]  /*04f0*/  @!P0 BRA `(.L_x_183) ;  /* 0x0000000000c48947 */ /* 0x000fea0003800000 */
[----:B------:R-:W-:Y:S05]  /*0500*/  BRA `(.L_x_190) ;  /* 0xfffffffc001c7947 */ /* 0x000fea000383ffff */
.L_x_184:
[C---:B------:R-:W-:Y:S01]  /*0510*/  ISETP.GE.U32.AND P0, PT, R3.reuse, 0x8, PT ;  /* 0x000000080300780c */ /* 0x040fe20003f06070 */
[----:B------:R-:W-:Y:S01]  /*0520*/  IMAD.MOV.U32 R0, RZ, RZ, RZ ;  /* 0x000000ffff007224 */ /* 0x000fe200078e00ff */
[----:B------:R-:W-:-:S04]  /*0530*/  LOP3.LUT R2, R3, 0x7, RZ, 0xc0, !PT ;  /* 0x0000000703027812 */ /* 0x000fc800078ec0ff */
[----:B------:R-:W-:-:S07]  /*0540*/  ISETP.NE.AND P1, PT, R2, RZ, PT ;  /* 0x000000ff0200720c */ /* 0x000fce0003f25270 */
[----:B------:R-:W-:Y:S06]  /*0550*/  @!P0 BRA `(.L_x_191) ;  /* 0x0000000000408947 */ /* 0x000fec0003800000 */
[----:B------:R-:W0:Y:S01]  /*0560*/  LDC.64 R8, c[0x0][0x3b8] ;  /* 0x0000ee00ff087b82 */ /* 0x000e220000000a00 */
[----:B------:R-:W-:Y:S01]  /*0570*/  LOP3.LUT R0, R3, 0x7ffffff8, RZ, 0xc0, !PT ;  /* 0x7ffffff803007812 */ /* 0x000fe200078ec0ff */
[----:B------:R-:W-:-:S06]  /*0580*/  UMOV UR4, URZ ;  /* 0x000000ff00047c82 */ /* 0x000fcc0008000000 */
.L_x_192:
[----:B-1----:R-:W-:Y:S01]  /*0590*/  IMAD R5, R6, R3, UR4 ;  /* 0x0000000406057e24 */ /* 0x002fe2000f8e0203 */
[----:B------:R-:W-:-:S03]  /*05a0*/  UIADD3 UR4, UPT, UPT, UR4, 0x8, URZ ;  /* 0x0000000804047890 */ /* 0x000fc6000fffe0ff */
[----:B0-----:R-:W-:-:S03]  /*05b0*/  IMAD.WIDE R4, R5, 0x8, R8 ;  /* 0x0000000805047825 */ /* 0x001fc600078e0208 */
[----:B------:R-:W-:Y:S02]  /*05c0*/  ISETP.NE.AND P0, PT, R0, UR4, PT ;  /* 0x0000000400007c0c */ /* 0x000fe4000bf05270 */
        /* <DEDUP_REMOVED lines=8> */
[----:B------:R-:W-:Y:S05]  /*0650*/  @P0 BRA `(.L_x_192) ;  /* 0xfffffffc00cc0947 */ /* 0x000fea000383ffff */
.L_x_191:
[----:B------:R-:W-:Y:S05]  /*0660*/  @!P1 BRA `(.L_x_183) ;  /* 0x0000000000689947 */ /* 0x000fea0003800000 */
[----:B------:R-:W-:Y:S02]  /*0670*/  ISETP.GE.U32.AND P0, PT, R2, 0x4, PT ;  /* 0x000000040200780c */ /* 0x000fe40003f06070 */
[----:B------:R-:W-:-:S04]  /*0680*/  LOP3.LUT R8, R3, 0x3, RZ, 0xc0, !PT ;  /* 0x0000000303087812 */ /* 0x000fc800078ec0ff */
[----:B------:R-:W-:-:S07]  /*0690*/  ISETP.NE.AND P1, PT, R8, RZ, PT ;  /* 0x000000ff0800720c */ /* 0x000fce0003f25270 */
[----:B------:R-:W-:Y:S06]  /*06a0*/  @!P0 BRA `(.L_x_193) ;  /* 0x0000000000208947 */ /* 0x000fec0003800000 */
[----:B-1----:R-:W0:Y:S01]  /*06b0*/  LDC.64 R4, c[0x0][0x3b8] ;  /* 0x0000ee00ff047b82 */ /* 0x002e220000000a00 */
[----:B------:R-:W-:Y:S01]  /*06c0*/  IMAD R7, R6, R3, R0 ;  /* 0x0000000306077224 */ /* 0x000fe200078e0200 */
[----:B------:R-:W-:-:S03]  /*06d0*/  IADD3 R0, PT, PT, R0, 0x4, RZ ;  /* 0x0000000400007810 */ /* 0x000fc60007ffe0ff */
[----:B0-----:R-:W-:-:S05]  /*06e0*/  IMAD.WIDE R4, R7, 0x8, R4 ;  /* 0x0000000807047825 */ /* 0x001fca00078e0204 */
[----:B------:R0:W-:Y:S04]  /*06f0*/  STG.E.64 desc[UR16][R4.64], RZ ;  /* 0x000000ff04007986 */ /* 0x0001e8000c101b10 */
[----:B------:R0:W-:Y:S04]  /*0700*/  STG.E.64 desc[UR16][R4.64+0x8], RZ ;  /* 0x000008ff04007986 */ /* 0x0001e8000c101b10 */
[----:B------:R0:W-:Y:S04]  /*0710*/  STG.E.64 desc[UR16][R4.64+0x10], RZ ;  /* 0x000010ff04007986 */ /* 0x0001e8000c101b10 */
[----:B------:R0:W-:Y:S02]  /*0720*/  STG.E.64 desc[UR16][R4.64+0x18], RZ ;  /* 0x000018ff04007986 */ /* 0x0001e4000c101b10 */
.L_x_193:
[----:B------:R-:W-:Y:S05]  /*0730*/  @!P1 BRA `(.L_x_183) ;  /* 0x0000000000349947 */ /* 0x000fea0003800000 */
[----:B------:R-:W-:Y:S02]  /*0740*/  LOP3.LUT R2, R3, 0x1, RZ, 0xc0, !PT ;  /* 0x0000000103027812 */ /* 0x000fe400078ec0ff */
[----:B------:R-:W-:Y:S02]  /*0750*/  ISETP.NE.AND P0, PT, R8, 0x1, PT ;  /* 0x000000010800780c */ /* 0x000fe40003f05270 */
[----:B------:R-:W-:-:S11]  /*0760*/  ISETP.NE.U32.AND P1, PT, R2, 0x1, PT ;  /* 0x000000010200780c */ /* 0x000fd60003f25070 */
[----:B01----:R-:W0:Y:S01]  /*0770*/  @P0 LDC.64 R4, c[0x0][0x3b8] ;  /* 0x0000ee00ff040b82 */ /* 0x003e220000000a00 */
[----:B------:R-:W-:Y:S02]  /*0780*/  @P0 IMAD R7, R6, R3, R0 ;  /* 0x0000000306070224 */ /* 0x000fe400078e0200 */
[----:B------:R-:W-:-:S04]  /*0790*/  @P0 VIADD R0, R0, 0x2 ;  /* 0x0000000200000836 */ /* 0x000fc80000000000 */
[----:B------:R-:W-:Y:S01]  /*07a0*/  @!P1 IMAD R11, R6, R3, R0 ;  /* 0x00000003060b9224 */ /* 0x000fe200078e0200 */
[----:B------:R-:W1:Y:S01]  /*07b0*/  @!P1 LDC.64 R8, c[0x0][0x3b8] ;  /* 0x0000ee00ff089b82 */ /* 0x000e620000000a00 */
[----:B0-----:R-:W-:-:S05]  /*07c0*/  @P0 IMAD.WIDE R4, R7, 0x8, R4 ;  /* 0x0000000807040825 */ /* 0x001fca00078e0204 */
[----:B------:R2:W-:Y:S01]  /*07d0*/  @P0 STG.E.64 desc[UR16][R4.64], RZ ;  /* 0x000000ff04000986 */ /* 0x0005e2000c101b10 */
[----:B-1----:R-:W-:-:S03]  /*07e0*/  @!P1 IMAD.WIDE R8, R11, 0x8, R8 ;  /* 0x000000080b089825 */ /* 0x002fc600078e0208 */
[----:B------:R2:W-:Y:S04]  /*07f0*/  @P0 STG.E.64 desc[UR16][R4.64+0x8], RZ ;  /* 0x000008ff04000986 */ /* 0x0005e8000c101b10 */
[----:B------:R2:W-:Y:S02]  /*0800*/  @!P1 STG.E.64 desc[UR16][R8.64], RZ ;  /* 0x000000ff08009986 */ /* 0x0005e4000c101b10 */
.L_x_183:
[----:B------:R-:W3:Y:S02]  /*0810*/  LDCU UR4, c[0x0][0x3c8] ;  /* 0x00007900ff0477ac */ /* 0x000ee40008000800 */
[----:B---3--:R-:W-:-:S13]  /*0820*/  ISETP.GE.AND P0, PT, R6, UR4, PT ;  /* 0x0000000406007c0c */ /* 0x008fda000bf06270 */
[----:B------:R-:W-:Y:S05]  /*0830*/  @P0 EXIT ;  /* 0x000000000000094d */ /* 0x000fea0003800000 */
[----:B012---:R-:W0:Y:S01]  /*0840*/  I2F.F64 R4, R3 ;  /* 0x0000000300047312 */ /* 0x007e220000201c00 */
[----:B------:R-:W-:-:S07]  /*0850*/  ISETP.GE.AND P1, PT, R3, 0x1, PT ;  /* 0x000000010300780c */ /* 0x000fce0003f26270 */
[----:B0-----:R-:W0:Y:S01]  /*0860*/  MUFU.RCP64H R9, R5 ;  /* 0x0000000500097308 */ /* 0x001e220000001800 */
[----:B------:R-:W-:-:S05]  /*0870*/  VIADD R8, R5, 0x300402 ;  /* 0x0030040205087836 */ /* 0x000fca0000000000 */
[----:B------:R-:W-:Y:S01]  /*0880*/  FSETP.GEU.AND P0, PT, |R8|, 5.8789094863358348022e-39, PT ;  /* 0x004004020800780b */ /* 0x000fe20003f0e200 */
[----:B0-----:R-:W-:-:S08]  /*0890*/  DFMA R10, -R4, R8, 1 ;  /* 0x3ff00000040a742b */ /* 0x001fd00000000108 */
[----:B------:R-:W-:-:S08]  /*08a0*/  DFMA R10, R10, R10, R10 ;  /* 0x0000000a0a0a722b */ /* 0x000fd0000000000a */
[----:B------:R-:W-:-:S08]  /*08b0*/  DFMA R10, R8, R10, R8 ;  /* 0x0000000a080a722b */ /* 0x000fd00000000008 */
[----:B------:R-:W-:-:S08]  /*08c0*/  DFMA R38, -R4, R10, 1 ;  /* 0x3ff000000426742b */ /* 0x000fd0000000010a */
[----:B------:R-:W-:Y:S01]  /*08d0*/  DFMA R38, R10, R38, R10 ;  /* 0x000000260a26722b */ /* 0x000fe2000000000a */
[----:B------:R-:W-:Y:S10]  /*08e0*/  @P0 BRA `(.L_x_194) ;  /* 0x0000000000100947 */ /* 0x000ff40003800000 */
[----:B------:R-:W-:-:S05]  /*08f0*/  LOP3.LUT R0, R5, 0x7fffffff, RZ, 0xc0, !PT ;  /* 0x7fffffff05007812 */ /* 0x000fca00078ec0ff */
[----:B------:R-:W-:Y:S01]  /*0900*/  VIADD R8, R0, 0xfff00000 ;  /* 0xfff0000000087836 */ /* 0x000fe20000000000 */
[----:B------:R-:W-:-:S07]  /*0910*/  MOV R0, 0x930 ;  /* 0x0000093000007802 */ /* 0x000fce0000000f00 */
[----:B------:R-:W-:Y:S05]  /*0920*/  CALL.REL.NOINC `($__internal_2_$__cuda_sm20_dblrcp_rn_slowpath_v3) ;  /* 0x00000044001c7944 */ /* 0x000fea0003c00000 */
.L_x_194:
[----:B------:R-:W-:Y:S05]  /*0930*/  @!P1 EXIT ;  /* 0x000000000000994d */ /* 0x000fea0003800000 */
[----:B------:R-:W0:Y:S01]  /*0940*/  LDCU UR4, c[0x0][0x3c0] ;  /* 0x00007800ff0477ac */ /* 0x000e220008000800 */
[----:B------:R-:W-:Y:S01]  /*0950*/  MOV R0, R6 ;  /* 0x0000000600007202 */ /* 0x000fe20000000f00 */
[--C-:B------:R-:W-:Y:S01]  /*0960*/  IMAD.MOV.U32 R2, RZ, RZ, R6.reuse ;  /* 0x000000ffff027224 */ /* 0x100fe200078e0006 */
[----:B------:R-:W-:Y:S01]  /*0970*/  MOV R4, 0x9c0 ;  /* 0x000009c000047802 */ /* 0x000fe20000000f00 */
[--C-:B------:R-:W-:Y:S02]  /*0980*/  IMAD.MOV.U32 R3, RZ, RZ, R6.reuse ;  /* 0x000000ffff037224 */ /* 0x100fe400078e0006 */
[----:B------:R-:W-:Y:S01]  /*0990*/  IMAD.MOV.U32 R5, RZ, RZ, R6 ;  /* 0x000000ffff057224 */ /* 0x000fe200078e0006 */
[----:B0-----:R-:W0:Y:S06]  /*09a0*/  I2F.F64 R8, UR4 ;  /* 0x0000000400087d12 */ /* 0x001e2c0008201c00 */
[----:B0-----:R-:W-:Y:S05]  /*09b0*/  CALL.REL.NOINC `($_Z23computeResponsibilitiesPKdS0_S0_S0_S0_PdS1_S1_iii$__internal_accurate_pow) ;  /* 0x0000004c00b07944 */ /* 0x001fea0003c00000 */
[----:B------:R-:W-:Y:S02]  /*09c0*/  HFMA2 R8, -RZ, RZ, 0, 0 ;  /* 0x00000000ff087431 */ /* 0x000fe400000001ff */
[----:B------:R-:W-:Y:S01]  /*09d0*/  IMAD.MOV.U32 R9, RZ, RZ, 0x43380000 ;  /* 0x43380000ff097424 */ /* 0x000fe200078e00ff */
[----:B------:R-:W-:Y:S01]  /*09e0*/  UMOV UR4, 0xfefa39ef ;  /* 0xfefa39ef00047882 */ /* 0x000fe20000000000 */
[----:B------:R-:W-:Y:S01]  /*09f0*/  UMOV UR5, 0x3fe62e42 ;  /* 0x3fe62e4200057882 */ /* 0x000fe20000000000 */
[----:B------:R-:W0:Y:S01]  /*0a00*/  LDCU UR7, c[0x0][0x3c0] ;  /* 0x00007800ff0777ac */ /* 0x000e220008000800 */
[----:B------:R-:W-:Y:S02]  /*0a10*/  BSSY.RECONVERGENT B0, `(.L_x_195) ;  /* 0x0000437000007945 */ /* 0x000fe40003800200 */
[----:B------:R-:W-:Y:S01]  /*0a20*/  DADD R8, -R8, 6.75539944105574400000e+15 ;  /* 0x4338000008087429 */ /* 0x000fe20000000100 */
[----:B------:R-:W-:Y:S01]  /*0a30*/  UIADD3 UR6, UPT, UPT, UR6, 0x100, URZ ;  /* 0x0000010006067890 */ /* 0x000fe2000fffe0ff */
[----:B------:R-:W1:Y:S01]  /*0a40*/  LDCU UR19, c[0x0][0x3c0] ;  /* 0x00007800ff1377ac */ /* 0x000e620008000800 */
[----:B------:R-:W2:Y:S05]  /*0a50*/  LDCU UR20, c[0x0][0x3c4] ;  /* 0x00007880ff1477ac */ /* 0x000eaa0008000800 */
[----:B------:R-:W-:Y:S01]  /*0a60*/  DMUL R10, R8, -UR4 ;  /* 0x80000004080a7c28 */ /* 0x000fe20008000000 */
[----:B------:R-:W-:Y:S01]  /*0a70*/  UMOV UR4, 0x3b39803f ;  /* 0x3b39803f00047882 */ /* 0x000fe20000000000 */
[----:B------:R-:W-:Y:S01]  /*0a80*/  UMOV UR5, 0x3c7abc9e ;  /* 0x3c7abc9e00057882 */ /* 0x000fe20000000000 */
[----:B0-----:R-:W-:-:S05]  /*0a90*/  ULOP3.LUT UR23, UR7, 0x7, URZ, 0xc0, !UPT ;  /* 0x0000000707177892 */ /* 0x001fca000f8ec0ff */
[----:B------:R-:W-:Y:S01]  /*0aa0*/  DFMA R10, R8, -UR4, R10 ;  /* 0x80000004080a7c2b */ /* 0x000fe2000800000a */
[----:B------:R-:W-:Y:S01]  /*0ab0*/  UMOV UR4, 0x69ce2bdf ;  /* 0x69ce2bdf00047882 */ /* 0x000fe20000000000 */
[----:B------:R-:W-:Y:S01]  /*0ac0*/  IMAD.MOV.U32 R8, RZ, RZ, -0x35dec16 ;  /* 0xfca213eaff087424 */ /* 0x000fe200078e00ff */
[----:B------:R-:W-:Y:S01]  /*0ad0*/  UMOV UR5, 0x3e5ade15 ;  /* 0x3e5ade1500057882 */ /* 0x000fe20000000000 */
[----:B------:R-:W-:Y:S01]  /*0ae0*/  IMAD.MOV.U32 R9, RZ, RZ, 0x3e928af3 ;  /* 0x3e928af3ff097424 */ /* 0x000fe200078e00ff */
[----:B------:R-:W-:Y:S02]  /*0af0*/  ULOP3.LUT UR24, UR7, 0xf, URZ, 0xc0, !UPT ;  /* 0x0000000f07187892 */ /* 0x000fe4000f8ec0ff */
[----:B------:R-:W-:Y:S02]  /*0b00*/  ULOP3.LUT UR21, UR7, 0x7ffffff0, URZ, 0xc0, !UPT ;  /* 0x7ffffff007157892 */ /* 0x000fe4000f8ec0ff */
[----:B------:R-:W-:Y:S01]  /*0b10*/  UIADD3 UR22, UPT, UPT, UR7, -0x1, URZ ;  /* 0xffffffff07167890 */ /* 0x000fe2000fffe0ff */
[----:B------:R-:W-:Y:S01]  /*0b20*/  DFMA R8, R10, UR4, R8 ;  /* 0x000000040a087c2b */ /* 0x000fe20008000008 */
[----:B------:R-:W-:Y:S01]  /*0b30*/  UMOV UR4, 0x62401315 ;  /* 0x6240131500047882 */ /* 0x000fe20000000000 */
[----:B------:R-:W-:Y:S01]  /*0b40*/  UMOV UR5, 0x3ec71dee ;  /* 0x3ec71dee00057882 */ /* 0x000fe20000000000 */
[----:B------:R-:W-:-:S02]  /*0b50*/  UIADD3 UR26, UPT, UPT, UR23, -0x1, URZ ;  /* 0xffffffff171a7890 */ /* 0x000fc4000fffe0ff */
[----:B------:R-:W-:-:S03]  /*0b60*/  UIADD3 UR25, UPT, UPT, UR24, -0x1, URZ ;  /* 0xffffffff18197890 */ /* 0x000fc6000fffe0ff */
[----:B------:R-:W-:Y:S01]  /*0b70*/  DFMA R8, R10, R8, UR4 ;  /* 0x000000040a087e2b */ /* 0x000fe20008000008 */
[----:B------:R-:W-:Y:S01]  /*0b80*/  UMOV UR4, 0x7c89eb71 ;  /* 0x7c89eb7100047882 */ /* 0x000fe20000000000 */
[----:B------:R-:W-:-:S06]  /*0b90*/  UMOV UR5, 0x3efa0199 ;  /* 0x3efa019900057882 */ /* 0x000fcc0000000000 */
        /* <DEDUP_REMOVED lines=19> */
[----:B------:R-:W-:Y:S02]  /*0cd0*/  ULOP3.LUT UR5, UR7, 0x7ffffff8, URZ, 0xc0, !UPT ;  /* 0x7ffffff807057892 */ /* 0x000fe4000f8ec0ff */
[----:B------:R-:W-:-:S05]  /*0ce0*/  ULOP3.LUT UR7, UR7, 0x3, URZ, 0xc0, !UPT ;  /* 0x0000000307077892 */ /* 0x000fca000f8ec0ff */
[----:B------:R-:W-:-:S08]  /*0cf0*/  DFMA R8, R10, R8, 1 ;  /* 0x3ff000000a08742b */ /* 0x000fd00000000008 */
[----:B-12---:R-:W-:-:S11]  /*0d00*/  DFMA R36, R10, R8, 1 ;  /* 0x3ff000000a24742b */ /* 0x006fd60000000008 */
.L_x_273:
[----:B------:R-:W0:Y:S02]  /*0d10*/  LDCU.64 UR12, c[0x0][0x3c0] ;  /* 0x00007800ff0c77ac */ /* 0x000e240008000a00 */
[----:B0-----:R-:W-:Y:S01]  /*0d20*/  UISETP.GT.AND UP0, UPT, UR12, URZ, UPT ;  /* 0x000000ff0c00728c */ /* 0x001fe2000bf04270 */
[----:B------:R-:W-:-:S08]  /*0d30*/  IMAD R4, R6, UR13, RZ ;  /* 0x0000000d06047c24 */ /* 0x000fd0000f8e02ff */
[----:B-1234-:R-:W-:Y:S05]  /*0d40*/  BRA.U UP0, `(.L_x_196) ;  /* 0x00000005003c7547 */ /* 0x01efea000b800000 */
[----:B------:R-:W0:Y:S01]  /*0d50*/  LDCU.64 UR8, c[0x0][0x398] ;  /* 0x00007300ff0877ac */ /* 0x000e220008000a00 */
[----:B------:R-:W-:Y:S02]  /*0d60*/  MOV R7, R4 ;  /* 0x0000000400077202 */ /* 0x000fe40000000f00 */
[----:B------:R-:W-:Y:S01]  /*0d70*/  CS2R R34, SRZ ;  /* 0x0000000000227805 */ /* 0x000fe2000001ff00 */
[----:B------:R-:W1:Y:S01]  /*0d80*/  LDCU.64 UR10, c[0x0][0x3a0] ;  /* 0x00007400ff0a77ac */ /* 0x000e620008000a00 */
[----:B------:R-:W-:-:S06]  /*0d90*/  UIADD3 UR4, UPT, UPT, -UR13, URZ, URZ ;  /* 0x000000ff0d047290 */ /* 0x000fcc000fffe1ff */
[----:B------:R-:W-:Y:S01]  /*0da0*/  IMAD.U32 R40, RZ, RZ, UR4 ;  /* 0x00000004ff287e24 */ /* 0x000fe2000f8e00ff */
[----:B0-----:R-:W-:Y:S01]  /*0db0*/  MOV R26, UR8 ;  /* 0x00000008001a7c02 */ /* 0x001fe20008000f00 */
[----:B------:R-:W-:Y:S02]  /*0dc0*/  IMAD.U32 R27, RZ, RZ, UR9 ;  /* 0x00000009ff1b7e24 */ /* 0x000fe4000f8e00ff */
[----:B-1----:R-:W-:Y:S02]  /*0dd0*/  IMAD.U32 R30, RZ, RZ, UR10 ;  /* 0x0000000aff1e7e24 */ /* 0x002fe4000f8e00ff */
[----:B------:R-:W-:-:S07]  /*0de0*/  IMAD.U32 R31, RZ, RZ, UR11 ;  /* 0x0000000bff1f7e24 */ /* 0x000fce000f8e00ff */
.L_x_201:
[----:B------:R-:W2:Y:S01]  /*0df0*/  LDG.E.64 R14, desc[UR16][R26.64] ;  /* 0x000000101a0e7981 */ /* 0x000ea2000c1e1b00 */
[----:B------:R-:W-:Y:S01]  /*0e00*/  ISETP.NE.AND P0, PT, RZ, UR19, PT ;  /* 0x00000013ff007c0c */ /* 0x000fe2000bf05270 */
[----:B0-----:R-:W-:Y:S01]  /*0e10*/  IMAD.MOV.U32 R10, RZ, RZ, 0x0 ;  /* 0x00000000ff0a7424 */ /* 0x001fe200078e00ff */
[----:B------:R-:W-:Y:S01]  /*0e20*/  MOV R11, 0x3fd80000 ;  /* 0x3fd80000000b7802 */ /* 0x000fe20000000f00 */
[----:B------:R-:W0:Y:S01]  /*0e30*/  LDC.64 R24, c[0x0][0x3a8] ;  /* 0x0000ea00ff187b82 */ /* 0x000e220000000a00 */
[----:B------:R-:W-:Y:S02]  /*0e40*/  FSEL R8, R32, RZ, P0 ;  /* 0x000000ff20087208 */ /* 0x000fe40000000000 */
[----:B------:R-:W-:Y:S01]  /*0e50*/  FSEL R9, R33, 1.875, P0 ;  /* 0x3ff0000021097808 */ /* 0x000fe20000000000 */
[----:B0-----:R-:W-:-:S05]  /*0e60*/  IMAD.WIDE R24, R7, 0x8, R24 ;  /* 0x0000000807187825 */ /* 0x001fca00078e0218 */
[----:B--2---:R-:W-:-:S06]  /*0e70*/  DMUL R14, R14, R8 ;  /* 0x000000080e0e7228 */ /* 0x004fcc0000000000 */
[----:B------:R-:W0:Y:S04]  /*0e80*/  MUFU.RSQ64H R21, R15 ;  /* 0x0000000f00157308 */ /* 0x000e280000001c00 */
[----:B------:R-:W-:-:S05]  /*0e90*/  VIADD R20, R15, 0xfcb00000 ;  /* 0xfcb000000f147836 */ /* 0x000fca0000000000 */
[----:B------:R-:W-:Y:S01]  /*0ea0*/  ISETP.GE.U32.AND P0, PT, R20, 0x7ca00000, PT ;  /* 0x7ca000001400780c */ /* 0x000fe20003f06070 */
[----:B0-----:R-:W-:-:S08]  /*0eb0*/  DMUL R8, R20, R20 ;  /* 0x0000001414087228 */ /* 0x001fd00000000000 */
[----:B------:R-:W-:-:S08]  /*0ec0*/  DFMA R8, R14, -R8, 1 ;  /* 0x3ff000000e08742b */ /* 0x000fd00000000808 */
[----:B------:R-:W-:Y:S02]  /*0ed0*/  DFMA R10, R8, R10, 0.5 ;  /* 0x3fe00000080a742b */ /* 0x000fe4000000000a */
[----:B------:R-:W-:-:S08]  /*0ee0*/  DMUL R8, R20, R8 ;  /* 0x0000000814087228 */ /* 0x000fd00000000000 */
[----:B------:R-:W-:-:S08]  /*0ef0*/  DFMA R8, R10, R8, R20 ;  /* 0x000000080a08722b */ /* 0x000fd00000000014 */
[----:B------:R-:W-:Y:S02]  /*0f00*/  DMUL R12, R14, R8 ;  /* 0x000000080e0c7228 */ /* 0x000fe40000000000 */
[----:B------:R-:W-:Y:S02]  /*0f10*/  VIADD R19, R9, 0xfff00000 ;  /* 0xfff0000009137836 */ /* 0x000fe40000000000 */
[----:B------:R-:W-:-:S04]  /*0f20*/  IMAD.MOV.U32 R18, RZ, RZ, R8 ;  /* 0x000000ffff127224 */ /* 0x000fc800078e0008 */
[----:B------:R-:W-:-:S08]  /*0f30*/  DFMA R10, R12, -R12, R14 ;  /* 0x8000000c0c0a722b */ /* 0x000fd0000000000e */
[----:B------:R-:W-:Y:S01]  /*0f40*/  DFMA R16, R10, R18, R12 ;  /* 0x000000120a10722b */ /* 0x000fe2000000000c */
[----:B------:R-:W-:Y:S10]  /*0f50*/  @!P0 BRA `(.L_x_197) ;  /* 0x00000000002c8947 */ /* 0x000ff40003800000 */
[----:B------:R-:W-:Y:S01]  /*0f60*/  IMAD.MOV.U32 R22, RZ, RZ, R8 ;  /* 0x000000ffff167224 */ /* 0x000fe200078e0008 */
[----:B------:R-:W-:Y:S01]  /*0f70*/  MOV R8, R14 ;  /* 0x0000000e00087202 */ /* 0x000fe20000000f00 */
[----:B------:R-:W-:Y:S01]  /*0f80*/  IMAD.MOV.U32 R9, RZ, RZ, R15 ;  /* 0x000000ffff097224 */ /* 0x000fe200078e000f */
[----:B------:R-:W-:Y:S01]  /*0f90*/  MOV R16, 0xff0 ;  /* 0x00000ff000107802 */ /* 0x000fe20000000f00 */
[----:B------:R-:W-:Y:S01]  /*0fa0*/  IMAD.MOV.U32 R14, RZ, RZ, R12 ;  /* 0x000000ffff0e7224 */ /* 0x000fe200078e000c */
[----:B------:R-:W-:Y:S01]  /*0fb0*/  MOV R12, R20 ;  /* 0x00000014000c7202 */ /* 0x000fe20000000f00 */
[----:B------:R-:W-:Y:S02]  /*0fc0*/  IMAD.MOV.U32 R15, RZ, RZ, R13 ;  /* 0x000000ffff0f7224 */ /* 0x000fe400078e000d */
[----:B------:R-:W-:-:S07]  /*0fd0*/  IMAD.MOV.U32 R13, RZ, RZ, R19 ;  /* 0x000000ffff0d7224 */ /* 0x000fce00078e0013 */
[----:B------:R-:W-:Y:S05]  /*0fe0*/  CALL.REL.NOINC `($__internal_4_$__cuda_sm20_dsqrt_rn_f64_mediumpath_v1) ;  /* 0x00000044007c7944 */ /* 0x000fea0003c00000 */
[----:B------:R-:W-:Y:S01]  /*0ff0*/  IMAD.MOV.U32 R16, RZ, RZ, R20 ;  /* 0x000000ffff107224 */ /* 0x000fe200078e0014 */
[----:B------:R-:W-:-:S07]  /*1000*/  MOV R17, R21 ;  /* 0x0000001500117202 */ /* 0x000fce0000000f00 */
.L_x_197:
[----:B------:R-:W0:Y:S01]  /*1010*/  MUFU.RCP64H R9, R17 ;  /* 0x0000001100097308 */ /* 0x000e220000001800 */
[----:B------:R-:W-:Y:S01]  /*1020*/  IMAD.MOV.U32 R8, RZ, RZ, 0x1 ;  /* 0x00000001ff087424 */ /* 0x000fe200078e00ff */
[----:B------:R-:W-:Y:S01]  /*1030*/  FSETP.GEU.AND P1, PT, |R37|, 6.5827683646048100446e-37, PT ;  /* 0x036000002500780b */ /* 0x000fe20003f2e200 */
[----:B------:R-:W-:Y:S04]  /*1040*/  BSSY.RECONVERGENT B2, `(.L_x_198) ;  /* 0x0000012000027945 */ /* 0x000fe80003800200 */
[----:B0-----:R-:W-:-:S08]  /*1050*/  DFMA R10, R8, -R16, 1 ;  /* 0x3ff00000080a742b */ /* 0x001fd00000000810 */
[----:B------:R-:W-:-:S08]  /*1060*/  DFMA R10, R10, R10, R10 ;  /* 0x0000000a0a0a722b */ /* 0x000fd0000000000a */
[----:B------:R-:W-:-:S08]  /*1070*/  DFMA R10, R8, R10, R8 ;  /* 0x0000000a080a722b */ /* 0x000fd00000000008 */
[----:B------:R-:W-:-:S08]  /*1080*/  DFMA R8, R10, -R16, 1 ;  /* 0x3ff000000a08742b */ /* 0x000fd00000000810 */
[----:B------:R-:W-:-:S08]  /*1090*/  DFMA R8, R10, R8, R10 ;  /* 0x000000080a08722b */ /* 0x000fd0000000000a */
[----:B------:R-:W-:-:S08]  /*10a0*/  DMUL R10, R36, R8 ;  /* 0x00000008240a7228 */ /* 0x000fd00000000000 */
[----:B------:R-:W-:-:S08]  /*10b0*/  DFMA R12, R10, -R16, R36 ;  /* 0x800000100a0c722b */ /* 0x000fd00000000024 */
[----:B------:R-:W-:-:S10]  /*10c0*/  DFMA R8, R8, R12, R10 ;  /* 0x0000000c0808722b */ /* 0x000fd4000000000a */
[----:B------:R-:W-:-:S05]  /*10d0*/  FFMA R10, RZ, R17, R9 ;  /* 0x00000011ff0a7223 */ /* 0x000fca0000000009 */
[----:B------:R-:W-:-:S13]  /*10e0*/  FSETP.GT.AND P0, PT, |R10|, 1.469367938527859385e-39, PT ;  /* 0x001000000a00780b */ /* 0x000fda0003f04200 */
[----:B------:R-:W-:Y:S05]  /*10f0*/  @P0 BRA P1, `(.L_x_199) ;  /* 0x0000000000180947 */ /* 0x000fea0000800000 */
[----:B------:R-:W-:Y:S01]  /*1100*/  IMAD.MOV.U32 R14, RZ, RZ, R36 ;  /* 0x000000ffff0e7224 */ /* 0x000fe200078e0024 */
[----:B------:R-:W-:Y:S02]  /*1110*/  MOV R15, R37 ;  /* 0x00000025000f7202 */ /* 0x000fe40000000f00 */
[----:B------:R-:W-:-:S07]  /*1120*/  MOV R8, 0x1140 ;  /* 0x0000114000087802 */ /* 0x000fce0000000f00 */
[----:B------:R-:W-:Y:S05]  /*1130*/  CALL.REL.NOINC `($__internal_3_$__cuda_sm20_div_rn_f64_full) ;  /* 0x0000003c00c07944 */ /* 0x000fea0003c00000 */
[----:B------:R-:W-:Y:S02]  /*1140*/  IMAD.MOV.U32 R8, RZ, RZ, R22 ;  /* 0x000000ffff087224 */ /* 0x000fe400078e0016 */
[----:B------:R-:W-:-:S07]  /*1150*/  IMAD.MOV.U32 R9, RZ, RZ, R23 ;  /* 0x000000ffff097224 */ /* 0x000fce00078e0017 */
.L_x_199:
[----:B------:R-:W-:Y:S05]  /*1160*/  BSYNC.RECONVERGENT B2 ;  /* 0x0000000000027941 */ /* 0x000fea0003800200 */
.L_x_198:
[----:B------:R0:W2:Y:S01]  /*1170*/  LDG.E.64 R10, desc[UR16][R30.64] ;  /* 0x000000101e0a7981 */ /* 0x0000a2000c1e1b00 */
[----:B------:R-:W-:Y:S02]  /*1180*/  IADD3 R40, PT, PT, R40, 0x1, RZ ;  /* 0x0000000128287810 */ /* 0x000fe40007ffe0ff */
[----:B------:R-:W-:Y:S02]  /*1190*/  IADD3 R26, P2, PT, R26, 0x8, RZ ;  /* 0x000000081a1a7810 */ /* 0x000fe40007f5e0ff */
[----:B------:R-:W-:-:S03]  /*11a0*/  ISETP.NE.AND P0, PT, R40, RZ, PT ;  /* 0x000000ff2800720c */ /* 0x000fc60003f05270 */
[----:B------:R-:W-:Y:S01]  /*11b0*/  IMAD.X R27, RZ, RZ, R27, P2 ;  /* 0x000000ffff1b7224 */ /* 0x000fe200010e061b */
[----:B0-----:R-:W-:-:S05]  /*11c0*/  IADD3 R30, P1, PT, R30, 0x8, RZ ;  /* 0x000000081e1e7810 */ /* 0x001fca0007f3e0ff */
[----:B------:R-:W-:Y:S01]  /*11d0*/  IMAD.X R31, RZ, RZ, R31, P1 ;  /* 0x000000ffff1f7224 */ /* 0x000fe200008e061f */
[----:B--2---:R-:W-:-:S07]  /*11e0*/  DMUL R10, R10, R8 ;  /* 0x000000080a0a7228 */ /* 0x004fce0000000000 */
[----:B------:R0:W-:Y:S01]  /*11f0*/  STG.E.64 desc[UR16][R24.64], R10 ;  /* 0x0000000a18007986 */ /* 0x0001e2000c101b10 */
[----:B------:R-:W-:Y:S01]  /*1200*/  DADD R34, R10, R34 ;  /* 0x000000000a227229 */ /* 0x000fe20000000022 */
[----:B------:R-:W-:Y:S10]  /*1210*/  @!P0 BRA `(.L_x_200) ;  /* 0x0000001c005c8947 */ /* 0x000ff40003800000 */
[----:B------:R-:W-:Y:S01]  /*1220*/  IADD3 R7, PT, PT, R7, 0x1, RZ ;  /* 0x0000000107077810 */ /* 0x000fe20007ffe0ff */
[----:B------:R-:W-:Y:S06]  /*1230*/  BRA `(.L_x_201) ;  /* 0xfffffff800ec7947 */ /* 0x000fec000383ffff */
.L_x_196:
[----:B------:R-:W-:Y:S01]  /*1240*/  IMAD.MOV.U32 R7, RZ, RZ, RZ ;  /* 0x000000ffff077224 */ /* 0x000fe200078e00ff */
[----:B------:R-:W-:-:S07]  /*1250*/  CS2R R34, SRZ ;  /* 0x0000000000227805 */ /* 0x000fce000001ff00 */
.L_x_222:
[----:B------:R-:W0:Y:S01]  /*1260*/  LDC R25, c[0x0][0x3c0] ;  /* 0x0000f000ff197b82 */ /* 0x000e220000000800 */
[----:B------:R-:W-:Y:S01]  /*1270*/  UISETP.GE.U32.AND UP0, UPT, UR22, 0x7, UPT ;  /* 0x000000071600788c */ /* 0x000fe2000bf06070 */
[----:B------:R-:W-:Y:S02]  /*1280*/  IMAD.MOV.U32 R21, RZ, RZ, RZ ;  /* 0x000000ffff157224 */ /* 0x000fe400078e00ff */
[----:B0-----:R-:W-:-:S06]  /*1290*/  IMAD R24, R7, R25, RZ ;  /* 0x0000001907187224 */ /* 0x001fcc00078e02ff */
[----:B-1----:R-:W-:Y:S05]  /*12a0*/  BRA.U !UP0, `(.L_x_202) ;  /* 0x0000000108a07547 */ /* 0x002fea000b800000 */
[----:B------:R-:W-:-:S07]  /*12b0*/  MOV R31, RZ ;  /* 0x000000ff001f7202 */ /* 0x000fce0000000f00 */
.L_x_203:
[----:B0-----:R-:W0:Y:S01]  /*12c0*/  LDC.64 R26, c[0x0][0x380] ;  /* 0x0000e000ff1a7b82 */ /* 0x001e220000000a00 */
[--C-:B------:R-:W-:Y:S02]  /*12d0*/  IMAD R9, R6, R25, R31.reuse ;  /* 0x0000001906097224 */ /* 0x100fe400078e021f */
[----:B------:R-:W-:-:S05]  /*12e0*/  IMAD.IADD R11, R24, 0x1, R31 ;  /* 0x00000001180b7824 */ /* 0x000fca00078e021f */
[----:B------:R-:W1:Y:S01]  /*12f0*/  LDC.64 R44, c[0x0][0x388] ;  /* 0x0000e200ff2c7b82 */ /* 0x000e620000000a00 */
[----:B0-----:R-:W-:-:S05]  /*1300*/  IMAD.WIDE R26, R9, 0x8, R26 ;  /* 0x00000008091a7825 */ /* 0x001fca00078e021a */
[----:B------:R-:W2:Y:S01]  /*1310*/  LDG.E.64 R22, desc[UR16][R26.64] ;  /* 0x000000101a167981 */ /* 0x000ea2000c1e1b00 */
[----:B-1----:R-:W-:-:S03]  /*1320*/  IMAD.WIDE.U32 R44, R11, 0x8, R44 ;  /* 0x000000080b2c7825 */ /* 0x002fc600078e002c */
[----:B------:R-:W3:Y:S04]  /*1330*/  LDG.E.64 R20, desc[UR16][R26.64+0x8] ;  /* 0x000008101a147981 */ /* 0x000ee8000c1e1b00 */
[----:B------:R-:W2:Y:S04]  /*1340*/  LDG.E.64 R8, desc[UR16][R44.64] ;  /* 0x000000102c087981 */ /* 0x000ea8000c1e1b00 */
[----:B------:R-:W4:Y:S04]  /*1350*/  LDG.E.64 R12, desc[UR16][R26.64+0x10] ;  /* 0x000010101a0c7981 */ /* 0x000f28000c1e1b00 */
[----:B------:R-:W5:Y:S04]  /*1360*/  LDG.E.64 R14, desc[UR16][R26.64+0x18] ;  /* 0x000018101a0e7981 */ /* 0x000f68000c1e1b00 */
[----:B------:R-:W3:Y:S04]  /*1370*/  LDG.E.64 R10, desc[UR16][R44.64+0x8] ;  /* 0x000008102c0a7981 */ /* 0x000ee8000c1e1b00 */
[----:B------:R-:W4:Y:S04]  /*1380*/  LDG.E.64 R18, desc[UR16][R44.64+0x10] ;  /* 0x000010102c127981 */ /* 0x000f28000c1e1b00 */
[----:B------:R-:W5:Y:S04]  /*1390*/  LDG.E.64 R16, desc[UR16][R44.64+0x18] ;  /* 0x000018102c107981 */ /* 0x000f68000c1e1b00 */
[----:B------:R-:W5:Y:S04]  /*13a0*/  LDG.E.64 R42, desc[UR16][R26.64+0x20] ;  /* 0x000020101a2a7981 */ /* 0x000f68000c1e1b00 */
[----:B------:R-:W5:Y:S04]  /*13b0*/  LDG.E.64 R40, desc[UR16][R26.64+0x28] ;  /* 0x000028101a287981 */ /* 0x000f68000c1e1b00 */
[----:B------:R-:W5:Y:S01]  /*13c0*/  LDG.E.64 R28, desc[UR16][R26.64+0x30] ;  /* 0x000030101a1c7981 */ /* 0x000f62000c1e1b00 */
[----:B--2---:R-:W-:-:S03]  /*13d0*/  DADD R8, R22, -R8 ;  /* 0x0000000016087229 */ /* 0x004fc60000000808 */
[----:B------:R-:W2:Y:S01]  /*13e0*/  LDG.E.64 R22, desc[UR16][R26.64+0x38] ;  /* 0x000038101a167981 */ /* 0x000ea2000c1e1b00 */
[----:B---3--:R-:W-:-:S03]  /*13f0*/  DADD R10, R20, -R10 ;  /* 0x00000000140a7229 */ /* 0x008fc6000000080a */
[----:B------:R-:W2:Y:S01]  /*1400*/  LDG.E.64 R26, desc[UR16][R44.64+0x38] ;  /* 0x000038102c1a7981 */ /* 0x000ea2000c1e1b00 */
[----:B----4-:R-:W-:-:S03]  /*1410*/  DADD R12, R12, -R18 ;  /* 0x000000000c0c7229 */ /* 0x010fc60000000812 */
[----:B------:R-:W3:Y:S01]  /*1420*/  LDG.E.64 R20, desc[UR16][R44.64+0x30] ;  /* 0x000030102c147981 */ /* 0x000ee2000c1e1b00 */
[----:B-----5:R-:W-:-:S03]  /*1430*/  DADD R14, R14, -R16 ;  /* 0x000000000e0e7229 */ /* 0x020fc60000000810 */
[----:B------:R-:W4:Y:S04]  /*1440*/  LDG.E.64 R18, desc[UR16][R44.64+0x28] ;  /* 0x000028102c127981 */ /* 0x000f28000c1e1b00 */
[----:B------:R-:W5:Y:S01]  /*1450*/  LDG.E.64 R16, desc[UR16][R44.64+0x20] ;  /* 0x000020102c107981 */ /* 0x000f62000c1e1b00 */
[----:B--2---:R-:W-:Y:S02]  /*1460*/  DADD R22, R22, -R26 ;  /* 0x0000000016167229 */ /* 0x004fe4000000081a */
[----:B---3--:R-:W-:Y:S01]  /*1470*/  DADD R20, R28, -R20 ;  /* 0x000000001c147229 */ /* 0x008fe20000000814 */
[----:B------:R-:W-:Y:S01]  /*1480*/  LEA R29, R31, UR18, 0x3 ;  /* 0x000000121f1d7c11 */ /* 0x000fe2000f8e18ff */
[----:B----4-:R-:W-:Y:S02]  /*1490*/  DADD R18, R40, -R18 ;  /* 0x0000000028127229 */ /* 0x010fe40000000812 */
[----:B-----5:R-:W-:-:S02]  /*14a0*/  DADD R16, R42, -R16 ;  /* 0x000000002a107229 */ /* 0x020fc40000000810 */
[----:B------:R0:W-:Y:S01]  /*14b0*/  STL.128 [R29], R8 ;  /* 0x000000081d007387 */ /* 0x0001e20000100c00 */
[----:B------:R-:W-:-:S03]  /*14c0*/  VIADD R31, R31, 0x8 ;  /* 0x000000081f1f7836 */ /* 0x000fc60000000000 */
[----:B------:R0:W-:Y:S04]  /*14d0*/  STL.128 [R29+0x10], R12 ;  /* 0x0000100c1d007387 */ /* 0x0001e80000100c00 */
[----:B------:R0:W-:Y:S04]  /*14e0*/  STL.128 [R29+0x20], R16 ;  /* 0x000020101d007387 */ /* 0x0001e80000100c00 */
[----:B------:R0:W-:Y:S01]  /*14f0*/  STL.128 [R29+0x30], R20 ;  /* 0x000030141d007387 */ /* 0x0001e20000100c00 */
[----:B------:R-:W-:-:S13]  /*1500*/  ISETP.NE.AND P0, PT, R31, UR5, PT ;  /* 0x000000051f007c0c */ /* 0x000fda000bf05270 */
[----:B------:R-:W-:Y:S05]  /*1510*/  @P0 BRA `(.L_x_203) ;  /* 0xfffffffc00680947 */ /* 0x000fea000383ffff */
[----:B0-----:R-:W-:-:S07]  /*1520*/  MOV R21, UR5 ;  /* 0x0000000500157c02 */ /* 0x001fce0008000f00 */
.L_x_202:
[----:B------:R-:W-:-:S13]  /*1530*/  ISETP.NE.AND P0, PT, RZ, UR23, PT ;  /* 0x00000017ff007c0c */ /* 0x000fda000bf05270 */
[----:B------:R-:W-:Y:S05]  /*1540*/  @!P0 BRA `(.L_x_204) ;  /* 0x00000004002c8947 */ /* 0x000fea0003800000 */
[----:B------:R-:W-:Y:S02]  /*1550*/  UISETP.GE.U32.AND UP0, UPT, UR26, 0x3, UPT ;  /* 0x000000031a00788c */ /* 0x000fe4000bf06070 */
[----:B------:R-:W-:-:S07]  /*1560*/  UISETP.NE.AND UP1, UPT, UR7, URZ, UPT ;  /* 0x000000ff0700728c */ /* 0x000fce000bf25270 */
[----:B------:R-:W-:Y:S05]  /*1570*/  BRA.U !UP0, `(.L_x_205) ;  /* 0x00000001086c7547 */ /* 0x000fea000b800000 */
[----:B------:R-:W0:Y:S01]  /*1580*/  LDC.64 R30, c[0x0][0x380] ;  /* 0x0000e000ff1e7b82 */ /* 0x000e220000000a00 */
[----:B------:R-:W-:Y:S01]  /*1590*/  IMAD R9, R6, R25, R21 ;  /* 0x0000001906097224 */ /* 0x000fe200078e0215 */
[----:B------:R-:W-:-:S05]  /*15a0*/  IADD3 R8, P1, PT, R24, R21, RZ ;  /* 0x0000001518087210 */ /* 0x000fca0007f3e0ff */
[----:B------:R-:W-:Y:S01]  /*15b0*/  IMAD.X R10, RZ, RZ, RZ, P1 ;  /* 0x000000ffff0a7224 */ /* 0x000fe200008e06ff */
[----:B------:R-:W1:Y:S08]  /*15c0*/  LDC.64 R28, c[0x0][0x388] ;  /* 0x0000e200ff1c7b82 */ /* 0x000e700000000a00 */
[----:B------:R-:W2:Y:S01]  /*15d0*/  LDC.64 R26, c[0x0][0x388] ;  /* 0x0000e200ff1a7b82 */ /* 0x000ea20000000a00 */
[----:B0-----:R-:W-:-:S04]  /*15e0*/  IMAD.WIDE R30, R9, 0x8, R30 ;  /* 0x00000008091e7825 */ /* 0x001fc800078e021e */
[----:B------:R-:W-:Y:S01]  /*15f0*/  IMAD.IADD R9, R24, 0x1, R21 ;  /* 0x0000000118097824 */ /* 0x000fe200078e0215 */
[----:B------:R-:W3:Y:S01]  /*1600*/  LDG.E.64 R12, desc[UR16][R30.64+0x10] ;  /* 0x000010101e0c7981 */ /* 0x000ee2000c1e1b00 */
[----:B-1----:R-:W-:-:S03]  /*1610*/  LEA R28, P1, R8, R28, 0x3 ;  /* 0x0000001c081c7211 */ /* 0x002fc600078218ff */
[----:B------:R-:W4:Y:S01]  /*1620*/  LDG.E.64 R14, desc[UR16][R30.64+0x18] ;  /* 0x000018101e0e7981 */ /* 0x000f22000c1e1b00 */
[----:B------:R-:W-:-:S03]  /*1630*/  LEA.HI.X R29, R8, R29, R10, 0x3, P1 ;  /* 0x0000001d081d7211 */ /* 0x000fc600008f1c0a */
[----:B------:R-:W5:Y:S01]  /*1640*/  LDG.E.64 R10, desc[UR16][R30.64+0x8] ;  /* 0x000008101e0a7981 */ /* 0x000f62000c1e1b00 */
[----:B--2---:R-:W-:-:S03]  /*1650*/  IMAD.WIDE.U32 R26, R9, 0x8, R26 ;  /* 0x00000008091a7825 */ /* 0x004fc600078e001a */
[----:B------:R-:W2:Y:S04]  /*1660*/  LDG.E.64 R8, desc[UR16][R30.64] ;  /* 0x000000101e087981 */ /* 0x000ea8000c1e1b00 */
[----:B------:R-:W2:Y:S04]  /*1670*/  LDG.E.64 R26, desc[UR16][R26.64] ;  /* 0x000000101a1a7981 */ /* 0x000ea8000c1e1b00 */
[----:B------:R-:W5:Y:S04]  /*1680*/  LDG.E.64 R22, desc[UR16][R28.64+0x8] ;  /* 0x000008101c167981 */ /* 0x000f68000c1e1b00 */
[----:B------:R-:W3:Y:S04]  /*1690*/  LDG.E.64 R18, desc[UR16][R28.64+0x10] ;  /* 0x000010101c127981 */ /* 0x000ee8000c1e1b00 */
[----:B------:R-:W4:Y:S01]  /*16a0*/  LDG.E.64 R16, desc[UR16][R28.64+0x18] ;  /* 0x000018101c107981 */ /* 0x000f22000c1e1b00 */
[----:B--2---:R-:W-:-:S02]  /*16b0*/  DADD R8, R8, -R26 ;  /* 0x0000000008087229 */ /* 0x004fc4000000081a */
[----:B-----5:R-:W-:Y:S02]  /*16c0*/  DADD R10, R10, -R22 ;  /* 0x000000000a0a7229 */ /* 0x020fe40000000816 */
[----:B---3--:R-:W-:Y:S02]  /*16d0*/  DADD R12, R12, -R18 ;  /* 0x000000000c0c7229 */ /* 0x008fe40000000812 */
[----:B----4-:R-:W-:Y:S01]  /*16e0*/  DADD R14, R14, -R16 ;  /* 0x000000000e0e7229 */ /* 0x010fe20000000810 */
[----:B------:R-:W-:-:S05]  /*16f0*/  LEA R17, R21, UR18, 0x3 ;  /* 0x0000001215117c11 */ /* 0x000fca000f8e18ff */
[----:B------:R0:W-:Y:S04]  /*1700*/  STL.128 [R17], R8 ;  /* 0x0000000811007387 */ /* 0x0001e80000100c00 */
[----:B------:R0:W-:Y:S01]  /*1710*/  STL.128 [R17+0x10], R12 ;  /* 0x0000100c11007387 */ /* 0x0001e20000100c00 */
[----:B------:R-:W-:-:S07]  /*1720*/  IADD3 R21, PT, PT, R21, 0x4, RZ ;  /* 0x0000000415157810 */ /* 0x000fce0007ffe0ff */
.L_x_205:
[----:B------:R-:W-:Y:S05]  /*1730*/  BRA.U !UP1, `(.L_x_204) ;  /* 0x0000000109b07547 */ /* 0x000fea000b800000 */
[----:B------:R-:W-:Y:S01]  /*1740*/  UISETP.NE.AND UP0, UPT, UR7, 0x1, UPT ;  /* 0x000000010700788c */ /* 0x000fe2000bf05270 */
[----:B------:R-:W-:Y:S01]  /*1750*/  R2UR UR4, R24 ;  /* 0x00000000180472ca */ /* 0x000fe200000e0000 */
[----:B0-----:R-:W0:Y:S01]  /*1760*/  LDC.64 R12, c[0x0][0x380] ;  /* 0x0000e000ff0c7b82 */ /* 0x001e220000000a00 */
[----:B------:R-:W-:-:S03]  /*1770*/  LOP3.LUT R8, R25, 0x1, RZ, 0xc0, !PT ;  /* 0x0000000119087812 */ /* 0x000fc600078ec0ff */
[----:B------:R-:W-:Y:S02]  /*1780*/  PLOP3.LUT P1, PT, PT, PT, UP0, 0x80, 0x8 ;  /* 0x000000000008781c */ /* 0x000fe40003f2f008 */
[----:B------:R-:W-:Y:S02]  /*1790*/  PLOP3.LUT P2, PT, PT, PT, UP0, 0x80, 0x8 ;  /* 0x000000000008781c */ /* 0x000fe40003f4f008 */
[----:B------:R-:W1:Y:S01]  /*17a0*/  LDC.64 R18, c[0x0][0x388] ;  /* 0x0000e200ff127b82 */ /* 0x000e620000000a00 */
[----:B------:R-:W2:Y:S01]  /*17b0*/  @UP0 LDCU.64 UR10, c[0x0][0x388] ;  /* 0x00007100ff0a07ac */ /* 0x000ea20008000a00 */
[----:B------:R-:W3:Y:S07]  /*17c0*/  @UP0 LDCU.128 UR12, c[0x0][0x380] ;  /* 0x00007000ff0c07ac */ /* 0x000eee0008000c00 */
[----:B------:R-:W-:-:S02]  /*17d0*/  @P1 R2UR UR9, R21 ;  /* 0x00000000150912ca */ /* 0x000fc400000e0000 */
[--C-:B------:R-:W-:Y:S01]  /*17e0*/  @P2 IMAD.IADD R9, R24, 0x1, R21.reuse ;  /* 0x0000000118092824 */ /* 0x100fe200078e0215 */
[----:B------:R-:W-:Y:S01]  /*17f0*/  ISETP.NE.U32.AND P1, PT, R8, 0x1, PT ;  /* 0x000000010800780c */ /* 0x000fe20003f25070 */
[----:B------:R-:W-:Y:S01]  /*1800*/  @P2 IMAD R11, R6, R25, R21 ;  /* 0x00000019060b2224 */ /* 0x000fe200078e0215 */
[C---:B------:R-:W-:Y:S01]  /*1810*/  @P2 LEA R15, R21.reuse, UR18, 0x3 ;  /* 0x00000012150f2c11 */ /* 0x040fe2000f8e18ff */
[----:B------:R-:W-:Y:S01]  /*1820*/  @P2 VIADD R21, R21, 0x2 ;  /* 0x0000000215152836 */ /* 0x000fe20000000000 */
[----:B------:R-:W-:-:S06]  /*1830*/  @P2 R2UR UR8, R9 ;  /* 0x00000000090822ca */ /* 0x000fcc00000e0000 */
[----:B------:R-:W-:Y:S01]  /*1840*/  @UP0 UIADD3 UR4, UP1, UPT, UR4, UR9, URZ ;  /* 0x0000000904040290 */ /* 0x000fe2000ff3e0ff */
[----:B---3--:R-:W-:Y:S01]  /*1850*/  MOV R26, UR12 ;  /* 0x0000000c001a7c02 */ /* 0x008fe20008000f00 */
[----:B------:R-:W-:Y:S02]  /*1860*/  IMAD.U32 R27, RZ, RZ, UR13 ;  /* 0x0000000dff1b7e24 */ /* 0x000fe4000f8e00ff */
[----:B------:R-:W-:Y:S01]  /*1870*/  @UP0 UIADD3.X UR27, UPT, UPT, URZ, URZ, URZ, UP1, !UPT ;  /* 0x000000ffff1b0290 */ /* 0x000fe20008ffe4ff */
[--C-:B------:R-:W-:Y:S01]  /*1880*/  @!P1 IMAD R25, R6, R25, R21.reuse ;  /* 0x0000001906199224 */ /* 0x100fe200078e0215 */
[----:B--2---:R-:W-:Y:S01]  /*1890*/  @UP0 ULEA UR10, UP1, UR4, UR10, 0x3 ;  /* 0x0000000a040a0291 */ /* 0x004fe2000f8218ff */
[----:B------:R-:W-:Y:S01]  /*18a0*/  @!P1 IMAD.IADD R9, R24, 0x1, R21 ;  /* 0x0000000118099824 */ /* 0x000fe200078e0215 */
[----:B------:R-:W-:Y:S01]  /*18b0*/  @UP0 UIMAD.WIDE.U32 UR8, UR8, 0x8, UR14 ;  /* 0x00000008080808a5 */ /* 0x000fe2000f8e000e */
[----:B------:R-:W-:Y:S01]  /*18c0*/  @P2 IMAD.WIDE R26, R11, 0x8, R26 ;  /* 0x000000080b1a2825 */ /* 0x000fe200078e021a */
[----:B------:R-:W-:-:S03]  /*18d0*/  @UP0 ULEA.HI.X UR11, UR4, UR11, UR27, 0x3, UP1 ;  /* 0x0000000b040b0291 */ /* 0x000fc600088f1c1b */
[----:B------:R-:W-:Y:S01]  /*18e0*/  IMAD.U32 R22, RZ, RZ, UR10 ;  /* 0x0000000aff167e24 */ /* 0x000fe2000f8e00ff */
[----:B------:R-:W-:Y:S01]  /*18f0*/  MOV R28, UR8 ;  /* 0x00000008001c7c02 */ /* 0x000fe20008000f00 */
[----:B0-----:R-:W-:Y:S01]  /*1900*/  @!P1 IMAD.WIDE R12, R25, 0x8, R12 ;  /* 0x00000008190c9825 */ /* 0x001fe200078e020c */
[----:B------:R-:W-:Y:S01]  /*1910*/  MOV R23, UR11 ;  /* 0x0000000b00177c02 */ /* 0x000fe20008000f00 */
[----:B------:R-:W2:Y:S02]  /*1920*/  @P2 LDG.E.64 R10, desc[UR16][R26.64+0x8] ;  /* 0x000008101a0a2981 */ /* 0x000ea4000c1e1b00 */
[----:B-1----:R-:W-:Y:S02]  /*1930*/  @!P1 IMAD.WIDE.U32 R18, R9, 0x8, R18 ;  /* 0x0000000809129825 */ /* 0x002fe400078e0012 */
[----:B------:R-:W3:Y:S02]  /*1940*/  @P2 LDG.E.64 R8, desc[UR16][R26.64] ;  /* 0x000000101a082981 */ /* 0x000ee4000c1e1b00 */
[----:B------:R-:W-:-:S02]  /*1950*/  IMAD.U32 R29, RZ, RZ, UR9 ;  /* 0x00000009ff1d7e24 */ /* 0x000fc4000f8e00ff */
[----:B------:R-:W2:Y:S04]  /*1960*/  @P2 LDG.E.64 R22, desc[UR16][R22.64+0x8] ;  /* 0x0000081016162981 */ /* 0x000ea8000c1e1b00 */
[----:B------:R-:W3:Y:S04]  /*1970*/  @P2 LDG.E.64 R16, desc[UR16][R28.64] ;  /* 0x000000101c102981 */ /* 0x000ee8000c1e1b00 */
[----:B------:R-:W4:Y:S04]  /*1980*/  @!P1 LDG.E.64 R12, desc[UR16][R12.64] ;  /* 0x000000100c0c9981 */ /* 0x000f28000c1e1b00 */
[----:B------:R-:W4:Y:S01]  /*1990*/  @!P1 LDG.E.64 R18, desc[UR16][R18.64] ;  /* 0x0000001012129981 */ /* 0x000f22000c1e1b00 */
[----:B------:R-:W-:Y:S01]  /*19a0*/  @!P1 LEA R21, R21, UR18, 0x3 ;  /* 0x0000001215159c11 */ /* 0x000fe2000f8e18ff */
[----:B--2---:R-:W-:-:S02]  /*19b0*/  @P2 DADD R10, R10, -R22 ;  /* 0x000000000a0a2229 */ /* 0x004fc40000000816 */
[----:B---3--:R-:W-:Y:S02]  /*19c0*/  @P2 DADD R8, R8, -R16 ;  /* 0x0000000008082229 */ /* 0x008fe40000000810 */
[----:B----4-:R-:W-:-:S05]  /*19d0*/  @!P1 DADD R16, R12, -R18 ;  /* 0x000000000c109229 */ /* 0x010fca0000000812 */
[----:B------:R1:W-:Y:S04]  /*19e0*/  @P2 STL.128 [R15], R8 ;  /* 0x000000080f002387 */ /* 0x0003e80000100c00 */
[----:B------:R1:W-:Y:S02]  /*19f0*/  @!P1 STL.64 [R21], R16 ;  /* 0x0000001015009387 */ /* 0x0003e40000100a00 */
.L_x_204:
[----:B-1----:R-:W-:-:S07]  /*1a00*/  IMAD.MOV.U32 R21, RZ, RZ, RZ ;  /* 0x000000ffff157224 */ /* 0x002fce00078e00ff */
.L_x_211:
[----:B0-----:R-:W-:Y:S01]  /*1a10*/  IMAD.U32 R8, RZ, RZ, UR22 ;  /* 0x00000016ff087e24 */ /* 0x001fe2000f8e00ff */
[----:B------:R-:W-:Y:S01]  /*1a20*/  IADD3 R20, PT, PT, R24, R21, RZ ;  /* 0x0000001518147210 */ /* 0x000fe20007ffe0ff */
[----:B------:R-:W-:Y:S01]  /*1a30*/  IMAD.MOV.U32 R23, RZ, RZ, RZ ;  /* 0x000000ffff177224 */ /* 0x000fe200078e00ff */
[----:B------:R-:W-:Y:S02]  /*1a40*/  CS2R R28, SRZ ;  /* 0x00000000001c7805 */ /* 0x000fe4000001ff00 */
[----:B------:R-:W-:-:S13]  /*1a50*/  ISETP.GE.U32.AND P2, PT, R8, 0xf, PT ;  /* 0x0000000f0800780c */ /* 0x000fda0003f46070 */
[----:B------:R-:W-:Y:S05]  /*1a60*/  @!P2 BRA `(.L_x_206) ;  /* 0x0000000000cca947 */ /* 0x000fea0003800000 */
[----:B------:R-:W-:Y:S01]  /*1a70*/  IMAD.MOV.U32 R23, RZ, RZ, RZ ;  /* 0x000000ffff177224 */ /* 0x000fe200078e00ff */
[----:B------:R-:W-:-:S07]  /*1a80*/  CS2R R28, SRZ ;  /* 0x00000000001c7805 */ /* 0x000fce000001ff00 */
.L_x_207:
[----:B------:R-:W0:Y:S01]  /*1a90*/  LDC.64 R26, c[0x0][0x390] ;  /* 0x0000e400ff1a7b82 */ /* 0x000e220000000a00 */
[----:B------:R-:W1:Y:S01]  /*1aa0*/  LDCU UR4, c[0x0][0x3c0] ;  /* 0x00007800ff0477ac */ /* 0x000e620008000800 */
[----:B------:R-:W-:-:S05]  /*1ab0*/  LEA R22, R23, UR18, 0x3 ;  /* 0x0000001217167c11 */ /* 0x000fca000f8e18ff */
[----:B------:R-:W2:Y:S01]  /*1ac0*/  LDL.128 R12, [R22+0x10] ;  /* 0x00001000160c7983 */ /* 0x000ea20000100c00 */
[----:B-1----:R-:W-:-:S04]  /*1ad0*/  IMAD R9, R20, UR4, R23 ;  /* 0x0000000414097c24 */ /* 0x002fc8000f8e0217 */
[----:B0-----:R-:W-:Y:S02]  /*1ae0*/  IMAD.WIDE R26, R9, 0x8, R26 ;  /* 0x00000008091a7825 */ /* 0x001fe400078e021a */
[----:B------:R-:W3:Y:S04]  /*1af0*/  LDL.128 R8, [R22] ;  /* 0x0000000016087983 */ /* 0x000ee80000100c00 */
[----:B------:R-:W3:Y:S04]  /*1b00*/  LDG.E.64 R16, desc[UR16][R26.64] ;  /* 0x000000101a107981 */ /* 0x000ee8000c1e1b00 */
[----:B------:R-:W4:Y:S04]  /*1b10*/  LDG.E.64 R30, desc[UR16][R26.64+0x8] ;  /* 0x000008101a1e7981 */ /* 0x000f28000c1e1b00 */
[----:B------:R-:W2:Y:S04]  /*1b20*/  LDG.E.64 R40, desc[UR16][R26.64+0x10] ;  /* 0x000010101a287981 */ /* 0x000ea8000c1e1b00 */
[----:B------:R-:W5:Y:S04]  /*1b30*/  LDG.E.64 R42, desc[UR16][R26.64+0x18] ;  /* 0x000018101a2a7981 */ /* 0x000f68000c1e1b00 */
[----:B------:R-:W5:Y:S01]  /*1b40*/  LDG.E.64 R44, desc[UR16][R26.64+0x20] ;  /* 0x000020101a2c7981 */ /* 0x000f62000c1e1b00 */
[----:B---3--:R-:W-:-:S03]  /*1b50*/  DFMA R8, R16, R8, R28 ;  /* 0x000000081008722b */ /* 0x008fc6000000001c */
[----:B------:R-:W3:Y:S04]  /*1b60*/  LDL.128 R16, [R22+0x20] ;  /* 0x0000200016107983 */ /* 0x000ee80000100c00 */
[----:B------:R-:W3:Y:S01]  /*1b70*/  LDG.E.64 R28, desc[UR16][R26.64+0x38] ;  /* 0x000038101a1c7981 */ /* 0x000ee2000c1e1b00 */
[----:B----4-:R-:W-:-:S03]  /*1b80*/  DFMA R8, R10, R30, R8 ;  /* 0x0000001e0a08722b */ /* 0x010fc60000000008 */
[----:B------:R-:W4:Y:S05]  /*1b90*/  LDG.E.64 R30, desc[UR16][R26.64+0x28] ;  /* 0x000028101a1e7981 */ /* 0x000f2a000c1e1b00 */
[----:B--2---:R-:W-:Y:S01]  /*1ba0*/  DFMA R12, R40, R12, R8 ;  /* 0x0000000c280c722b */ /* 0x004fe20000000008 */
[----:B------:R-:W2:Y:S04]  /*1bb0*/  LDG.E.64 R40, desc[UR16][R26.64+0x30] ;  /* 0x000030101a287981 */ /* 0x000ea8000c1e1b00 */
[----:B------:R-:W2:Y:S03]  /*1bc0*/  LDL.128 R8, [R22+0x30] ;  /* 0x0000300016087983 */ /* 0x000ea60000100c00 */
[----:B-----5:R-:W-:Y:S01]  /*1bd0*/  DFMA R12, R14, R42, R12 ;  /* 0x0000002a0e0c722b */ /* 0x020fe2000000000c */
[----:B------:R-:W5:Y:S07]  /*1be0*/  LDG.E.64 R42, desc[UR16][R26.64+0x40] ;  /* 0x000040101a2a7981 */ /* 0x000f6e000c1e1b00 */
[----:B---3--:R-:W-:-:S02]  /*1bf0*/  DFMA R16, R44, R16, R12 ;  /* 0x000000102c10722b */ /* 0x008fc4000000000c */
[----:B------:R-:W5:Y:S04]  /*1c00*/  LDL.128 R12, [R22+0x40] ;  /* 0x00004000160c7983 */ /* 0x000f680000100c00 */
[----:B------:R-:W3:Y:S02]  /*1c10*/  LDG.E.64 R44, desc[UR16][R26.64+0x78] ;  /* 0x000078101a2c7981 */ /* 0x000ee4000c1e1b00 */
[----:B----4-:R-:W-:Y:S02]  /*1c20*/  DFMA R16, R18, R30, R16 ;  /* 0x0000001e1210722b */ /* 0x010fe40000000010 */
[----:B------:R-:W4:Y:S06]  /*1c30*/  LDG.E.64 R30, desc[UR16][R26.64+0x48] ;  /* 0x000048101a1e7981 */ /* 0x000f2c000c1e1b00 */
[----:B--2---:R-:W-:Y:S01]  /*1c40*/  DFMA R8, R40, R8, R16 ;  /* 0x000000082808722b */ /* 0x004fe20000000010 */
[----:B------:R-:W2:Y:S04]  /*1c50*/  LDG.E.64 R40, desc[UR16][R26.64+0x50] ;  /* 0x000050101a287981 */ /* 0x000ea8000c1e1b00 */
[----:B------:R-:W2:Y:S03]  /*1c60*/  LDL.128 R16, [R22+0x50] ;  /* 0x0000500016107983 */ /* 0x000ea60000100c00 */
[----:B------:R-:W-:Y:S01]  /*1c70*/  DFMA R8, R10, R28, R8 ;  /* 0x0000001c0a08722b */ /* 0x000fe20000000008 */
[----:B------:R-:W3:Y:S07]  /*1c80*/  LDG.E.64 R28, desc[UR16][R26.64+0x58] ;  /* 0x000058101a1c7981 */ /* 0x000eee000c1e1b00 */
[----:B-----5:R-:W-:Y:S01]  /*1c90*/  DFMA R12, R42, R12, R8 ;  /* 0x0000000c2a0c722b */ /* 0x020fe20000000008 */
[----:B------:R-:W5:Y:S04]  /*1ca0*/  LDG.E.64 R42, desc[UR16][R26.64+0x60] ;  /* 0x000060101a2a7981 */ /* 0x000f68000c1e1b00 */
[----:B------:R-:W5:Y:S03]  /*1cb0*/  LDL.128 R8, [R22+0x60] ;  /* 0x0000600016087983 */ /* 0x000f660000100c00 */
[----:B----4-:R-:W-:Y:S01]  /*1cc0*/  DFMA R12, R14, R30, R12 ;  /* 0x0000001e0e0c722b */ /* 0x010fe2000000000c */
[----:B------:R-:W4:Y:S07]  /*1cd0*/  LDG.E.64 R30, desc[UR16][R26.64+0x68] ;  /* 0x000068101a1e7981 */ /* 0x000f2e000c1e1b00 */
[----:B--2---:R-:W-:-:S02]  /*1ce0*/  DFMA R16, R40, R16, R12 ;  /* 0x000000102810722b */ /* 0x004fc4000000000c */
[----:B------:R-:W2:Y:S04]  /*1cf0*/  LDL.128 R12, [R22+0x70] ;  /* 0x00007000160c7983 */ /* 0x000ea80000100c00 */
[----:B------:R-:W2:Y:S02]  /*1d00*/  LDG.E.64 R40, desc[UR16][R26.64+0x70] ;  /* 0x000070101a287981 */ /* 0x000ea4000c1e1b00 */
[----:B---3--:R-:W-:Y:S01]  /*1d10*/  DFMA R16, R18, R28, R16 ;  /* 0x0000001c1210722b */ /* 0x008fe20000000010 */
[----:B------:R-:W-:-:S04]  /*1d20*/  IADD3 R23, PT, PT, R23, 0x10, RZ ;  /* 0x0000001017177810 */ /* 0x000fc80007ffe0ff */
[----:B------:R-:W-:-:S03]  /*1d30*/  ISETP.NE.AND P1, PT, R23, UR21, PT ;  /* 0x0000001517007c0c */ /* 0x000fc6000bf25270 */
[----:B-----5:R-:W-:-:S08]  /*1d40*/  DFMA R8, R42, R8, R16 ;  /* 0x000000082a08722b */ /* 0x020fd00000000010 */
[----:B----4-:R-:W-:-:S08]  /*1d50*/  DFMA R8, R10, R30, R8 ;  /* 0x0000001e0a08722b */ /* 0x010fd00000000008 */
[----:B--2---:R-:W-:-:S08]  /*1d60*/  DFMA R8, R40, R12, R8 ;  /* 0x0000000c2808722b */ /* 0x004fd00000000008 */
[----:B------:R-:W-:Y:S01]  /*1d70*/  DFMA R28, R14, R44, R8 ;  /* 0x0000002c0e1c722b */ /* 0x000fe20000000008 */
[----:B------:R-:W-:Y:S10]  /*1d80*/  @P1 BRA `(.L_x_207) ;  /* 0xfffffffc00401947 */ /* 0x000ff4000383ffff */
[----:B------:R-:W-:-:S07]  /*1d90*/  IMAD.U32 R23, RZ, RZ, UR21 ;  /* 0x00000015ff177e24 */ /* 0x000fce000f8e00ff */
.L_x_206:
[----:B------:R-:W-:-:S13]  /*1da0*/  ISETP.NE.AND P3, PT, RZ, UR24, PT ;  /* 0x00000018ff007c0c */ /* 0x000fda000bf65270 */
[----:B------:R-:W-:Y:S05]  /*1db0*/  @!P3 BRA `(.L_x_208) ;  /* 0x000000040008b947 */ /* 0x000fea0003800000 */
[----:B------:R-:W-:-:S09]  /*1dc0*/  UISETP.GE.U32.AND UP0, UPT, UR25, 0x7, UPT ;  /* 0x000000071900788c */ /* 0x000fd2000bf06070 */
[----:B------:R-:W-:Y:S05]  /*1dd0*/  BRA.U !UP0, `(.L_x_209) ;  /* 0x0000000108687547 */ /* 0x000fea000b800000 */
[----:B------:R-:W0:Y:S01]  /*1de0*/  LDC.64 R30, c[0x0][0x390] ;  /* 0x0000e400ff1e7b82 */ /* 0x000e220000000a00 */
[----:B------:R-:W1:Y:S01]  /*1df0*/  LDCU UR4, c[0x0][0x3c0] ;  /* 0x00007800ff0477ac */ /* 0x000e620008000800 */
[----:B------:R-:W-:-:S05]  /*1e00*/  LEA R22, R23, UR18, 0x3 ;  /* 0x0000001217167c11 */ /* 0x000fca000f8e18ff */
[----:B------:R-:W2:Y:S01]  /*1e10*/  LDL.128 R16, [R22] ;  /* 0x0000000016107983 */ /* 0x000ea20000100c00 */
[----:B-1----:R-:W-:-:S04]  /*1e20*/  IMAD R9, R20, UR4, R23 ;  /* 0x0000000414097c24 */ /* 0x002fc8000f8e0217 */
[----:B0-----:R-:W-:Y:S02]  /*1e30*/  IMAD.WIDE R30, R9, 0x8, R30 ;  /* 0x00000008091e7825 */ /* 0x001fe400078e021e */
[----:B------:R-:W3:Y:S04]  /*1e40*/  LDL.128 R8, [R22+0x10] ;  /* 0x0000100016087983 */ /* 0x000ee80000100c00 */
[----:B------:R-:W2:Y:S04]  /*1e50*/  LDG.E.64 R12, desc[UR16][R30.64] ;  /* 0x000000101e0c7981 */ /* 0x000ea8000c1e1b00 */
[----:B------:R-:W4:Y:S04]  /*1e60*/  LDG.E.64 R42, desc[UR16][R30.64+0x8] ;  /* 0x000008101e2a7981 */ /* 0x000f28000c1e1b00 */
[----:B------:R-:W3:Y:S04]  /*1e70*/  LDG.E.64 R40, desc[UR16][R30.64+0x10] ;  /* 0x000010101e287981 */ /* 0x000ee8000c1e1b00 */
[----:B------:R-:W5:Y:S04]  /*1e80*/  LDG.E.64 R26, desc[UR16][R30.64+0x18] ;  /* 0x000018101e1a7981 */ /* 0x000f68000c1e1b00 */
[----:B------:R-:W5:Y:S01]  /*1e90*/  LDG.E.64 R44, desc[UR16][R30.64+0x38] ;  /* 0x000038101e2c7981 */ /* 0x000f62000c1e1b00 */
[----:B--2---:R-:W-:-:S03]  /*1ea0*/  DFMA R16, R12, R16, R28 ;  /* 0x000000100c10722b */ /* 0x004fc6000000001c */
[----:B------:R-:W2:Y:S04]  /*1eb0*/  LDG.E.64 R28, desc[UR16][R30.64+0x20] ;  /* 0x000020101e1c7981 */ /* 0x000ea8000c1e1b00 */
[----:B------:R-:W2:Y:S01]  /*1ec0*/  LDL.128 R12, [R22+0x20] ;  /* 0x00002000160c7983 */ /* 0x000ea20000100c00 */
[----:B----4-:R-:W-:-:S03]  /*1ed0*/  DFMA R16, R42, R18, R16 ;  /* 0x000000122a10722b */ /* 0x010fc60000000010 */
[----:B------:R-:W4:Y:S05]  /*1ee0*/  LDG.E.64 R42, desc[UR16][R30.64+0x28] ;  /* 0x000028101e2a7981 */ /* 0x000f2a000c1e1b00 */
[----:B---3--:R-:W-:Y:S02]  /*1ef0*/  DFMA R8, R40, R8, R16 ;  /* 0x000000082808722b */ /* 0x008fe40000000010 */
[----:B------:R-:W3:Y:S04]  /*1f00*/  LDL.128 R16, [R22+0x30] ;  /* 0x0000300016107983 */ /* 0x000ee80000100c00 */
[----:B------:R-:W3:Y:S02]  /*1f10*/  LDG.E.64 R40, desc[UR16][R30.64+0x30] ;  /* 0x000030101e287981 */ /* 0x000ee4000c1e1b00 */
[----:B-----5:R-:W-:Y:S01]  /*1f20*/  DFMA R8, R26, R10, R8 ;  /* 0x0000000a1a08722b */ /* 0x020fe20000000008 */
[----:B------:R-:W-:-:S07]  /*1f30*/  VIADD R23, R23, 0x8 ;  /* 0x0000000817177836 */ /* 0x000fce0000000000 */
[----:B--2---:R-:W-:-:S08]  /*1f40*/  DFMA R8, R28, R12, R8 ;  /* 0x0000000c1c08722b */ /* 0x004fd00000000008 */
[----:B----4-:R-:W-:-:S08]  /*1f50*/  DFMA R8, R42, R14, R8 ;  /* 0x0000000e2a08722b */ /* 0x010fd00000000008 */
[----:B---3--:R-:W-:-:S08]  /*1f60*/  DFMA R8, R40, R16, R8 ;  /* 0x000000102808722b */ /* 0x008fd00000000008 */
[----:B------:R-:W-:-:S11]  /*1f70*/  DFMA R28, R44, R18, R8 ;  /* 0x000000122c1c722b */ /* 0x000fd60000000008 */
.L_x_209:
[----:B------:R-:W-:Y:S05]  /*1f80*/  @!P0 BRA `(.L_x_208) ;  /* 0x0000000000948947 */ /* 0x000fea0003800000 */
[----:B------:R-:W-:Y:S02]  /*1f90*/  UISETP.GE.U32.AND UP0, UPT, UR26, 0x3, UPT ;  /* 0x000000031a00788c */ /* 0x000fe4000bf06070 */
[----:B------:R-:W-:-:S07]  /*1fa0*/  UISETP.NE.AND UP1, UPT, UR7, URZ, UPT ;  /* 0x000000ff0700728c */ /* 0x000fce000bf25270 */
[----:B------:R-:W-:Y:S05]  /*1fb0*/  BRA.U !UP0, `(.L_x_210) ;  /* 0x0000000108407547 */ /* 0x000fea000b800000 */
        /* <DEDUP_REMOVED lines=10> */
[----:B------:R-:W5:Y:S01]  /*2060*/  LDG.E.64 R18, desc[UR16][R40.64+0x18] ;  /* 0x0000181028127981 */ /* 0x000f62000c1e1b00 */
[----:B------:R-:W-:Y:S01]  /*2070*/  IADD3 R23, PT, PT, R23, 0x4, RZ ;  /* 0x0000000417177810 */ /* 0x000fe20007ffe0ff */
[----:B---3--:R-:W-:-:S08]  /*2080*/  DFMA R8, R30, R8, R28 ;  /* 0x000000081e08722b */ /* 0x008fd0000000001c */
[----:B----4-:R-:W-:-:S08]  /*2090*/  DFMA R8, R26, R10, R8 ;  /* 0x0000000a1a08722b */ /* 0x010fd00000000008 */
[----:B--2---:R-:W-:-:S08]  /*20a0*/  DFMA R8, R16, R12, R8 ;  /* 0x0000000c1008722b */ /* 0x004fd00000000008 */
[----:B-----5:R-:W-:-:S11]  /*20b0*/  DFMA R28, R18, R14, R8 ;  /* 0x0000000e121c722b */ /* 0x020fd60000000008 */
.L_x_210:
[----:B------:R-:W-:Y:S05]  /*20c0*/  BRA.U !UP1, `(.L_x_208) ;  /* 0x0000000109447547 */ /* 0x000fea000b800000 */
[----:B------:R-:W0:Y:S01]  /*20d0*/  LDC.64 R16, c[0x0][0x390] ;  /* 0x0000e400ff107b82 */ /* 0x000e220000000a00 */
[----:B------:R-:W1:Y:S01]  /*20e0*/  LDCU UR4, c[0x0][0x3c0] ;  /* 0x00007800ff0477ac */ /* 0x000e620008000800 */
[----:B------:R-:W-:Y:S01]  /*20f0*/  LEA R14, R23, UR18, 0x3 ;  /* 0x00000012170e7c11 */ /* 0x000fe2000f8e18ff */
[----:B-1----:R-:W-:-:S04]  /*2100*/  IMAD R9, R20, UR4, R23 ;  /* 0x0000000414097c24 */ /* 0x002fc8000f8e0217 */
[----:B0-----:R-:W-:Y:S02]  /*2110*/  IMAD.WIDE R16, R9, 0x8, R16 ;  /* 0x0000000809107825 */ /* 0x001fe400078e0210 */
[----:B------:R-:W2:Y:S04]  /*2120*/  LDL.128 R8, [R14] ;  /* 0x000000000e087983 */ /* 0x000ea80000100c00 */
[----:B------:R-:W2:Y:S01]  /*2130*/  LDG.E.64 R12, desc[UR16][R16.64] ;  /* 0x00000010100c7981 */ /* 0x000ea2000c1e1b00 */
[----:B------:R-:W-:Y:S01]  /*2140*/  UISETP.NE.AND UP0, UPT, UR7, 0x1, UPT ;  /* 0x000000010700788c */ /* 0x000fe2000bf05270 */
[----:B--2---:R-:W-:-:S08]  /*2150*/  DFMA R28, R12, R8, R28 ;  /* 0x000000080c1c722b */ /* 0x004fd0000000001c */
[----:B------:R-:W-:Y:S05]  /*2160*/  BRA.U !UP0, `(.L_x_208) ;  /* 0x00000001081c7547 */ /* 0x000fea000b800000 */
[----:B------:R-:W-:Y:S01]  /*2170*/  UISETP.NE.AND UP0, UPT, UR7, 0x2, UPT ;  /* 0x000000020700788c */ /* 0x000fe2000bf05270 */
[----:B------:R-:W2:Y:S05]  /*2180*/  LDG.E.64 R8, desc[UR16][R16.64+0x8] ;  /* 0x0000081010087981 */ /* 0x000eaa000c1e1b00 */
[----:B------:R-:W-:-:S13]  /*2190*/  PLOP3.LUT P1, PT, PT, PT, UP0, 0x80, 0x8 ;  /* 0x000000000008781c */ /* 0x000fda0003f2f008 */
[----:B------:R-:W3:Y:S04]  /*21a0*/  @P1 LDG.E.64 R12, desc[UR16][R16.64+0x10] ;  /* 0x00001010100c1981 */ /* 0x000ee8000c1e1b00 */
[----:B------:R-:W3:Y:S01]  /*21b0*/  @P1 LDL.64 R14, [R14+0x10] ;  /* 0x000010000e0e1983 */ /* 0x000ee20000100a00 */
[----:B--2---:R-:W-:-:S08]  /*21c0*/  DFMA R28, R8, R10, R28 ;  /* 0x0000000a081c722b */ /* 0x004fd0000000001c */
[----:B---3--:R-:W-:-:S11]  /*21d0*/  @P1 DFMA R28, R12, R14, R28 ;  /* 0x0000000e0c1c122b */ /* 0x008fd6000000001c */
.L_x_208:
[----:B------:R-:W0:Y:S01]  /*21e0*/  LDCU UR4, c[0x0][0x3c0] ;  /* 0x00007800ff0477ac */ /* 0x000e220008000800 */
[C---:B------:R-:W-:Y:S01]  /*21f0*/  LEA R9, R21.reuse, UR6, 0x3 ;  /* 0x0000000615097c11 */ /* 0x040fe2000f8e18ff */
[----:B------:R-:W-:-:S04]  /*2200*/  VIADD R21, R21, 0x1 ;  /* 0x0000000115157836 */ /* 0x000fc80000000000 */
[----:B------:R1:W-:Y:S01]  /*2210*/  STL.64 [R9], R28 ;  /* 0x0000001c09007387 */ /* 0x0003e20000100a00 */
[----:B0-----:R-:W-:-:S13]  /*2220*/  ISETP.NE.AND P1, PT, R21, UR4, PT ;  /* 0x0000000415007c0c */ /* 0x001fda000bf25270 */
[----:B-1----:R-:W-:Y:S05]  /*2230*/  @P1 BRA `(.L_x_211) ;  /* 0xfffffff400f41947 */ /* 0x002fea000383ffff */
[----:B------:R-:W-:Y:S01]  /*2240*/  IMAD.MOV.U32 R40, RZ, RZ, RZ ;  /* 0x000000ffff287224 */ /* 0x000fe200078e00ff */
[----:B------:R-:W-:Y:S01]  /*2250*/  CS2R R42, SRZ ;  /* 0x00000000002a7805 */ /* 0x000fe2000001ff00 */
[----:B------:R-:W-:Y:S06]  /*2260*/  @!P2 BRA `(.L_x_212) ;  /* 0x00000000009ca947 */ /* 0x000fec0003800000 */
[----:B------:R-:W-:Y:S02]  /*2270*/  MOV R40, RZ ;  /* 0x000000ff00287202 */ /* 0x000fe40000000f00 */
[----:B------:R-:W-:-:S07]  /*2280*/  CS2R R42, SRZ ;  /* 0x00000000002a7805 */ /* 0x000fce000001ff00 */
.L_x_213:
[----:B------:R-:W-:-:S05]  /*2290*/  LEA R41, R40, UR18, 0x3 ;  /* 0x0000001228297c11 */ /* 0x000fca000f8e18ff */
[----:B------:R-:W2:Y:S04]  /*22a0*/  LDL.128 R8, [R41] ;  /* 0x0000000029087983 */ /* 0x000ea80000100c00 */
[----:B------:R-:W2:Y:S04]  /*22b0*/  LDL.128 R12, [R41+0x100] ;  /* 0x00010000290c7983 */ /* 0x000ea80000100c00 */
[----:B------:R-:W3:Y:S04]  /*22c0*/  LDL.128 R16, [R41+0x10] ;  /* 0x0000100029107983 */ /* 0x000ee80000100c00 */
[----:B------:R-:W3:Y:S04]  /*22d0*/  LDL.128 R20, [R41+0x110] ;  /* 0x0001100029147983 */ /* 0x000ee80000100c00 */
[----:B------:R-:W4:Y:S04]  /*22e0*/  LDL.128 R24, [R41+0x20] ;  /* 0x0000200029187983 */ /* 0x000f280000100c00 */
[----:B------:R-:W4:Y:S01]  /*22f0*/  LDL.128 R28, [R41+0x120] ;  /* 0x00012000291c7983 */ /* 0x000f220000100c00 */
[----:B--2---:R-:W-:-:S08]  /*2300*/  DFMA R8, R8, R12, R42 ;  /* 0x0000000c0808722b */ /* 0x004fd0000000002a */
[----:B------:R-:W-:Y:S01]  /*2310*/  DFMA R8, R10, R14, R8 ;  /* 0x0000000e0a08722b */ /* 0x000fe20000000008 */
[----:B------:R-:W2:Y:S07]  /*2320*/  LDL.128 R12, [R41+0x130] ;  /* 0x00013000290c7983 */ /* 0x000eae0000100c00 */
[----:B---3--:R-:W-:Y:S02]  /*2330*/  DFMA R16, R16, R20, R8 ;  /* 0x000000141010722b */ /* 0x008fe40000000008 */
[----:B------:R-:W2:Y:S06]  /*2340*/  LDL.128 R8, [R41+0x30] ;  /* 0x0000300029087983 */ /* 0x000eac0000100c00 */
[----:B------:R-:W-:Y:S01]  /*2350*/  DFMA R16, R18, R22, R16 ;  /* 0x000000161210722b */ /* 0x000fe20000000010 */
[----:B------:R-:W3:Y:S07]  /*2360*/  LDL.128 R20, [R41+0x140] ;  /* 0x0001400029147983 */ /* 0x000eee0000100c00 */
[----:B----4-:R-:W-:-:S02]  /*2370*/  DFMA R24, R24, R28, R16 ;  /* 0x0000001c1818722b */ /* 0x010fc40000000010 */
[----:B------:R-:W3:Y:S06]  /*2380*/  LDL.128 R16, [R41+0x40] ;  /* 0x0000400029107983 */ /* 0x000eec0000100c00 */
[----:B------:R-:W-:Y:S01]  /*2390*/  DFMA R24, R26, R30, R24 ;  /* 0x0000001e1a18722b */ /* 0x000fe20000000018 */
[----:B------:R-:W4:Y:S07]  /*23a0*/  LDL.128 R28, [R41+0x150] ;  /* 0x00015000291c7983 */ /* 0x000f2e0000100c00 */
[----:B--2---:R-:W-:-:S02]  /*23b0*/  DFMA R8, R8, R12, R24 ;  /* 0x0000000c0808722b */ /* 0x004fc40000000018 */
[----:B------:R-:W4:Y:S06]  /*23c0*/  LDL.128 R24, [R41+0x50] ;  /* 0x0000500029187983 */ /* 0x000f2c0000100c00 */
[----:B------:R-:W-:Y:S01]  /*23d0*/  DFMA R8, R10, R14, R8 ;  /* 0x0000000e0a08722b */ /* 0x000fe20000000008 */
[----:B------:R-:W2:Y:S07]  /*23e0*/  LDL.128 R12, [R41+0x160] ;  /* 0x00016000290c7983 */ /* 0x000eae0000100c00 */
[----:B---3--:R-:W-:-:S02]  /*23f0*/  DFMA R16, R16, R20, R8 ;  /* 0x000000141010722b */ /* 0x008fc40000000008 */
[----:B------:R-:W2:Y:S06]  /*2400*/  LDL.128 R8, [R41+0x60] ;  /* 0x0000600029087983 */ /* 0x000eac0000100c00 */
[----:B------:R-:W-:Y:S02]  /*2410*/  DFMA R42, R18, R22, R16 ;  /* 0x00000016122a722b */ /* 0x000fe40000000010 */
[----:B------:R-:W3:Y:S04]  /*2420*/  LDL.128 R16, [R41+0x70] ;  /* 0x0000700029107983 */ /* 0x000ee80000100c00 */
[----:B------:R-:W3:Y:S01]  /*2430*/  LDL.128 R20, [R41+0x170] ;  /* 0x0001700029147983 */ /* 0x000ee20000100c00 */
[----:B------:R-:W-:-:S05]  /*2440*/  VIADD R40, R40, 0x10 ;  /* 0x0000001028287836 */ /* 0x000fca0000000000 */
[----:B------:R-:W-:Y:S01]  /*2450*/  ISETP.NE.AND P1, PT, R40, UR21, PT ;  /* 0x0000001528007c0c */ /* 0x000fe2000bf25270 */
[----:B----4-:R-:W-:-:S08]  /*2460*/  DFMA R24, R24, R28, R42 ;  /* 0x0000001c1818722b */ /* 0x010fd0000000002a */
[----:B------:R-:W-:-:S08]  /*2470*/  DFMA R24, R26, R30, R24 ;  /* 0x0000001e1a18722b */ /* 0x000fd00000000018 */
[----:B--2---:R-:W-:-:S08]  /*2480*/  DFMA R8, R8, R12, R24 ;  /* 0x0000000c0808722b */ /* 0x004fd00000000018 */
[----:B------:R-:W-:-:S08]  /*2490*/  DFMA R8, R10, R14, R8 ;  /* 0x0000000e0a08722b */ /* 0x000fd00000000008 */
[----:B---3--:R-:W-:-:S08]  /*24a0*/  DFMA R8, R16, R20, R8 ;  /* 0x000000141008722b */ /* 0x008fd00000000008 */
[----:B------:R-:W-:Y:S01]  /*24b0*/  DFMA R42, R18, R22, R8 ;  /* 0x00000016122a722b */ /* 0x000fe20000000008 */
[----:B------:R-:W-:Y:S10]  /*24c0*/  @P1 BRA `(.L_x_213) ;  /* 0xfffffffc00701947 */ /* 0x000ff4000383ffff */
[----:B------:R-:W-:-:S07]  /*24d0*/  IMAD.U32 R40, RZ, RZ, UR21 ;  /* 0x00000015ff287e24 */ /* 0x000fce000f8e00ff */
.L_x_212:
[----:B------:R-:W-:Y:S05]  /*24e0*/  @!P3 BRA `(.L_x_214) ;  /* 0x0000000000c0b947 */ /* 0x000fea0003800000 */
[----:B------:R-:W-:-:S09]  /*24f0*/  UISETP.GE.U32.AND UP0, UPT, UR25, 0x7, UPT ;  /* 0x000000071900788c */ /* 0x000fd2000bf06070 */
[----:B------:R-:W-:Y:S05]  /*2500*/  BRA.U !UP0, `(.L_x_215) ;  /* 0x0000000108487547 */ /* 0x000fea000b800000 */
        /* <DEDUP_REMOVED lines=9> */
[----:B------:R-:W2:Y:S04]  /*25a0*/  LDL.128 R24, [R41+0x30] ;  /* 0x0000300029187983 */ /* 0x000ea80000100c00 */
[----:B------:R-:W2:Y:S03]  /*25b0*/  LDL.128 R28, [R41+0x130] ;  /* 0x00013000291c7983 */ /* 0x000ea60000100c00 */
[----:B---3--:R-:W-:-:S08]  /*25c0*/  DFMA R8, R20, R8, R42 ;  /* 0x000000081408722b */ /* 0x008fd0000000002a */
[----:B------:R-:W-:-:S08]  /*25d0*/  DFMA R8, R22, R10, R8 ;  /* 0x0000000a1608722b */ /* 0x000fd00000000008 */
[----:B----4-:R-:W-:-:S08]  /*25e0*/  DFMA R8, R12, R16, R8 ;  /* 0x000000100c08722b */ /* 0x010fd00000000008 */
[----:B------:R-:W-:Y:S01]  /*25f0*/  DFMA R8, R14, R18, R8 ;  /* 0x000000120e08722b */ /* 0x000fe20000000008 */
[----:B------:R-:W-:-:S07]  /*2600*/  IADD3 R40, PT, PT, R40, 0x8, RZ ;  /* 0x0000000828287810 */ /* 0x000fce0007ffe0ff */
[----:B--2---:R-:W-:-:S08]  /*2610*/  DFMA R8, R24, R28, R8 ;  /* 0x0000001c1808722b */ /* 0x004fd00000000008 */
[----:B------:R-:W-:-:S11]  /*2620*/  DFMA R42, R26, R30, R8 ;  /* 0x0000001e1a2a722b */ /* 0x000fd60000000008 */
.L_x_215:
[----:B------:R-:W-:Y:S05]  /*2630*/  @!P0 BRA `(.L_x_214) ;  /* 0x00000000006c8947 */ /* 0x000fea0003800000 */
[----:B------:R-:W-:Y:S02]  /*2640*/  UISETP.GE.U32.AND UP0, UPT, UR26, 0x3, UPT ;  /* 0x000000031a00788c */ /* 0x000fe4000bf06070 */
[----:B------:R-:W-:-:S07]  /*2650*/  UISETP.NE.AND UP1, UPT, UR7, URZ, UPT ;  /* 0x000000ff0700728c */ /* 0x000fce000bf25270 */
[----:B------:R-:W-:Y:S05]  /*2660*/  BRA.U !UP0, `(.L_x_216) ;  /* 0x0000000108287547 */ /* 0x000fea000b800000 */
[----:B------:R-:W-:-:S05]  /*2670*/  LEA R24, R40, UR18, 0x3 ;  /* 0x0000001228187c11 */ /* 0x000fca000f8e18ff */
[----:B------:R-:W2:Y:S04]  /*2680*/  LDL.128 R8, [R24] ;  /* 0x0000000018087983 */ /* 0x000ea80000100c00 */
[----:B------:R-:W2:Y:S04]  /*2690*/  LDL.128 R12, [R24+0x100] ;  /* 0x00010000180c7983 */ /* 0x000ea80000100c00 */
[----:B------:R-:W3:Y:S04]  /*26a0*/  LDL.128 R16, [R24+0x10] ;  /* 0x0000100018107983 */ /* 0x000ee80000100c00 */
[----:B------:R-:W3:Y:S01]  /*26b0*/  LDL.128 R20, [R24+0x110] ;  /* 0x0001100018147983 */ /* 0x000ee20000100c00 */
[----:B------:R-:W-:Y:S01]  /*26c0*/  VIADD R40, R40, 0x4 ;  /* 0x0000000428287836 */ /* 0x000fe20000000000 */
[----:B--2---:R-:W-:-:S08]  /*26d0*/  DFMA R8, R8, R12, R42 ;  /* 0x0000000c0808722b */ /* 0x004fd0000000002a */
[----:B------:R-:W-:-:S08]  /*26e0*/  DFMA R8, R10, R14, R8 ;  /* 0x0000000e0a08722b */ /* 0x000fd00000000008 */
[----:B---3--:R-:W-:-:S08]  /*26f0*/  DFMA R8, R16, R20, R8 ;  /* 0x000000141008722b */ /* 0x008fd00000000008 */
[----:B------:R-:W-:-:S11]  /*2700*/  DFMA R42, R18, R22, R8 ;  /* 0x00000016122a722b */ /* 0x000fd60000000008 */
.L_x_216:
[----:B------:R-:W-:Y:S05]  /*2710*/  BRA.U !UP1, `(.L_x_214) ;  /* 0x0000000109347547 */ /* 0x000fea000b800000 */
[----:B------:R-:W-:-:S13]  /*2720*/  R2UR UR4, R40 ;  /* 0x00000000280472ca */ /* 0x000fda00000e0000 */
[----:B------:R-:W-:-:S09]  /*2730*/  ULEA UR4, UR4, UR18, 0x3 ;  /* 0x0000001204047291 */ /* 0x000fd2000f8e18ff */
[----:B------:R-:W2:Y:S04]  /*2740*/  LDL.128 R8, [UR4] ;  /* 0x00000004ff087983 */ /* 0x000ea80008100c00 */
[----:B------:R-:W2:Y:S01]  /*2750*/  LDL.128 R12, [UR4+0x100] ;  /* 0x00010004ff0c7983 */ /* 0x000ea20008100c00 */
[----:B------:R-:W-:Y:S01]  /*2760*/  UISETP.NE.AND UP0, UPT, UR7, 0x1, UPT ;  /* 0x000000010700788c */ /* 0x000fe2000bf05270 */
[----:B--2---:R-:W-:-:S08]  /*2770*/  DFMA R42, R8, R12, R42 ;  /* 0x0000000c082a722b */ /* 0x004fd0000000002a */
[----:B------:R-:W-:Y:S05]  /*2780*/  BRA.U !UP0, `(.L_x_214) ;  /* 0x0000000108187547 */ /* 0x000fea000b800000 */
[----:B------:R-:W-:Y:S01]  /*2790*/  UISETP.NE.AND UP0, UPT, UR7, 0x2, UPT ;  /* 0x000000020700788c */ /* 0x000fe2000bf05270 */
[----:B------:R-:W-:-:S08]  /*27a0*/  DFMA R42, R10, R14, R42 ;  /* 0x0000000e0a2a722b */ /* 0x000fd0000000002a */
[----:B------:R-:W-:Y:S05]  /*27b0*/  BRA.U !UP0, `(.L_x_214) ;  /* 0x00000001080c7547 */ /* 0x000fea000b800000 */
[----:B------:R-:W2:Y:S04]  /*27c0*/  LDL.64 R8, [UR4+0x10] ;  /* 0x00001004ff087983 */ /* 0x000ea80008100a00 */
[----:B------:R-:W2:Y:S02]  /*27d0*/  LDL.64 R10, [UR4+0x110] ;  /* 0x00011004ff0a7983 */ /* 0x000ea40008100a00 */
[----:B--2---:R-:W-:-:S11]  /*27e0*/  DFMA R42, R8, R10, R42 ;  /* 0x0000000a082a722b */ /* 0x004fd6000000002a */
.L_x_214:
[----:B------:R-:W0:Y:S02]  /*27f0*/  LDC.64 R12, c[0x0][0x398] ;  /* 0x0000e600ff0c7b82 */ /* 0x000e240000000a00 */
[----:B0-----:R-:W-:-:S05]  /*2800*/  IMAD.WIDE.U32 R12, R7, 0x8, R12 ;  /* 0x00000008070c7825 */ /* 0x001fca00078e000c */
[----:B------:R0:W2:Y:S01]  /*2810*/  LDG.E.64 R14, desc[UR16][R12.64] ;  /* 0x000000100c0e7981 */ /* 0x0000a2000c1e1b00 */
[----:B------:R-:W-:Y:S01]  /*2820*/  DMUL R42, R42, -0.5 ;  /* 0xbfe000002a2a7828 */ /* 0x000fe20000000000 */
[----:B------:R-:W-:Y:S01]  /*2830*/  IMAD.MOV.U32 R24, RZ, RZ, 0x652b82fe ;  /* 0x652b82feff187424 */ /* 0x000fe200078e00ff */
[----:B------:R-:W-:Y:S01]  /*2840*/  MOV R25, 0x3ff71547 ;  /* 0x3ff7154700197802 */ /* 0x000fe20000000f00 */
[----:B------:R-:W-:Y:S01]  /*2850*/  UMOV UR8, 0xfefa39ef ;  /* 0xfefa39ef00087882 */ /* 0x000fe20000000000 */
[----:B------:R-:W-:Y:S01]  /*2860*/  UMOV UR9, 0x3fe62e42 ;  /* 0x3fe62e4200097882 */ /* 0x000fe20000000000 */
[----:B------:R-:W-:Y:S01]  /*2870*/  IMAD.MOV.U32 R22, RZ, RZ, 0x0 ;  /* 0x00000000ff167424 */ /* 0x000fe200078e00ff */
[----:B------:R-:W-:Y:S01]  /*2880*/  BSSY.RECONVERGENT B1, `(.L_x_217) ;  /* 0x0000045000017945 */ /* 0x000fe20003800200 */
[----:B------:R-:W-:Y:S01]  /*2890*/  IMAD.MOV.U32 R23, RZ, RZ, 0x3fd80000 ;  /* 0x3fd80000ff177424 */ /* 0x000fe200078e00ff */
[----:B------:R-:W-:Y:S02]  /*28a0*/  DFMA R24, R42, R24, 6.75539944105574400000e+15 ;  /* 0x433800002a18742b */ /* 0x000fe40000000018 */
[----:B------:R-:W-:-:S06]  /*28b0*/  FSETP.GEU.AND P0, PT, |R43|, 4.1917929649353027344, PT ;  /* 0x4086232b2b00780b */ /* 0x000fcc0003f0e200 */
[----:B------:R-:W-:-:S08]  /*28c0*/  DADD R10, R24, -6.75539944105574400000e+15 ;  /* 0xc3380000180a7429 */ /* 0x000fd00000000000 */
[----:B------:R-:W-:Y:S01]  /*28d0*/  DFMA R8, R10, -UR8, R42 ;  /* 0x800000080a087c2b */ /* 0x000fe2000800002a */
[----:B------:R-:W-:Y:S01]  /*28e0*/  UMOV UR8, 0x3b39803f ;  /* 0x3b39803f00087882 */ /* 0x000fe20000000000 */
[----:B------:R-:W-:-:S06]  /*28f0*/  UMOV UR9, 0x3c7abc9e ;  /* 0x3c7abc9e00097882 */ /* 0x000fcc0000000000 */
[----:B------:R-:W-:Y:S01]  /*2900*/  DFMA R10, R10, -UR8, R8 ;  /* 0x800000080a0a7c2b */ /* 0x000fe20008000008 */
[----:B------:R-:W-:Y:S01]  /*2910*/  UMOV UR8, 0x69ce2bdf ;  /* 0x69ce2bdf00087882 */ /* 0x000fe20000000000 */
[----:B------:R-:W-:Y:S01]  /*2920*/  IMAD.MOV.U32 R8, RZ, RZ, -0x35dec16 ;  /* 0xfca213eaff087424 */ /* 0x000fe200078e00ff */
[----:B------:R-:W-:Y:S01]  /*2930*/  UMOV UR9, 0x3e5ade15 ;  /* 0x3e5ade1500097882 */ /* 0x000fe20000000000 */
[----:B------:R-:W-:-:S06]  /*2940*/  IMAD.MOV.U32 R9, RZ, RZ, 0x3e928af3 ;  /* 0x3e928af3ff097424 */ /* 0x000fcc00078e00ff */
[----:B------:R-:W-:Y:S01]  /*2950*/  DFMA R8, R10, UR8, R8 ;  /* 0x000000080a087c2b */ /* 0x000fe20008000008 */
[----:B------:R-:W-:Y:S01]  /*2960*/  UMOV UR8, 0x62401315 ;  /* 0x6240131500087882 */ /* 0x000fe20000000000 */
[----:B------:R-:W-:-:S06]  /*2970*/  UMOV UR9, 0x3ec71dee ;  /* 0x3ec71dee00097882 */ /* 0x000fcc0000000000 */
[----:B0-----:R-:W-:Y:S01]  /*2980*/  DFMA R12, R10, R8, UR8 ;  /* 0x000000080a0c7e2b */ /* 0x001fe20008000008 */
[----:B------:R-:W-:Y:S01]  /*2990*/  UMOV UR8, 0x7c89eb71 ;  /* 0x7c89eb7100087882 */ /* 0x000fe20000000000 */
[----:B------:R-:W-:Y:S01]  /*29a0*/  UMOV UR9, 0x3efa0199 ;  /* 0x3efa019900097882 */ /* 0x000fe20000000000 */
[----:B--2---:R-:W-:-:S05]  /*29b0*/  DMUL R8, R32, R14 ;  /* 0x0000000e20087228 */ /* 0x004fca0000000000 */
[C---:B------:R-:W-:Y:S01]  /*29c0*/  DFMA R14, R10.reuse, R12, UR8 ;  /* 0x000000080a0e7e2b */ /* 0x040fe2000800000c */
[----:B------:R-:W-:Y:S01]  /*29d0*/  UMOV UR8, 0x14761f65 ;  /* 0x14761f6500087882 */ /* 0x000fe20000000000 */
[----:B------:R-:W-:Y:S01]  /*29e0*/  UMOV UR9, 0x3f2a01a0 ;  /* 0x3f2a01a000097882 */ /* 0x000fe20000000000 */
[----:B------:R-:W0:Y:S05]  /*29f0*/  MUFU.RSQ64H R13, R9 ;  /* 0x00000009000d7308 */ /* 0x000e2a0000001c00 */
[----:B------:R-:W-:Y:S01]  /*2a00*/  DFMA R14, R10, R14, UR8 ;  /* 0x000000080a0e7e2b */ /* 0x000fe2000800000e */
[----:B------:R-:W-:Y:S01]  /*2a10*/  UMOV UR8, 0x1852b7af ;  /* 0x1852b7af00087882 */ /* 0x000fe20000000000 */
[----:B------:R-:W-:Y:S01]  /*2a20*/  UMOV UR9, 0x3f56c16c ;  /* 0x3f56c16c00097882 */ /* 0x000fe20000000000 */
[----:B------:R-:W-:-:S04]  /*2a30*/  IADD3 R12, PT, PT, R9, -0x3500000, RZ ;  /* 0xfcb00000090c7810 */ /* 0x000fc80007ffe0ff */
[----:B------:R-:W-:Y:S01]  /*2a40*/  ISETP.GE.U32.AND P2, PT, R12, 0x7ca00000, PT ;  /* 0x7ca000000c00780c */ /* 0x000fe20003f46070 */
[----:B------:R-:W-:Y:S01]  /*2a50*/  DFMA R14, R10, R14, UR8 ;  /* 0x000000080a0e7e2b */ /* 0x000fe2000800000e */
[----:B------:R-:W-:Y:S01]  /*2a60*/  UMOV UR8, 0x11122322 ;  /* 0x1112232200087882 */ /* 0x000fe20000000000 */
[----:B------:R-:W-:Y:S01]  /*2a70*/  UMOV UR9, 0x3f811111 ;  /* 0x3f81111100097882 */ /* 0x000fe20000000000 */
[----:B0-----:R-:W-:-:S05]  /*2a80*/  DMUL R16, R12, R12 ;  /* 0x0000000c0c107228 */ /* 0x001fca0000000000 */
[----:B------:R-:W-:Y:S01]  /*2a90*/  DFMA R14, R10, R14, UR8 ;  /* 0x000000080a0e7e2b */ /* 0x000fe2000800000e */
[----:B------:R-:W-:Y:S01]  /*2aa0*/  UMOV UR8, 0x555502a1 ;  /* 0x555502a100087882 */ /* 0x000fe20000000000 */
[----:B------:R-:W-:Y:S01]  /*2ab0*/  UMOV UR9, 0x3fa55555 ;  /* 0x3fa5555500097882 */ /* 0x000fe20000000000 */
[----:B------:R-:W-:-:S05]  /*2ac0*/  DFMA R16, R8, -R16, 1 ;  /* 0x3ff000000810742b */ /* 0x000fca0000000810 */
[----:B------:R-:W-:Y:S01]  /*2ad0*/  DFMA R14, R10, R14, UR8 ;  /* 0x000000080a0e7e2b */ /* 0x000fe2000800000e */
[----:B------:R-:W-:Y:S01]  /*2ae0*/  UMOV UR8, 0x55555511 ;  /* 0x5555551100087882 */ /* 0x000fe20000000000 */
[----:B------:R-:W-:Y:S01]  /*2af0*/  UMOV UR9, 0x3fc55555 ;  /* 0x3fc5555500097882 */ /* 0x000fe20000000000 */
[----:B------:R-:W-:Y:S02]  /*2b00*/  DFMA R22, R16, R22, 0.5 ;  /* 0x3fe000001016742b */ /* 0x000fe40000000016 */
[----:B------:R-:W-:-:S03]  /*2b10*/  DMUL R16, R12, R16 ;  /* 0x000000100c107228 */ /* 0x000fc60000000000 */
[----:B------:R-:W-:Y:S01]  /*2b20*/  DFMA R14, R10, R14, UR8 ;  /* 0x000000080a0e7e2b */ /* 0x000fe2000800000e */
[----:B------:R-:W-:Y:S01]  /*2b30*/  UMOV UR8, 0xb ;  /* 0x0000000b00087882 */ /* 0x000fe20000000000 */
[----:B------:R-:W-:-:S03]  /*2b40*/  UMOV UR9, 0x3fe00000 ;  /* 0x3fe0000000097882 */ /* 0x000fc60000000000 */
[----:B------:R-:W-:-:S03]  /*2b50*/  DFMA R22, R22, R16, R12 ;  /* 0x000000101616722b */ /* 0x000fc6000000000c */
[----:B------:R-:W-:-:S08]  /*2b60*/  DFMA R14, R10, R14, UR8 ;  /* 0x000000080a0e7e2b */ /* 0x000fd0000800000e */
[----:B------:R-:W-:Y:S01]  /*2b70*/  DFMA R26, R10, R14, 1 ;  /* 0x3ff000000a1a742b */ /* 0x000fe2000000000e */
[----:B------:R-:W-:Y:S01]  /*2b80*/  IADD3 R17, PT, PT, R23, -0x100000, RZ ;  /* 0xfff0000017117810 */ /* 0x000fe20007ffe0ff */
[----:B------:R-:W-:Y:S01]  /*2b90*/  DMUL R14, R8, R22 ;  /* 0x00000016080e7228 */ /* 0x000fe20000000000 */
[----:B------:R-:W-:-:S05]  /*2ba0*/  IMAD.MOV.U32 R16, RZ, RZ, R22 ;  /* 0x000000ffff107224 */ /* 0x000fca00078e0016 */
[----:B------:R-:W-:Y:S02]  /*2bb0*/  DFMA R26, R10, R26, 1 ;  /* 0x3ff000000a1a742b */ /* 0x000fe4000000001a */
[----:B------:R-:W-:-:S08]  /*2bc0*/  DFMA R10, R14, -R14, R8 ;  /* 0x8000000e0e0a722b */ /* 0x000fd00000000008 */
[----:B------:R-:W-:Y:S01]  /*2bd0*/  DFMA R20, R10, R16, R14 ;  /* 0x000000100a14722b */ /* 0x000fe2000000000e */
[----:B------:R-:W-:Y:S01]  /*2be0*/  IMAD R19, R24, 0x100000, R27 ;  /* 0x0010000018137824 */ /* 0x000fe200078e021b */
[----:B------:R-:W-:Y:S01]  /*2bf0*/  MOV R18, R26 ;  /* 0x0000001a00127202 */ /* 0x000fe20000000f00 */
[----:B------:R-:W-:Y:S08]  /*2c00*/  @!P0 BRA `(.L_x_218) ;  /* 0x0000000000308947 */ /* 0x000ff00003800000 */
[----:B------:R-:W-:Y:S01]  /*2c10*/  FSETP.GEU.AND P1, PT, |R43|, 4.2275390625, PT ;  /* 0x408748002b00780b */ /* 0x000fe20003f2e200 */
[C---:B------:R-:W-:Y:S02]  /*2c20*/  DADD R18, R42.reuse, +INF ;  /* 0x7ff000002a127429 */ /* 0x040fe40000000000 */
[----:B------:R-:W-:-:S08]  /*2c30*/  DSETP.GEU.AND P0, PT, R42, RZ, PT ;  /* 0x000000ff2a00722a */ /* 0x000fd00003f0e000 */
[----:B------:R-:W-:Y:S02]  /*2c40*/  FSEL R18, R18, RZ, P0 ;  /* 0x000000ff12127208 */ /* 0x000fe40000000000 */
[----:B------:R-:W-:Y:S02]  /*2c50*/  @!P1 LEA.HI R25, R24, R24, RZ, 0x1 ;  /* 0x0000001818199211 */ /* 0x000fe400078f08ff */
[----:B------:R-:W-:Y:S02]  /*2c60*/  FSEL R19, R19, RZ, P0 ;  /* 0x000000ff13137208 */ /* 0x000fe40000000000 */
[----:B------:R-:W-:-:S05]  /*2c70*/  @!P1 SHF.R.S32.HI R25, RZ, 0x1, R25 ;  /* 0x00000001ff199819 */ /* 0x000fca0000011419 */
[----:B------:R-:W-:Y:S02]  /*2c80*/  @!P1 IMAD.IADD R24, R24, 0x1, -R25 ;  /* 0x0000000118189824 */ /* 0x000fe400078e0a19 */
[----:B------:R-:W-:-:S03]  /*2c90*/  @!P1 IMAD R27, R25, 0x100000, R27 ;  /* 0x00100000191b9824 */ /* 0x000fc600078e021b */
[----:B------:R-:W-:Y:S02]  /*2ca0*/  @!P1 LEA R25, R24, 0x3ff00000, 0x14 ;  /* 0x3ff0000018199811 */ /* 0x000fe400078ea0ff */
[----:B------:R-:W-:-:S06]  /*2cb0*/  @!P1 MOV R24, RZ ;  /* 0x000000ff00189202 */ /* 0x000fcc0000000f00 */
[----:B------:R-:W-:-:S11]  /*2cc0*/  @!P1 DMUL R18, R26, R24 ;  /* 0x000000181a129228 */ /* 0x000fd60000000000 */
.L_x_218:
[----:B------:R-:W-:Y:S05]  /*2cd0*/  BSYNC.RECONVERGENT B1 ;  /* 0x0000000000017941 */ /* 0x000fea0003800200 */
.L_x_217:
[----:B------:R-:W-:Y:S05]  /*2ce0*/  @!P2 BRA `(.L_x_219) ;  /* 0x00000000000ca947 */ /* 0x000fea0003800000 */
[----:B------:R-:W-:Y:S01]  /*2cf0*/  IMAD.MOV.U32 R13, RZ, RZ, R17 ;  /* 0x000000ffff0d7224 */ /* 0x000fe200078e0011 */
[----:B------:R-:W-:-:S07]  /*2d00*/  MOV R16, 0x2d20 ;  /* 0x00002d2000107802 */ /* 0x000fce0000000f00 */
[----:B------:R-:W-:Y:S05]  /*2d10*/  CALL.REL.NOINC `($__internal_4_$__cuda_sm20_dsqrt_rn_f64_mediumpath_v1) ;  /* 0x0000002800307944 */ /* 0x000fea0003c00000 */
.L_x_219:
[----:B------:R-:W0:Y:S01]  /*2d20*/  MUFU.RCP64H R9, R21 ;  /* 0x0000001500097308 */ /* 0x000e220000001800 */
[----:B------:R-:W-:Y:S01]  /*2d30*/  IMAD.MOV.U32 R8, RZ, RZ, 0x1 ;  /* 0x00000001ff087424 */ /* 0x000fe200078e00ff */
[----:B------:R-:W-:Y:S01]  /*2d40*/  MOV R12, R18 ;  /* 0x00000012000c7202 */ /* 0x000fe20000000f00 */
[----:B------:R-:W-:Y:S01]  /*2d50*/  IMAD.MOV.U32 R13, RZ, RZ, R19 ;  /* 0x000000ffff0d7224 */ /* 0x000fe200078e0013 */
[----:B------:R-:W-:Y:S01]  /*2d60*/  FSETP.GEU.AND P1, PT, |R19|, 6.5827683646048100446e-37, PT ;  /* 0x036000001300780b */ /* 0x000fe20003f2e200 */
[----:B------:R-:W-:Y:S02]  /*2d70*/  BSSY.RECONVERGENT B2, `(.L_x_220) ;  /* 0x0000014000027945 */ /* 0x000fe40003800200 */
        /* <DEDUP_REMOVED lines=12> */
[----:B------:R-:W-:Y:S01]  /*2e40*/  MOV R15, R19 ;  /* 0x00000013000f7202 */ /* 0x000fe20000000f00 */
[----:B------:R-:W-:Y:S01]  /*2e50*/  IMAD.MOV.U32 R16, RZ, RZ, R20 ;  /* 0x000000ffff107224 */ /* 0x000fe200078e0014 */
[----:B------:R-:W-:Y:S01]  /*2e60*/  MOV R8, 0x2e90 ;  /* 0x00002e9000087802 */ /* 0x000fe20000000f00 */
[----:B------:R-:W-:-:S07]  /*2e70*/  IMAD.MOV.U32 R17, RZ, RZ, R21 ;  /* 0x000000ffff117224 */ /* 0x000fce00078e0015 */
[----:B------:R-:W-:Y:S05]  /*2e80*/  CALL.REL.NOINC `($__internal_3_$__cuda_sm20_div_rn_f64_full) ;  /* 0x00000020006c7944 */ /* 0x000fea0003c00000 */
[----:B------:R-:W-:Y:S01]  /*2e90*/  MOV R8, R22 ;  /* 0x0000001600087202 */ /* 0x000fe20000000f00 */
[----:B------:R-:W-:-:S07]  /*2ea0*/  IMAD.MOV.U32 R9, RZ, RZ, R23 ;  /* 0x000000ffff097224 */ /* 0x000fce00078e0017 */
.L_x_221:
[----:B------:R-:W-:Y:S05]  /*2eb0*/  BSYNC.RECONVERGENT B2 ;  /* 0x0000000000027941 */ /* 0x000fea0003800200 */
.L_x_220:
[----:B------:R-:W0:Y:S01]  /*2ec0*/  LDC.64 R10, c[0x0][0x3a0] ;  /* 0x0000e800ff0a7b82 */ /* 0x000e220000000a00 */
[----:B------:R-:W1:Y:S07]  /*2ed0*/  LDCU UR4, c[0x0][0x3c4] ;  /* 0x00007880ff0477ac */ /* 0x000e6e0008000800 */
[----:B------:R-:W2:Y:S01]  /*2ee0*/  LDC.64 R12, c[0x0][0x3a8] ;  /* 0x0000ea00ff0c7b82 */ /* 0x000ea20000000a00 */
[----:B0-----:R-:W-:-:S06]  /*2ef0*/  IMAD.WIDE.U32 R10, R7, 0x8, R10 ;  /* 0x00000008070a7825 */ /* 0x001fcc00078e000a */
[----:B------:R-:W3:Y:S01]  /*2f00*/  LDG.E.64 R10, desc[UR16][R10.64] ;  /* 0x000000100a0a7981 */ /* 0x000ee2000c1e1b00 */
[----:B------:R-:W-:Y:S01]  /*2f10*/  IMAD.IADD R15, R4, 0x1, R7 ;  /* 0x00000001040f7824 */ /* 0x000fe200078e0207 */
[----:B------:R-:W-:-:S03]  /*2f20*/  IADD3 R7, PT, PT, R7, 0x1, RZ ;  /* 0x0000000107077810 */ /* 0x000fc60007ffe0ff */
[----:B--2---:R-:W-:Y:S01]  /*2f30*/  IMAD.WIDE R12, R15, 0x8, R12 ;  /* 0x000000080f0c7825 */ /* 0x004fe200078e020c */
[----:B-1----:R-:W-:Y:S01]  /*2f40*/  ISETP.NE.AND P0, PT, R7, UR4, PT ;  /* 0x0000000407007c0c */ /* 0x002fe2000bf05270 */
[----:B---3--:R-:W-:-:S07]  /*2f50*/  DMUL R8, R10, R8 ;  /* 0x000000080a087228 */ /* 0x008fce0000000000 */
[----:B------:R1:W-:Y:S01]  /*2f60*/  STG.E.64 desc[UR16][R12.64], R8 ;  /* 0x000000080c007986 */ /* 0x0003e2000c101b10 */
[----:B------:R-:W-:-:S04]  /*2f70*/  DADD R34, R8, R34 ;  /* 0x0000000008227229 */ /* 0x000fc80000000022 */
[----:B------:R-:W-:Y:S07]  /*2f80*/  @P0 BRA `(.L_x_222) ;  /* 0xffffffe000b40947 */ /* 0x000fee000383ffff */
.L_x_200:
[----:B------:R-:W2:Y:S02]  /*2f90*/  LDCU UR4, c[0x0][0x3c0] ;  /* 0x00007800ff0477ac */ /* 0x000ea40008000800 */
[----:B--2---:R-:W-:-:S09]  /*2fa0*/  UISETP.GE.AND UP0, UPT, UR4, 0x1, UPT ;  /* 0x000000010400788c */ /* 0x004fd2000bf06270 */
[----:B------:R-:W-:Y:S05]  /*2fb0*/  BRA.U UP0, `(.L_x_223) ;  /* 0x0000001100a47547 */ /* 0x000fea000b800000 */
[----:B------:R-:W0:Y:S01]  /*2fc0*/  LDCU UR4, c[0x0][0x3c4] ;  /* 0x00007880ff0477ac */ /* 0x000e220008000800 */
[----:B------:R-:W-:Y:S02]  /*2fd0*/  IMAD.MOV.U32 R7, RZ, RZ, RZ ;  /* 0x000000ffff077224 */ /* 0x000fe400078e00ff */
[----:B0-----:R-:W-:-:S05]  /*2fe0*/  IMAD.U32 R11, RZ, RZ, UR4 ;  /* 0x00000004ff0b7e24 */ /* 0x001fca000f8e00ff */
[----:B------:R-:W-:-:S13]  /*2ff0*/  ISETP.GE.U32.AND P0, PT, R11, 0x4, PT ;  /* 0x000000040b00780c */ /* 0x000fda0003f06070 */
[----:B------:R-:W-:Y:S05]  /*3000*/  @!P0 BRA `(.L_x_224) ;  /* 0x0000000800788947 */ /* 0x000fea0003800000 */
[----:B------:R-:W-:-:S07]  /*3010*/  MOV R7, RZ ;  /* 0x000000ff00077202 */ /* 0x000fce0000000f00 */
.L_x_245:
[----:B0-234-:R-:W0:Y:S01]  /*3020*/  LDC.64 R26, c[0x0][0x3a8] ;  /* 0x0000ea00ff1a7b82 */ /* 0x01de220000000a00 */
[----:B------:R-:W-:Y:S01]  /*3030*/  DSETP.NEU.AND P1, PT, R34, RZ, PT ;  /* 0x000000ff2200722a */ /* 0x000fe20003f2d000 */
[----:B-1----:R-:W-:Y:S01]  /*3040*/  IMAD.IADD R9, R4, 0x1, R7 ;  /* 0x0000000104097824 */ /* 0x002fe200078e0207 */
[----:B------:R-:W-:Y:S03]  /*3050*/  BSSY.RECONVERGENT B2, `(.L_x_225) ;  /* 0x0000021000027945 */ /* 0x000fe60003800200 */
[----:B0-----:R-:W-:-:S09]  /*3060*/  IMAD.WIDE R26, R9, 0x8, R26 ;  /* 0x00000008091a7825 */ /* 0x001fd200078e021a */
[----:B------:R-:W-:Y:S05]  /*3070*/  @!P1 BRA `(.L_x_226) ;  /* 0x00000000006c9947 */ /* 0x000fea0003800000 */
[----:B------:R-:W2:Y:S01]  /*3080*/  LDG.E.64 R14, desc[UR16][R26.64] ;  /* 0x000000101a0e7981 */ /* 0x000ea2000c1e1b00 */
[----:B------:R-:W0:Y:S01]  /*3090*/  MUFU.RCP64H R9, R35 ;  /* 0x0000002300097308 */ /* 0x000e220000001800 */
[----:B------:R-:W-:Y:S01]  /*30a0*/  IMAD.MOV.U32 R8, RZ, RZ, 0x1 ;  /* 0x00000001ff087424 */ /* 0x000fe200078e00ff */
[----:B------:R-:W-:Y:S05]  /*30b0*/  BSSY.RECONVERGENT B3, `(.L_x_227) ;  /* 0x0000013000037945 */ /* 0x000fea0003800200 */
[----:B0-----:R-:W-:-:S08]  /*30c0*/  DFMA R10, R8, -R34, 1 ;  /* 0x3ff00000080a742b */ /* 0x001fd00000000822 */
[----:B------:R-:W-:-:S08]  /*30d0*/  DFMA R10, R10, R10, R10 ;  /* 0x0000000a0a0a722b */ /* 0x000fd0000000000a */
[----:B------:R-:W-:-:S08]  /*30e0*/  DFMA R10, R8, R10, R8 ;  /* 0x0000000a080a722b */ /* 0x000fd00000000008 */
[----:B------:R-:W-:-:S08]  /*30f0*/  DFMA R8, R10, -R34, 1 ;  /* 0x3ff000000a08742b */ /* 0x000fd00000000822 */
[----:B------:R-:W-:-:S08]  /*3100*/  DFMA R8, R10, R8, R10 ;  /* 0x000000080a08722b */ /* 0x000fd0000000000a */
[----:B--2---:R-:W-:Y:S01]  /*3110*/  DMUL R10, R14, R8 ;  /* 0x000000080e0a7228 */ /* 0x004fe20000000000 */
[----:B------:R-:W-:-:S07]  /*3120*/  FSETP.GEU.AND P2, PT, |R15|, 6.5827683646048100446e-37, PT ;  /* 0x036000000f00780b */ /* 0x000fce0003f4e200 */
[----:B------:R-:W-:-:S08]  /*3130*/  DFMA R12, R10, -R34, R14 ;  /* 0x800000220a0c722b */ /* 0x000fd0000000000e */
[----:B------:R-:W-:-:S10]  /*3140*/  DFMA R8, R8, R12, R10 ;  /* 0x0000000c0808722b */ /* 0x000fd4000000000a */
[----:B------:R-:W-:-:S05]  /*3150*/  FFMA R10, RZ, R35, R9 ;  /* 0x00000023ff0a7223 */ /* 0x000fca0000000009 */
[----:B------:R-:W-:-:S13]  /*3160*/  FSETP.GT.AND P0, PT, |R10|, 1.469367938527859385e-39, PT ;  /* 0x001000000a00780b */ /* 0x000fda0003f04200 */
[----:B------:R-:W-:Y:S05]  /*3170*/  @P0 BRA P2, `(.L_x_228) ;  /* 0x0000000000180947 */ /* 0x000fea0001000000 */
[----:B------:R-:W-:Y:S01]  /*3180*/  MOV R16, R34 ;  /* 0x0000002200107202 */ /* 0x000fe20000000f00 */
[----:B------:R-:W-:Y:S01]  /*3190*/  IMAD.MOV.U32 R17, RZ, RZ, R35 ;  /* 0x000000ffff117224 */ /* 0x000fe200078e0023 */
[----:B------:R-:W-:-:S07]  /*31a0*/  MOV R8, 0x31c0 ;  /* 0x000031c000087802 */ /* 0x000fce0000000f00 */
[----:B------:R-:W-:Y:S05]  /*31b0*/  CALL.REL.NOINC `($__internal_3_$__cuda_sm20_div_rn_f64_full) ;  /* 0x0000001c00a07944 */ /* 0x000fea0003c00000 */
[----:B------:R-:W-:Y:S01]  /*31c0*/  IMAD.MOV.U32 R8, RZ, RZ, R22 ;  /* 0x000000ffff087224 */ /* 0x000fe200078e0016 */
[----:B------:R-:W-:-:S07]  /*31d0*/  MOV R9, R23 ;  /* 0x0000001700097202 */ /* 0x000fce0000000f00 */
.L_x_228:
[----:B------:R-:W-:Y:S05]  /*31e0*/  BSYNC.RECONVERGENT B3 ;  /* 0x0000000000037941 */ /* 0x000fea0003800200 */
.L_x_227:
[----:B------:R1:W-:Y:S01]  /*31f0*/  STG.E.64 desc[UR16][R26.64], R8 ;  /* 0x000000081a007986 */ /* 0x0003e2000c101b10 */
[----:B------:R-:W-:Y:S02]  /*3200*/  IMAD.MOV.U32 R10, RZ, RZ, R8 ;  /* 0x000000ffff0a7224 */ /* 0x000fe400078e0008 */
[----:B------:R-:W-:Y:S01]  /*3210*/  IMAD.MOV.U32 R11, RZ, RZ, R9 ;  /* 0x000000ffff0b7224 */ /* 0x000fe200078e0009 */
[----:B------:R-:W-:Y:S06]  /*3220*/  BRA `(.L_x_229) ;  /* 0x00000000000c7947 */ /* 0x000fec0003800000 */
.L_x_226:
[----:B------:R0:W-:Y:S01]  /*3230*/  STG.E.64 desc[UR16][R26.64], R38 ;  /* 0x000000261a007986 */ /* 0x0001e2000c101b10 */
[----:B------:R-:W-:Y:S01]  /*3240*/  MOV R10, R38 ;  /* 0x00000026000a7202 */ /* 0x000fe20000000f00 */
[----:B------:R-:W-:-:S07]  /*3250*/  IMAD.MOV.U32 R11, RZ, RZ, R39 ;  /* 0x000000ffff0b7224 */ /* 0x000fce00078e0027 */
.L_x_229:
[----:B------:R-:W-:Y:S05]  /*3260*/  BSYNC.RECONVERGENT B2 ;  /* 0x0000000000027941 */ /* 0x000fea0003800200 */
.L_x_225:
[----:B------:R-:W2:Y:S01]  /*3270*/  LDC.64 R24, c[0x0][0x3b8] ;  /* 0x0000ee00ff187b82 */ /* 0x000ea20000000a00 */
[----:B-1----:R-:W-:-:S04]  /*3280*/  IMAD R9, R5, UR20, R7 ;  /* 0x0000001405097c24 */ /* 0x002fc8000f8e0207 */
[----:B--2---:R-:W-:-:S05]  /*3290*/  IMAD.WIDE R24, R9, 0x8, R24 ;  /* 0x0000000809187825 */ /* 0x004fca00078e0218 */
[----:B------:R-:W2:Y:S01]  /*32a0*/  LDG.E.64 R8, desc[UR16][R24.64] ;  /* 0x0000001018087981 */ /* 0x000ea2000c1e1b00 */
[----:B------:R-:W-:Y:S01]  /*32b0*/  BSSY.RECONVERGENT B2, `(.L_x_230) ;  /* 0x0000022000027945 */ /* 0x000fe20003800200 */
[----:B--2---:R-:W-:-:S07]  /*32c0*/  DADD R8, R8, R10 ;  /* 0x0000000008087229 */ /* 0x004fce000000000a */
[----:B------:R1:W-:Y:S01]  /*32d0*/  STG.E.64 desc[UR16][R24.64], R8 ;  /* 0x0000000818007986 */ /* 0x0003e2000c101b10 */
[----:B------:R-:W-:Y:S05]  /*32e0*/  @!P1 BRA `(.L_x_231) ;  /* 0x00000000006c9947 */ /* 0x000fea0003800000 */
[----:B------:R-:W2:Y:S01]  /*32f0*/  LDG.E.64 R14, desc[UR16][R26.64+0x8] ;  /* 0x000008101a0e7981 */ /* 0x000ea2000c1e1b00 */
[----:B-1----:R-:W1:Y:S01]  /*3300*/  MUFU.RCP64H R9, R35 ;  /* 0x0000002300097308 */ /* 0x002e620000001800 */
[----:B------:R-:W-:Y:S01]  /*3310*/  IMAD.MOV.U32 R8, RZ, RZ, 0x1 ;  /* 0x00000001ff087424 */ /* 0x000fe200078e00ff */
[----:B------:R-:W-:Y:S05]  /*3320*/  BSSY.RECONVERGENT B3, `(.L_x_232) ;  /* 0x0000013000037945 */ /* 0x000fea0003800200 */
[----:B-1----:R-:W-:-:S08]  /*3330*/  DFMA R10, R8, -R34, 1 ;  /* 0x3ff00000080a742b */ /* 0x002fd00000000822 */
        /* <DEDUP_REMOVED lines=14> */
[----:B0-----:R-:W-:Y:S05]  /*3420*/  CALL.REL.NOINC `($__internal_3_$__cuda_sm20_div_rn_f64_full) ;  /* 0x0000001c00047944 */ /* 0x001fea0003c00000 */
[----:B------:R-:W-:Y:S01]  /*3430*/  IMAD.MOV.U32 R8, RZ, RZ, R22 ;  /* 0x000000ffff087224 */ /* 0x000fe200078e0016 */
[----:B------:R-:W-:-:S07]  /*3440*/  MOV R9, R23 ;  /* 0x0000001700097202 */ /* 0x000fce0000000f00 */
.L_x_233:
[----:B------:R-:W-:Y:S05]  /*3450*/  BSYNC.RECONVERGENT B3 ;  /* 0x0000000000037941 */ /* 0x000fea0003800200 */
.L_x_232:
[----:B------:R3:W-:Y:S01]  /*3460*/  STG.E.64 desc[UR16][R26.64+0x8], R8 ;  /* 0x000008081a007986 */ /* 0x0007e2000c101b10 */
[----:B------:R-:W-:Y:S02]  /*3470*/  IMAD.MOV.U32 R10, RZ, RZ, R8 ;  /* 0x000000ffff0a7224 */ /* 0x000fe400078e0008 */
[----:B------:R-:W-:Y:S01]  /*3480*/  IMAD.MOV.U32 R11, RZ, RZ, R9 ;  /* 0x000000ffff0b7224 */ /* 0x000fe200078e0009 */
[----:B------:R-:W-:Y:S06]  /*3490*/  BRA `(.L_x_234) ;  /* 0x00000000000c7947 */ /* 0x000fec0003800000 */
.L_x_231:
[----:B------:R2:W-:Y:S01]  /*34a0*/  STG.E.64 desc[UR16][R26.64+0x8], R38 ;  /* 0x000008261a007986 */ /* 0x0005e2000c101b10 */
[----:B------:R-:W-:Y:S01]  /*34b0*/  MOV R10, R38 ;  /* 0x00000026000a7202 */ /* 0x000fe20000000f00 */
[----:B------:R-:W-:-:S07]  /*34c0*/  IMAD.MOV.U32 R11, RZ, RZ, R39 ;  /* 0x000000ffff0b7224 */ /* 0x000fce00078e0027 */
.L_x_234:
[----:B------:R-:W-:Y:S05]  /*34d0*/  BSYNC.RECONVERGENT B2 ;  /* 0x0000000000027941 */ /* 0x000fea0003800200 */
.L_x_230:
[----:B-1-3--:R-:W3:Y:S01]  /*34e0*/  LDG.E.64 R8, desc[UR16][R24.64+0x8] ;  /* 0x0000081018087981 */ /* 0x00aee2000c1e1b00 */
[----:B------:R-:W-:Y:S01]  /*34f0*/  BSSY.RECONVERGENT B2, `(.L_x_235) ;  /* 0x0000022000027945 */ /* 0x000fe20003800200 */
[----:B---3--:R-:W-:-:S07]  /*3500*/  DADD R8, R8, R10 ;  /* 0x0000000008087229 */ /* 0x008fce000000000a */
[----:B------:R1:W-:Y:S01]  /*3510*/  STG.E.64 desc[UR16][R24.64+0x8], R8 ;  /* 0x0000080818007986 */ /* 0x0003e2000c101b10 */
[----:B------:R-:W-:Y:S05]  /*3520*/  @!P1 BRA `(.L_x_236) ;  /* 0x00000000006c9947 */ /* 0x000fea0003800000 */
[----:B------:R-:W3:Y:S01]  /*3530*/  LDG.E.64 R14, desc[UR16][R26.64+0x10] ;  /* 0x000010101a0e7981 */ /* 0x000ee2000c1e1b00 */
        /* <DEDUP_REMOVED lines=8> */
[----:B---3--:R-:W-:Y:S01]  /*35c0*/  DMUL R8, R12, R14 ;  /* 0x0000000e0c087228 */ /* 0x008fe20000000000 */
        /* <DEDUP_REMOVED lines=9> */
[----:B0-2---:R-:W-:Y:S05]  /*3660*/  CALL.REL.NOINC `($__internal_3_$__cuda_sm20_div_rn_f64_full) ;  /* 0x0000001800747944 */ /* 0x005fea0003c00000 */
[----:B------:R-:W-:Y:S01]  /*3670*/  IMAD.MOV.U32 R8, RZ, RZ, R22 ;  /* 0x000000ffff087224 */ /* 0x000fe200078e0016 */
[----:B------:R-:W-:-:S07]  /*3680*/  MOV R9, R23 ;  /* 0x0000001700097202 */ /* 0x000fce0000000f00 */
.L_x_238:
[----:B------:R-:W-:Y:S05]  /*3690*/  BSYNC.RECONVERGENT B3 ;  /* 0x0000000000037941 */ /* 0x000fea0003800200 */
.L_x_237:
[----:B------:R1:W-:Y:S01]  /*36a0*/  STG.E.64 desc[UR16][R26.64+0x10], R8 ;  /* 0x000010081a007986 */ /* 0x0003e2000c101b10 */
[----:B------:R-:W-:Y:S02]  /*36b0*/  IMAD.MOV.U32 R10, RZ, RZ, R8 ;  /* 0x000000ffff0a7224 */ /* 0x000fe400078e0008 */
[----:B------:R-:W-:Y:S01]  /*36c0*/  IMAD.MOV.U32 R11, RZ, RZ, R9 ;  /* 0x000000ffff0b7224 */ /* 0x000fe200078e0009 */
[----:B------:R-:W-:Y:S06]  /*36d0*/  BRA `(.L_x_239) ;  /* 0x00000000000c7947 */ /* 0x000fec0003800000 */
.L_x_236:
[----:B------:R3:W-:Y:S01]  /*36e0*/  STG.E.64 desc[UR16][R26.64+0x10], R38 ;  /* 0x000010261a007986 */ /* 0x0007e2000c101b10 */
[----:B------:R-:W-:Y:S01]  /*36f0*/  MOV R10, R38 ;  /* 0x00000026000a7202 */ /* 0x000fe20000000f00 */
[----:B------:R-:W-:-:S07]  /*3700*/  IMAD.MOV.U32 R11, RZ, RZ, R39 ;  /* 0x000000ffff0b7224 */ /* 0x000fce00078e0027 */
.L_x_239:
[----:B------:R-:W-:Y:S05]  /*3710*/  BSYNC.RECONVERGENT B2 ;  /* 0x0000000000027941 */ /* 0x000fea0003800200 */
.L_x_235:
[----:B-1----:R-:W4:Y:S01]  /*3720*/  LDG.E.64 R8, desc[UR16][R24.64+0x10] ;  /* 0x0000101018087981 */ /* 0x002f22000c1e1b00 */
[----:B------:R-:W-:Y:S01]  /*3730*/  BSSY.RECONVERGENT B2, `(.L_x_240) ;  /* 0x0000022000027945 */ /* 0x000fe20003800200 */
[----:B----4-:R-:W-:-:S07]  /*3740*/  DADD R8, R8, R10 ;  /* 0x0000000008087229 */ /* 0x010fce000000000a */
[----:B------:R1:W-:Y:S01]  /*3750*/  STG.E.64 desc[UR16][R24.64+0x10], R8 ;  /* 0x0000100818007986 */ /* 0x0003e2000c101b10 */
[----:B------:R-:W-:Y:S05]  /*3760*/  @!P1 BRA `(.L_x_241) ;  /* 0x00000000006c9947 */ /* 0x000fea0003800000 */
[----:B------:R-:W4:Y:S01]  /*3770*/  LDG.E.64 R14, desc[UR16][R26.64+0x18] ;  /* 0x000018101a0e7981 */ /* 0x000f22000c1e1b00 */
        /* <DEDUP_REMOVED lines=8> */
[----:B----4-:R-:W-:Y:S01]  /*3800*/  DMUL R8, R12, R14 ;  /* 0x0000000e0c087228 */ /* 0x010fe20000000000 */
        /* <DEDUP_REMOVED lines=9> */
[----:B0-23--:R-:W-:Y:S05]  /*38a0*/  CALL.REL.NOINC `($__internal_3_$__cuda_sm20_div_rn_f64_full) ;  /* 0x0000001400e47944 */ /* 0x00dfea0003c00000 */
[----:B------:R-:W-:Y:S01]  /*38b0*/  IMAD.MOV.U32 R8, RZ, RZ, R22 ;  /* 0x000000ffff087224 */ /* 0x000fe200078e0016 */
[----:B------:R-:W-:-:S07]  /*38c0*/  MOV R9, R23 ;  /* 0x0000001700097202 */ /* 0x000fce0000000f00 */
.L_x_243:
[----:B------:R-:W-:Y:S05]  /*38d0*/  BSYNC.RECONVERGENT B3 ;  /* 0x0000000000037941 */ /* 0x000fea0003800200 */
.L_x_242:
[----:B------:R1:W-:Y:S01]  /*38e0*/  STG.E.64 desc[UR16][R26.64+0x18], R8 ;  /* 0x000018081a007986 */ /* 0x0003e2000c101b10 */
[----:B------:R-:W-:Y:S02]  /*38f0*/  IMAD.MOV.U32 R10, RZ, RZ, R8 ;  /* 0x000000ffff0a7224 */ /* 0x000fe400078e0008 */
[----:B------:R-:W-:Y:S01]  /*3900*/  IMAD.MOV.U32 R11, RZ, RZ, R9 ;  /* 0x000000ffff0b7224 */ /* 0x000fe200078e0009 */
[----:B------:R-:W-:Y:S06]  /*3910*/  BRA `(.L_x_244) ;  /* 0x00000000000c7947 */ /* 0x000fec0003800000 */
.L_x_241:
[----:B------:R4:W-:Y:S01]  /*3920*/  STG.E.64 desc[UR16][R26.64+0x18], R38 ;  /* 0x000018261a007986 */ /* 0x0009e2000c101b10 */
[----:B------:R-:W-:Y:S01]  /*3930*/  MOV R10, R38 ;  /* 0x00000026000a7202 */ /* 0x000fe20000000f00 */
[----:B------:R-:W-:-:S07]  /*3940*/  IMAD.MOV.U32 R11, RZ, RZ, R39 ;  /* 0x000000ffff0b7224 */ /* 0x000fce00078e0027 */
.L_x_244:
[----:B------:R-:W-:Y:S05]  /*3950*/  BSYNC.RECONVERGENT B2 ;  /* 0x0000000000027941 */ /* 0x000fea0003800200 */
.L_x_240:
[----:B-1----:R-:W5:Y:S01]  /*3960*/  LDG.E.64 R8, desc[UR16][R24.64+0x18] ;  /* 0x0000181018087981 */ /* 0x002f62000c1e1b00 */
[----:B------:R-:W-:Y:S01]  /*3970*/  IADD3 R7, PT, PT, R7, 0x4, RZ ;  /* 0x0000000407077810 */ /* 0x000fe20007ffe0ff */
[----:B-----5:R-:W-:Y:S01]  /*3980*/  DADD R8, R8, R10 ;  /* 0x0000000008087229 */ /* 0x020fe2000000000a */
[----:B------:R-:W-:-:S06]  /*3990*/  IMAD.U32 R11, RZ, RZ, UR20 ;  /* 0x00000014ff0b7e24 */ /* 0x000fcc000f8e00ff */
[----:B------:R1:W-:Y:S01]  /*39a0*/  STG.E.64 desc[UR16][R24.64+0x18], R8 ;  /* 0x0000180818007986 */ /* 0x0003e2000c101b10 */
[----:B------:R-:W-:-:S04]  /*39b0*/  LOP3.LUT R10, R11, 0x7ffffffc, RZ, 0xc0, !PT ;  /* 0x7ffffffc0b0a7812 */ /* 0x000fc800078ec0ff */
[----:B------:R-:W-:-:S13]  /*39c0*/  ISETP.NE.AND P0, PT, R7, R10, PT ;  /* 0x0000000a0700720c */ /* 0x000fda0003f05270 */
[----:B-1----:R-:W-:Y:S05]  /*39d0*/  @P0 BRA `(.L_x_245) ;  /* 0xfffffff400900947 */ /* 0x002fea000383ffff */
[----:B------:R-:W-:-:S07]  /*39e0*/  IMAD.MOV.U32 R7, RZ, RZ, R10 ;  /* 0x000000ffff077224 */ /* 0x000fce00078e000a */
.L_x_224:
[----:B-1----:R-:W-:-:S13]  /*39f0*/  LOP3.LUT P0, R8, R11, 0x3, RZ, 0xc0, !PT ;  /* 0x000000030b087812 */ /* 0x002fda000780c0ff */
[----:B------:R-:W-:Y:S05]  /*3a00*/  @!P0 BRA `(.L_x_246) ;  /* 0x0000001000c48947 */ /* 0x000fea0003800000 */
[----:B------:R-:W-:-:S13]  /*3a10*/  ISETP.NE.AND P0, PT, R8, 0x1, PT ;  /* 0x000000010800780c */ /* 0x000fda0003f05270 */
[----:B------:R-:W-:Y:S05]  /*3a20*/  @!P0 BRA `(.L_x_247) ;  /* 0x0000000400448947 */ /* 0x000fea0003800000 */
[----:B0-234-:R-:W0:Y:S01]  /*3a30*/  LDC.64 R26, c[0x0][0x3a8] ;  /* 0x0000ea00ff1a7b82 */ /* 0x01de220000000a00 */
[----:B------:R-:W-:Y:S01]  /*3a40*/  DSETP.NEU.AND P1, PT, R34, RZ, PT ;  /* 0x000000ff2200722a */ /* 0x000fe20003f2d000 */
[----:B------:R-:W-:Y:S01]  /*3a50*/  IMAD.IADD R9, R4, 0x1, R7 ;  /* 0x0000000104097824 */ /* 0x000fe200078e0207 */
[----:B------:R-:W-:Y:S03]  /*3a60*/  BSSY.RECONVERGENT B2, `(.L_x_248) ;  /* 0x0000021000027945 */ /* 0x000fe60003800200 */
[----:B0-----:R-:W-:-:S09]  /*3a70*/  IMAD.WIDE R26, R9, 0x8, R26 ;  /* 0x00000008091a7825 */ /* 0x001fd200078e021a */
[----:B------:R-:W-:Y:S05]  /*3a80*/  @!P1 BRA `(.L_x_249) ;  /* 0x00000000006c9947 */ /* 0x000fea0003800000 */
[----:B------:R-:W2:Y:S01]  /*3a90*/  LDG.E.64 R14, desc[UR16][R26.64] ;  /* 0x000000101a0e7981 */ /* 0x000ea2000c1e1b00 */
[----:B------:R-:W0:Y:S01]  /*3aa0*/  MUFU.RCP64H R9, R35 ;  /* 0x0000002300097308 */ /* 0x000e220000001800 */
[----:B------:R-:W-:Y:S01]  /*3ab0*/  MOV R8, 0x1 ;  /* 0x0000000100087802 */ /* 0x000fe20000000f00 */
        /* <DEDUP_REMOVED lines=13> */
[----:B------:R-:W-:Y:S01]  /*3b90*/  IMAD.MOV.U32 R16, RZ, RZ, R34 ;  /* 0x000000ffff107224 */ /* 0x000fe200078e0022 */
[----:B------:R-:W-:Y:S01]  /*3ba0*/  MOV R8, 0x3bd0 ;  /* 0x00003bd000087802 */ /* 0x000fe20000000f00 */
[----:B------:R-:W-:-:S07]  /*3bb0*/  IMAD.MOV.U32 R17, RZ, RZ, R35 ;  /* 0x000000ffff117224 */ /* 0x000fce00078e0023 */
[----:B------:R-:W-:Y:S05]  /*3bc0*/  CALL.REL.NOINC `($__internal_3_$__cuda_sm20_div_rn_f64_full) ;  /* 0x00000014001c7944 */ /* 0x000fea0003c00000 */
[----:B------:R-:W-:Y:S01]  /*3bd0*/  MOV R8, R22 ;  /* 0x0000001600087202 */ /* 0x000fe20000000f00 */
[----:B------:R-:W-:-:S07]  /*3be0*/  IMAD.MOV.U32 R9, RZ, RZ, R23 ;  /* 0x000000ffff097224 */ /* 0x000fce00078e0017 */
.L_x_251:
[----:B------:R-:W-:Y:S05]  /*3bf0*/  BSYNC.RECONVERGENT B3 ;  /* 0x0000000000037941 */ /* 0x000fea0003800200 */
.L_x_250:
[----:B------:R1:W-:Y:S01]  /*3c00*/  STG.E.64 desc[UR16][R26.64], R8 ;  /* 0x000000081a007986 */ /* 0x0003e2000c101b10 */
[----:B------:R-:W-:Y:S01]  /*3c10*/  IMAD.MOV.U32 R10, RZ, RZ, R8 ;  /* 0x000000ffff0a7224 */ /* 0x000fe200078e0008 */
[----:B------:R-:W-:Y:S01]  /*3c20*/  MOV R11, R9 ;  /* 0x00000009000b7202 */ /* 0x000fe20000000f00 */
[----:B------:R-:W-:Y:S06]  /*3c30*/  BRA `(.L_x_252) ;  /* 0x00000000000c7947 */ /* 0x000fec0003800000 */
.L_x_249:
[----:B------:R0:W-:Y:S01]  /*3c40*/  STG.E.64 desc[UR16][R26.64], R38 ;  /* 0x000000261a007986 */ /* 0x0001e2000c101b10 */
[----:B------:R-:W-:Y:S02]  /*3c50*/  IMAD.MOV.U32 R10, RZ, RZ, R38 ;  /* 0x000000ffff0a7224 */ /* 0x000fe400078e0026 */
[----:B------:R-:W-:-:S07]  /*3c60*/  IMAD.MOV.U32 R11, RZ, RZ, R39 ;  /* 0x000000ffff0b7224 */ /* 0x000fce00078e0027 */
.L_x_252:
[----:B------:R-:W-:Y:S05]  /*3c70*/  BSYNC.RECONVERGENT B2 ;  /* 0x0000000000027941 */ /* 0x000fea0003800200 */
.L_x_248:
[----:B------:R-:W2:Y:S01]  /*3c80*/  LDC.64 R24, c[0x0][0x3b8] ;  /* 0x0000ee00ff187b82 */ /* 0x000ea20000000a00 */
[----:B------:R-:W1:Y:S02]  /*3c90*/  LDCU UR4, c[0x0][0x3c4] ;  /* 0x00007880ff0477ac */ /* 0x000e640008000800 */
        /* <DEDUP_REMOVED lines=9> */
[----:B------:R-:W-:Y:S01]  /*3d30*/  MOV R8, 0x1 ;  /* 0x0000000100087802 */ /* 0x000fe20000000f00 */
        /* <DEDUP_REMOVED lines=16> */
[----:B0-----:R-:W-:Y:S05]  /*3e40*/  CALL.REL.NOINC `($__internal_3_$__cuda_sm20_div_rn_f64_full) ;  /* 0x00000010007c7944 */ /* 0x001fea0003c00000 */
[----:B------:R-:W-:Y:S01]  /*3e50*/  MOV R8, R22 ;  /* 0x0000001600087202 */ /* 0x000fe20000000f00 */
[----:B------:R-:W-:-:S07]  /*3e60*/  IMAD.MOV.U32 R9, RZ, RZ, R23 ;  /* 0x000000ffff097224 */ /* 0x000fce00078e0017 */
.L_x_256:
[----:B------:R-:W-:Y:S05]  /*3e70*/  BSYNC.RECONVERGENT B3 ;  /* 0x0000000000037941 */ /* 0x000fea0003800200 */
.L_x_255:
[----:B------:R3:W-:Y:S01]  /*3e80*/  STG.E.64 desc[UR16][R26.64+0x8], R8 ;  /* 0x000008081a007986 */ /* 0x0007e2000c101b10 */
[----:B------:R-:W-:Y:S01]  /*3e90*/  IMAD.MOV.U32 R10, RZ, RZ, R8 ;  /* 0x000000ffff0a7224 */ /* 0x000fe200078e0008 */
[----:B------:R-:W-:Y:S01]  /*3ea0*/  MOV R11, R9 ;  /* 0x00000009000b7202 */ /* 0x000fe20000000f00 */
[----:B------:R-:W-:Y:S06]  /*3eb0*/  BRA `(.L_x_257) ;  /* 0x00000000000c7947 */ /* 0x000fec0003800000 */
.L_x_254:
[----:B------:R2:W-:Y:S01]  /*3ec0*/  STG.E.64 desc[UR16][R26.64+0x8], R38 ;  /* 0x000008261a007986 */ /* 0x0005e2000c101b10 */
[----:B------:R-:W-:Y:S02]  /*3ed0*/  IMAD.MOV.U32 R10, RZ, RZ, R38 ;  /* 0x000000ffff0a7224 */ /* 0x000fe400078e0026 */
[----:B------:R-:W-:-:S07]  /*3ee0*/  IMAD.MOV.U32 R11, RZ, RZ, R39 ;  /* 0x000000ffff0b7224 */ /* 0x000fce00078e0027 */
.L_x_257:
[----:B------:R-:W-:Y:S05]  /*3ef0*/  BSYNC.RECONVERGENT B2 ;  /* 0x0000000000027941 */ /* 0x000fea0003800200 */
.L_x_253:
[----:B-1-3--:R-:W3:Y:S01]  /*3f00*/  LDG.E.64 R8, desc[UR16][R24.64+0x8] ;  /* 0x0000081018087981 */ /* 0x00aee2000c1e1b00 */
[----:B------:R-:W-:Y:S01]  /*3f10*/  IADD3 R7, PT, PT, R7, 0x2, RZ ;  /* 0x0000000207077810 */ /* 0x000fe20007ffe0ff */
[----:B---3--:R-:W-:-:S07]  /*3f20*/  DADD R8, R8, R10 ;  /* 0x0000000008087229 */ /* 0x008fce000000000a */
[----:B------:R1:W-:Y:S04]  /*3f30*/  STG.E.64 desc[UR16][R24.64+0x8], R8 ;  /* 0x0000080818007986 */ /* 0x0003e8000c101b10 */
.L_x_247:
[----:B------:R-:W5:Y:S02]  /*3f40*/  LDCU UR4, c[0x0][0x3c4] ;  /* 0x00007880ff0477ac */ /* 0x000f640008000800 */
[----:B-----5:R-:W-:-:S04]  /*3f50*/  ULOP3.LUT UR4, UR4, 0x1, URZ, 0xc0, !UPT ;  /* 0x0000000104047892 */ /* 0x020fc8000f8ec0ff */
[----:B------:R-:W-:-:S09]  /*3f60*/  UISETP.NE.U32.AND UP0, UPT, UR4, 0x1, UPT ;  /* 0x000000010400788c */ /* 0x000fd2000bf05070 */
[----:B------:R-:W-:Y:S05]  /*3f70*/  BRA.U UP0, `(.L_x_246) ;  /* 0x0000000d00687547 */ /* 0x000fea000b800000 */
[----:B-1----:R-:W1:Y:S01]  /*3f80*/  LDC.64 R24, c[0x0][0x3a8] ;  /* 0x0000ea00ff187b82 */ /* 0x002e620000000a00 */
[----:B------:R-:W-:Y:S01]  /*3f90*/  DSETP.NEU.AND P0, PT, R34, RZ, PT ;  /* 0x000000ff2200722a */ /* 0x000fe20003f0d000 */
[----:B------:R-:W-:Y:S01]  /*3fa0*/  IMAD.IADD R9, R4, 0x1, R7 ;  /* 0x0000000104097824 */ /* 0x000fe200078e0207 */
[----:B------:R-:W-:Y:S03]  /*3fb0*/  BSSY.RECONVERGENT B2, `(.L_x_258) ;  /* 0x0000021000027945 */ /* 0x000fe60003800200 */
[----:B-1----:R-:W-:-:S09]  /*3fc0*/  IMAD.WIDE R24, R9, 0x8, R24 ;  /* 0x0000000809187825 */ /* 0x002fd200078e0218 */
[----:B------:R-:W-:Y:S05]  /*3fd0*/  @!P0 BRA `(.L_x_259) ;  /* 0x00000000006c8947 */ /* 0x000fea0003800000 */
[----:B------:R-:W5:Y:S01]  /*3fe0*/  LDG.E.64 R14, desc[UR16][R24.64] ;  /* 0x00000010180e7981 */ /* 0x000f62000c1e1b00 */
[----:B------:R-:W1:Y:S01]  /*3ff0*/  MUFU.RCP64H R9, R35 ;  /* 0x0000002300097308 */ /* 0x000e620000001800 */
[----:B------:R-:W-:Y:S01]  /*4000*/  IMAD.MOV.U32 R8, RZ, RZ, 0x1 ;  /* 0x00000001ff087424 */ /* 0x000fe200078e00ff */
[----:B------:R-:W-:Y:S05]  /*4010*/  BSSY.RECONVERGENT B3, `(.L_x_260) ;  /* 0x0000013000037945 */ /* 0x000fea0003800200 */
[----:B-1----:R-:W-:-:S08]  /*4020*/  DFMA R10, R8, -R34, 1 ;  /* 0x3ff00000080a742b */ /* 0x002fd00000000822 */
[----:B------:R-:W-:-:S08]  /*4030*/  DFMA R10, R10, R10, R10 ;  /* 0x0000000a0a0a722b */ /* 0x000fd0000000000a */
[----:B------:R-:W-:-:S08]  /*4040*/  DFMA R10, R8, R10, R8 ;  /* 0x0000000a080a722b */ /* 0x000fd00000000008 */
[----:B------:R-:W-:-:S08]  /*4050*/  DFMA R8, R10, -R34, 1 ;  /* 0x3ff000000a08742b */ /* 0x000fd00000000822 */
[----:B------:R-:W-:-:S08]  /*4060*/  DFMA R12, R10, R8, R10 ;  /* 0x000000080a0c722b */ /* 0x000fd0000000000a */
[----:B-----5:R-:W-:Y:S01]  /*4070*/  DMUL R8, R12, R14 ;  /* 0x0000000e0c087228 */ /* 0x020fe20000000000 */
        /* <DEDUP_REMOVED lines=9> */
[----:B0-234-:R-:W-:Y:S05]  /*4110*/  CALL.REL.NOINC `($__internal_3_$__cuda_sm20_div_rn_f64_full) ;  /* 0x0000000c00c87944 */ /* 0x01dfea0003c00000 */
[----:B------:R-:W-:Y:S01]  /*4120*/  IMAD.MOV.U32 R8, RZ, RZ, R22 ;  /* 0x000000ffff087224 */ /* 0x000fe200078e0016 */
[----:B------:R-:W-:-:S07]  /*4130*/  MOV R9, R23 ;  /* 0x0000001700097202 */ /* 0x000fce0000000f00 */
.L_x_261:
[----:B------:R-:W-:Y:S05]  /*4140*/  BSYNC.RECONVERGENT B3 ;  /* 0x0000000000037941 */ /* 0x000fea0003800200 */
.L_x_260:
[----:B------:R1:W-:Y:S01]  /*4150*/  STG.E.64 desc[UR16][R24.64], R8 ;  /* 0x0000000818007986 */ /* 0x0003e2000c101b10 */
[----:B------:R-:W-:Y:S02]  /*4160*/  IMAD.MOV.U32 R10, RZ, RZ, R8 ;  /* 0x000000ffff0a7224 */ /* 0x000fe400078e0008 */
[----:B------:R-:W-:Y:S01]  /*4170*/  IMAD.MOV.U32 R11, RZ, RZ, R9 ;  /* 0x000000ffff0b7224 */ /* 0x000fe200078e0009 */
[----:B------:R-:W-:Y:S06]  /*4180*/  BRA `(.L_x_262) ;  /* 0x00000000000c7947 */ /* 0x000fec0003800000 */
.L_x_259:
[----:B------:R1:W-:Y:S01]  /*4190*/  STG.E.64 desc[UR16][R24.64], R38 ;  /* 0x0000002618007986 */ /* 0x0003e2000c101b10 */
[----:B------:R-:W-:Y:S01]  /*41a0*/  MOV R10, R38 ;  /* 0x00000026000a7202 */ /* 0x000fe20000000f00 */
[----:B------:R-:W-:-:S07]  /*41b0*/  IMAD.MOV.U32 R11, RZ, RZ, R39 ;  /* 0x000000ffff0b7224 */ /* 0x000fce00078e0027 */
.L_x_262:
[----:B------:R-:W-:Y:S05]  /*41c0*/  BSYNC.RECONVERGENT B2 ;  /* 0x0000000000027941 */ /* 0x000fea0003800200 */
.L_x_258:
[----:B-1----:R-:W1:Y:S01]  /*41d0*/  LDC.64 R8, c[0x0][0x3b8] ;  /* 0x0000ee00ff087b82 */ /* 0x002e620000000a00 */
[----:B------:R-:W5:Y:S02]  /*41e0*/  LDCU UR4, c[0x0][0x3c4] ;  /* 0x00007880ff0477ac */ /* 0x000f640008000800 */
[----:B-----5:R-:W-:-:S04]  /*41f0*/  IMAD R7, R2, UR4, R7 ;  /* 0x0000000402077c24 */ /* 0x020fc8000f8e0207 */
[----:B-1----:R-:W-:-:S05]  /*4200*/  IMAD.WIDE R8, R7, 0x8, R8 ;  /* 0x0000000807087825 */ /* 0x002fca00078e0208 */
[----:B------:R-:W5:Y:S02]  /*4210*/  LDG.E.64 R12, desc[UR16][R8.64] ;  /* 0x00000010080c7981 */ /* 0x000f64000c1e1b00 */
[----:B-----5:R-:W-:-:S07]  /*4220*/  DADD R12, R12, R10 ;  /* 0x000000000c0c7229 */ /* 0x020fce000000000a */
[----:B------:R1:W-:Y:S01]  /*4230*/  STG.E.64 desc[UR16][R8.64], R12 ;  /* 0x0000000c08007986 */ /* 0x0003e2000c101b10 */
[----:B------:R-:W-:Y:S05]  /*4240*/  BRA `(.L_x_246) ;  /* 0x0000000800b47947 */ /* 0x000fea0003800000 */
.L_x_223:
[----:B------:R-:W-:-:S07]  /*4250*/  IMAD.MOV.U32 R7, RZ, RZ, RZ ;  /* 0x000000ffff077224 */ /* 0x000fce00078e00ff */
.L_x_272:
[----:B01----:R-:W0:Y:S01]  /*4260*/  LDC.64 R24, c[0x0][0x3a8] ;  /* 0x0000ea00ff187b82 */ /* 0x003e220000000a00 */
[----:B------:R-:W-:Y:S01]  /*4270*/  DSETP.NEU.AND P0, PT, R34, RZ, PT ;  /* 0x000000ff2200722a */ /* 0x000fe20003f0d000 */
[----:B-1-3--:R-:W-:Y:S01]  /*4280*/  IADD3 R9, PT, PT, R4, R7, RZ ;  /* 0x0000000704097210 */ /* 0x00afe20007ffe0ff */
[----:B------:R-:W-:Y:S04]  /*4290*/  BSSY.RECONVERGENT B2, `(.L_x_263) ;  /* 0x0000021000027945 */ /* 0x000fe80003800200 */
[----:B0-----:R-:W-:-:S08]  /*42a0*/  IMAD.WIDE R24, R9, 0x8, R24 ;  /* 0x0000000809187825 */ /* 0x001fd000078e0218 */
[----:B--2-4-:R-:W-:Y:S05]  /*42b0*/  @!P0 BRA `(.L_x_264) ;  /* 0x00000000006c8947 */ /* 0x014fea0003800000 */
        /* <DEDUP_REMOVED lines=22> */
.L_x_266:
[----:B------:R-:W-:Y:S05]  /*4420*/  BSYNC.RECONVERGENT B3 ;  /* 0x0000000000037941 */ /* 0x000fea0003800200 */
.L_x_265:
[----:B------:R0:W-:Y:S01]  /*4430*/  STG.E.64 desc[UR16][R24.64], R8 ;  /* 0x0000000818007986 */ /* 0x0001e2000c101b10 */
[----:B------:R-:W-:Y:S01]  /*4440*/  MOV R10, R8 ;  /* 0x00000008000a7202 */ /* 0x000fe20000000f00 */
[----:B------:R-:W-:Y:S01]  /*4450*/  IMAD.MOV.U32 R11, RZ, RZ, R9 ;  /* 0x000000ffff0b7224 */ /* 0x000fe200078e0009 */
[----:B------:R-:W-:Y:S06]  /*4460*/  BRA `(.L_x_267) ;  /* 0x00000000000c7947 */ /* 0x000fec0003800000 */
.L_x_264:
[----:B------:R1:W-:Y:S01]  /*4470*/  STG.E.64 desc[UR16][R24.64], R38 ;  /* 0x0000002618007986 */ /* 0x0003e2000c101b10 */
[----:B------:R-:W-:Y:S01]  /*4480*/  IMAD.MOV.U32 R10, RZ, RZ, R38 ;  /* 0x000000ffff0a7224 */ /* 0x000fe200078e0026 */
[----:B------:R-:W-:-:S07]  /*4490*/  MOV R11, R39 ;  /* 0x00000027000b7202 */ /* 0x000fce0000000f00 */
.L_x_267:
[----:B------:R-:W-:Y:S05]  /*44a0*/  BSYNC.RECONVERGENT B2 ;  /* 0x0000000000027941 */ /* 0x000fea0003800200 */
.L_x_263:
[----:B------:R-:W2:Y:S01]  /*44b0*/  LDC.64 R12, c[0x0][0x3b8] ;  /* 0x0000ee00ff0c7b82 */ /* 0x000ea20000000a00 */
[----:B------:R-:W0:Y:S02]  /*44c0*/  LDCU UR8, c[0x0][0x3c4] ;  /* 0x00007880ff0877ac */ /* 0x000e240008000800 */
[----:B0-----:R-:W-:-:S04]  /*44d0*/  IMAD R8, R0, UR8, R7 ;  /* 0x0000000800087c24 */ /* 0x001fc8000f8e0207 */
[----:B--2---:R-:W-:-:S05]  /*44e0*/  IMAD.WIDE R12, R8, 0x8, R12 ;  /* 0x00000008080c7825 */ /* 0x004fca00078e020c */
[----:B------:R-:W2:Y:S01]  /*44f0*/  LDG.E.64 R14, desc[UR16][R12.64] ;  /* 0x000000100c0e7981 */ /* 0x000ea2000c1e1b00 */
[----:B------:R-:W-:Y:S01]  /*4500*/  UISETP.GE.U32.AND UP0, UPT, UR22, 0x7, UPT ;  /* 0x000000071600788c */ /* 0x000fe2000bf06070 */
[----:B------:R-:W-:Y:S01]  /*4510*/  UMOV UR4, URZ ;  /* 0x000000ff00047c82 */ /* 0x000fe20008000000 */
[----:B--2---:R-:W-:-:S07]  /*4520*/  DADD R14, R14, R10 ;  /* 0x000000000e0e7229 */ /* 0x004fce000000000a */
[----:B------:R0:W-:Y:S01]  /*4530*/  STG.E.64 desc[UR16][R12.64], R14 ;  /* 0x0000000e0c007986 */ /* 0x0001e2000c101b10 */
[----:B------:R-:W-:Y:S05]  /*4540*/  BRA.U !UP0, `(.L_x_268) ;  /* 0x0000000108d07547 */ /* 0x000fea000b800000 */
[----:B------:R-:W-:-:S05]  /*4550*/  UMOV UR4, URZ ;  /* 0x000000ff00047c82 */ /* 0x000fca0008000000 */
.L_x_269:
[----:B0---4-:R-:W0:Y:S08]  /*4560*/  LDC R15, c[0x0][0x3c0] ;  /* 0x0000f000ff0f7b82 */ /* 0x011e300000000800 */
[----:B------:R-:W2:Y:S08]  /*4570*/  LDC.64 R12, c[0x0][0x380] ;  /* 0x0000e000ff0c7b82 */ /* 0x000eb00000000a00 */
[----:B------:R-:W3:Y:S01]  /*4580*/  LDC.64 R10, c[0x0][0x3b0] ;  /* 0x0000ec00ff0a7b82 */ /* 0x000ee20000000a00 */
[----:B0-----:R-:W-:-:S02]  /*4590*/  IMAD R9, R6, R15, UR4 ;  /* 0x0000000406097e24 */ /* 0x001fc4000f8e020f */
[----:B------:R-:W-:Y:S02]  /*45a0*/  IMAD R15, R8, R15, UR4 ;  /* 0x00000004080f7e24 */ /* 0x000fe4000f8e020f */
[----:B--2---:R-:W-:-:S05]  /*45b0*/  IMAD.WIDE R12, R9, 0x8, R12 ;  /* 0x00000008090c7825 */ /* 0x004fca00078e020c */
[----:B------:R-:W2:Y:S01]  /*45c0*/  LDG.E.64 R16, desc[UR16][R12.64] ;  /* 0x000000100c107981 */ /* 0x000ea2000c1e1b00 */
[----:B---3--:R-:W-:-:S03]  /*45d0*/  IMAD.WIDE R10, R15, 0x8, R10 ;  /* 0x000000080f0a7825 */ /* 0x008fc600078e020a */
[----:B------:R-:W2:Y:S04]  /*45e0*/  LDG.E.64 R14, desc[UR16][R24.64] ;  /* 0x00000010180e7981 */ /* 0x000ea8000c1e1b00 */
[----:B------:R-:W2:Y:S04]  /*45f0*/  LDG.E.64 R18, desc[UR16][R10.64] ;  /* 0x000000100a127981 */ /* 0x000ea8000c1e1b00 */
[----:B------:R-:W3:Y:S04]  /*4600*/  LDG.E.64 R20, desc[UR16][R10.64+0x8] ;  /* 0x000008100a147981 */ /* 0x000ee8000c1e1b00 */
[----:B------:R-:W4:Y:S01]  /*4610*/  LDG.E.64 R22, desc[UR16][R10.64+0x10] ;  /* 0x000010100a167981 */ /* 0x000f22000c1e1b00 */
[----:B--2---:R-:W-:-:S07]  /*4620*/  DFMA R14, R14, R16, R18 ;  /* 0x000000100e0e722b */ /* 0x004fce0000000012 */
[----:B------:R0:W-:Y:S04]  /*4630*/  STG.E.64 desc[UR16][R10.64], R14 ;  /* 0x0000000e0a007986 */ /* 0x0001e8000c101b10 */
[----:B------:R-:W3:Y:S04]  /*4640*/  LDG.E.64 R16, desc[UR16][R24.64] ;  /* 0x0000001018107981 */ /* 0x000ee8000c1e1b00 */
[----:B------:R-:W3:Y:S02]  /*4650*/  LDG.E.64 R18, desc[UR16][R12.64+0x8] ;  /* 0x000008100c127981 */ /* 0x000ee4000c1e1b00 */
[----:B---3--:R-:W-:-:S07]  /*4660*/  DFMA R16, R16, R18, R20 ;  /* 0x000000121010722b */ /* 0x008fce0000000014 */
[----:B------:R2:W-:Y:S04]  /*4670*/  STG.E.64 desc[UR16][R10.64+0x8], R16 ;  /* 0x000008100a007986 */ /* 0x0005e8000c101b10 */
[----:B------:R-:W4:Y:S04]  /*4680*/  LDG.E.64 R18, desc[UR16][R24.64] ;  /* 0x0000001018127981 */ /* 0x000f28000c1e1b00 */
[----:B------:R-:W4:Y:S02]  /*4690*/  LDG.E.64 R20, desc[UR16][R12.64+0x10] ;  /* 0x000010100c147981 */ /* 0x000f24000c1e1b00 */
[----:B----4-:R-:W-:-:S02]  /*46a0*/  DFMA R18, R18, R20, R22 ;  /* 0x000000141212722b */ /* 0x010fc40000000016 */
[----:B------:R-:W3:Y:S05]  /*46b0*/  LDG.E.64 R22, desc[UR16][R10.64+0x18] ;  /* 0x000018100a167981 */ /* 0x000eea000c1e1b00 */
[----:B------:R4:W-:Y:S04]  /*46c0*/  STG.E.64 desc[UR16][R10.64+0x10], R18 ;  /* 0x000010120a007986 */ /* 0x0009e8000c101b10 */
[----:B0-----:R-:W3:Y:S04]  /*46d0*/  LDG.E.64 R14, desc[UR16][R24.64] ;  /* 0x00000010180e7981 */ /* 0x001ee8000c1e1b00 */
[----:B------:R-:W3:Y:S02]  /*46e0*/  LDG.E.64 R20, desc[UR16][R12.64+0x18] ;  /* 0x000018100c147981 */ /* 0x000ee4000c1e1b00 */
[----:B---3--:R-:W-:-:S02]  /*46f0*/  DFMA R14, R14, R20, R22 ;  /* 0x000000140e0e722b */ /* 0x008fc40000000016 */
[----:B------:R-:W3:Y:S05]  /*4700*/  LDG.E.64 R22, desc[UR16][R10.64+0x20] ;  /* 0x000020100a167981 */ /* 0x000eea000c1e1b00 */
[----:B------:R0:W-:Y:S04]  /*4710*/  STG.E.64 desc[UR16][R10.64+0x18], R14 ;  /* 0x0000180e0a007986 */ /* 0x0001e8000c101b10 */
[----:B--2---:R-:W3:Y:S04]  /*4720*/  LDG.E.64 R16, desc[UR16][R24.64] ;  /* 0x0000001018107981 */ /* 0x004ee8000c1e1b00 */
[----:B------:R-:W3:Y:S02]  /*4730*/  LDG.E.64 R20, desc[UR16][R12.64+0x20] ;  /* 0x000020100c147981 */ /* 0x000ee4000c1e1b00 */
[----:B---3--:R-:W-:-:S02]  /*4740*/  DFMA R16, R16, R20, R22 ;  /* 0x000000141010722b */ /* 0x008fc40000000016 */
[----:B------:R-:W2:Y:S05]  /*4750*/  LDG.E.64 R22, desc[UR16][R10.64+0x28] ;  /* 0x000028100a167981 */ /* 0x000eaa000c1e1b00 */
[----:B------:R3:W-:Y:S04]  /*4760*/  STG.E.64 desc[UR16][R10.64+0x20], R16 ;  /* 0x000020100a007986 */ /* 0x0007e8000c101b10 */
[----:B----4-:R-:W2:Y:S04]  /*4770*/  LDG.E.64 R18, desc[UR16][R24.64] ;  /* 0x0000001018127981 */ /* 0x010ea8000c1e1b00 */
[----:B------:R-:W2:Y:S02]  /*4780*/  LDG.E.64 R20, desc[UR16][R12.64+0x28] ;  /* 0x000028100c147981 */ /* 0x000ea4000c1e1b00 */
[----:B--2---:R-:W-:-:S02]  /*4790*/  DFMA R18, R18, R20, R22 ;  /* 0x000000141212722b */ /* 0x004fc40000000016 */
[----:B------:R-:W2:Y:S05]  /*47a0*/  LDG.E.64 R22, desc[UR16][R10.64+0x30] ;  /* 0x000030100a167981 */ /* 0x000eaa000c1e1b00 */
[----:B------:R4:W-:Y:S04]  /*47b0*/  STG.E.64 desc[UR16][R10.64+0x28], R18 ;  /* 0x000028120a007986 */ /* 0x0009e8000c101b10 */
[----:B0-----:R-:W2:Y:S04]  /*47c0*/  LDG.E.64 R14, desc[UR16][R24.64] ;  /* 0x00000010180e7981 */ /* 0x001ea8000c1e1b00 */
[----:B------:R-:W2:Y:S02]  /*47d0*/  LDG.E.64 R20, desc[UR16][R12.64+0x30] ;  /* 0x000030100c147981 */ /* 0x000ea4000c1e1b00 */
[----:B--2---:R-:W-:-:S02]  /*47e0*/  DFMA R14, R14, R20, R22 ;  /* 0x000000140e0e722b */ /* 0x004fc40000000016 */
[----:B------:R-:W2:Y:S05]  /*47f0*/  LDG.E.64 R22, desc[UR16][R10.64+0x38] ;  /* 0x000038100a167981 */ /* 0x000eaa000c1e1b00 */
[----:B------:R4:W-:Y:S04]  /*4800*/  STG.E.64 desc[UR16][R10.64+0x30], R14 ;  /* 0x0000300e0a007986 */ /* 0x0009e8000c101b10 */
[----:B------:R-:W2:Y:S04]  /*4810*/  LDG.E.64 R20, desc[UR16][R12.64+0x38] ;  /* 0x000038100c147981 */ /* 0x000ea8000c1e1b00 */
[----:B---3--:R-:W2:Y:S01]  /*4820*/  LDG.E.64 R16, desc[UR16][R24.64] ;  /* 0x0000001018107981 */ /* 0x008ea2000c1e1b00 */
[----:B------:R-:W-:-:S04]  /*4830*/  UIADD3 UR4, UPT, UPT, UR4, 0x8, URZ ;  /* 0x0000000804047890 */ /* 0x000fc8000fffe0ff */
[----:B------:R-:W-:Y:S01]  /*4840*/  UISETP.NE.AND UP0, UPT, UR4, UR5, UPT ;  /* 0x000000050400728c */ /* 0x000fe2000bf05270 */
[----:B--2---:R-:W-:-:S07]  /*4850*/  DFMA R16, R16, R20, R22 ;  /* 0x000000141010722b */ /* 0x004fce0000000016 */
[----:B------:R4:W-:Y:S01]  /*4860*/  STG.E.64 desc[UR16][R10.64+0x38], R16 ;  /* 0x000038100a007986 */ /* 0x0009e2000c101b10 */
[----:B------:R-:W-:Y:S05]  /*4870*/  BRA.U UP0, `(.L_x_269) ;  /* 0xfffffffd00387547 */ /* 0x000fea000b83ffff */
[----:B------:R-:W-:-:S05]  /*4880*/  UMOV UR4, UR5 ;  /* 0x0000000500047c82 */ /* 0x000fca0008000000 */
.L_x_268:
[----:B------:R-:W-:-:S09]  /*4890*/  UISETP.NE.AND UP0, UPT, UR23, URZ, UPT ;  /* 0x000000ff1700728c */ /* 0x000fd2000bf05270 */
[----:B------:R-:W-:Y:S05]  /*48a0*/  BRA.U !UP0, `(.L_x_270) ;  /* 0x0000000508107547 */ /* 0x000fea000b800000 */
[----:B------:R-:W-:Y:S02]  /*48b0*/  UISETP.GE.U32.AND UP0, UPT, UR26, 0x3, UPT ;  /* 0x000000031a00788c */ /* 0x000fe4000bf06070 */
[----:B------:R-:W-:-:S07]  /*48c0*/  UISETP.NE.AND UP1, UPT, UR7, URZ, UPT ;  /* 0x000000ff0700728c */ /* 0x000fce000bf25270 */
[----:B------:R-:W-:Y:S05]  /*48d0*/  BRA.U !UP0, `(.L_x_271) ;  /* 0x0000000108747547 */ /* 0x000fea000b800000 */
[----:B------:R-:W2:Y:S01]  /*48e0*/  LDCU UR9, c[0x0][0x3c0] ;  /* 0x00007800ff0977ac */ /* 0x000ea20008000800 */
[----:B0-----:R-:W0:Y:S08]  /*48f0*/  LDC.64 R12, c[0x0][0x380] ;  /* 0x0000e000ff0c7b82 */ /* 0x001e300000000a00 */
[----:B----4-:R-:W3:Y:S01]  /*4900*/  LDC.64 R10, c[0x0][0x3b0] ;  /* 0x0000ec00ff0a7b82 */ /* 0x010ee20000000a00 */
[----:B--2---:R-:W-:-:S04]  /*4910*/  IMAD.U32 R15, RZ, RZ, UR9 ;  /* 0x00000009ff0f7e24 */ /* 0x004fc8000f8e00ff */
[-C--:B------:R-:W-:Y:S02]  /*4920*/  IMAD R9, R6, R15.reuse, UR4 ;  /* 0x0000000406097e24 */ /* 0x080fe4000f8e020f */
[----:B------:R-:W-:Y:S02]  /*4930*/  IMAD R15, R8, R15, UR4 ;  /* 0x00000004080f7e24 */ /* 0x000fe4000f8e020f */
[----:B0-----:R-:W-:-:S05]  /*4940*/  IMAD.WIDE R12, R9, 0x8, R12 ;  /* 0x00000008090c7825 */ /* 0x001fca00078e020c */
        /* <DEDUP_REMOVED lines=17> */
[----:B------:R-:W3:Y:S04]  /*4a60*/  LDG.E.64 R20, desc[UR16][R12.64+0x18] ;  /* 0x000018100c147981 */ /* 0x000ee8000c1e1b00 */
[----:B0-----:R-:W3:Y:S01]  /*4a70*/  LDG.E.64 R14, desc[UR16][R24.64] ;  /* 0x00000010180e7981 */ /* 0x001ee2000c1e1b00 */
[----:B------:R-:W-:Y:S01]  /*4a80*/  UIADD3 UR4, UPT, UPT, UR4, 0x4, URZ ;  /* 0x0000000404047890 */ /* 0x000fe2000fffe0ff */
[----:B---3--:R-:W-:-:S07]  /*4a90*/  DFMA R14, R14, R20, R22 ;  /* 0x000000140e0e722b */ /* 0x008fce0000000016 */
[----:B------:R2:W-:Y:S04]  /*4aa0*/  STG.E.64 desc[UR16][R10.64+0x18], R14 ;  /* 0x0000180e0a007986 */ /* 0x0005e8000c101b10 */
.L_x_271:
[----:B------:R-:W-:Y:S05]  /*4ab0*/  BRA.U !UP1, `(.L_x_270) ;  /* 0x00000001098c7547 */ /* 0x000fea000b800000 */
[----:B------:R-:W-:Y:S01]  /*4ac0*/  UISETP.NE.AND UP0, UPT, UR7, 0x1, UPT ;  /* 0x000000010700788c */ /* 0x000fe2000bf05270 */
[----:B------:R-:W3:Y:S01]  /*4ad0*/  LDC R9, c[0x0][0x3c0] ;  /* 0x0000f000ff097b82 */ /* 0x000ee20000000800 */
[----:B--2-4-:R-:W-:Y:S01]  /*4ae0*/  MOV R11, 0x8 ;  /* 0x00000008000b7802 */ /* 0x014fe20000000f00 */
[----:B------:R-:W-:-:S03]  /*4af0*/  IMAD.MOV.U32 R19, RZ, RZ, 0x8 ;  /* 0x00000008ff137424 */ /* 0x000fc600078e00ff */
[----:B------:R-:W-:-:S05]  /*4b00*/  PLOP3.LUT P1, PT, PT, PT, UP0, 0x80, 0x8 ;  /* 0x000000000008781c */ /* 0x000fca0003f2f008 */
[----:B------:R-:W2:Y:S01]  /*4b10*/  @UP0 LDCU.64 UR10, c[0x0][0x380] ;  /* 0x00007000ff0a07ac */ /* 0x000ea20008000a00 */
[----:B------:R-:W4:Y:S07]  /*4b20*/  @UP0 LDCU.64 UR12, c[0x0][0x3b0] ;  /* 0x00007600ff0c07ac */ /* 0x000f2e0008000a00 */
[----:B0-----:R-:W5:Y:S01]  /*4b30*/  @P1 LDG.E.64 R12, desc[UR16][R24.64] ;  /* 0x00000010180c1981 */ /* 0x001f62000c1e1b00 */
[-C--:B---3--:R-:W-:Y:S02]  /*4b40*/  @P1 IMAD R18, R6, R9.reuse, UR4 ;  /* 0x0000000406121e24 */ /* 0x088fe4000f8e0209 */
[----:B------:R-:W-:-:S02]  /*4b50*/  @P1 IMAD R10, R8, R9, UR4 ;  /* 0x00000004080a1e24 */ /* 0x000fc4000f8e0209 */
[----:B--2---:R-:W-:-:S04]  /*4b60*/  @P1 IMAD.WIDE R18, R18, R19, UR10 ;  /* 0x0000000a12121e25 */ /* 0x004fc8000f8e0213 */
[----:B----4-:R-:W-:Y:S01]  /*4b70*/  @P1 IMAD.WIDE R10, R10, R11, UR12 ;  /* 0x0000000c0a0a1e25 */ /* 0x010fe2000f8e020b */
[----:B------:R-:W5:Y:S04]  /*4b80*/  @P1 LDG.E.64 R14, desc[UR16][R18.64] ;  /* 0x00000010120e1981 */ /* 0x000f68000c1e1b00 */
[----:B------:R-:W5:Y:S02]  /*4b90*/  @P1 LDG.E.64 R16, desc[UR16][R10.64] ;  /* 0x000000100a101981 */ /* 0x000f64000c1e1b00 */
[----:B-----5:R-:W-:Y:S02]  /*4ba0*/  @P1 DFMA R20, R12, R14, R16 ;  /* 0x0000000e0c14122b */ /* 0x020fe40000000010 */
[----:B------:R-:W2:Y:S05]  /*4bb0*/  @P1 LDG.E.64 R16, desc[UR16][R10.64+0x8] ;  /* 0x000008100a101981 */ /* 0x000eaa000c1e1b00 */
[----:B------:R3:W-:Y:S04]  /*4bc0*/  @P1 STG.E.64 desc[UR16][R10.64], R20 ;  /* 0x000000140a001986 */ /* 0x0007e8000c101b10 */
[----:B------:R-:W2:Y:S04]  /*4bd0*/  @P1 LDG.E.64 R26, desc[UR16][R18.64+0x8] ;  /* 0x00000810121a1981 */ /* 0x000ea8000c1e1b00 */
[----:B------:R-:W2:Y:S01]  /*4be0*/  @P1 LDG.E.64 R22, desc[UR16][R24.64] ;  /* 0x0000001018161981 */ /* 0x000ea2000c1e1b00 */
[----:B------:R-:W-:-:S04]  /*4bf0*/  LOP3.LUT R12, R9, 0x1, RZ, 0xc0, !PT ;  /* 0x00000001090c7812 */ /* 0x000fc800078ec0ff */
[----:B------:R-:W-:-:S13]  /*4c00*/  ISETP.NE.U32.AND P0, PT, R12, 0x1, PT ;  /* 0x000000010c00780c */ /* 0x000fda0003f05070 */
[----:B------:R-:W0:Y:S08]  /*4c10*/  @!P0 LDC.64 R14, c[0x0][0x380] ;  /* 0x0000e000ff0e8b82 */ /* 0x000e300000000a00 */
[----:B------:R-:W4:Y:S01]  /*4c20*/  @!P0 LDC.64 R12, c[0x0][0x3b0] ;  /* 0x0000ec00ff0c8b82 */ /* 0x000f220000000a00 */
[----:B------:R-:W-:Y:S01]  /*4c30*/  @UP0 UIADD3 UR4, UPT, UPT, UR4, 0x2, URZ ;  /* 0x0000000204040890 */ /* 0x000fe2000fffe0ff */
[----:B--2---:R-:W-:-:S05]  /*4c40*/  @P1 DFMA R16, R22, R26, R16 ;  /* 0x0000001a1610122b */ /* 0x004fca0000000010 */
[-C--:B------:R-:W-:Y:S02]  /*4c50*/  @!P0 IMAD R23, R6, R9.reuse, UR4 ;  /* 0x0000000406178e24 */ /* 0x080fe4000f8e0209 */
[----:B------:R-:W-:Y:S02]  /*4c60*/  @!P0 IMAD R9, R8, R9, UR4 ;  /* 0x0000000408098e24 */ /* 0x000fe4000f8e0209 */
[----:B0-----:R-:W-:-:S04]  /*4c70*/  @!P0 IMAD.WIDE R14, R23, 0x8, R14 ;  /* 0x00000008170e8825 */ /* 0x001fc800078e020e */
[----:B----4-:R-:W-:Y:S01]  /*4c80*/  @!P0 IMAD.WIDE R12, R9, 0x8, R12 ;  /* 0x00000008090c8825 */ /* 0x010fe200078e020c */
[----:B------:R3:W-:Y:S04]  /*4c90*/  @P1 STG.E.64 desc[UR16][R10.64+0x8], R16 ;  /* 0x000008100a001986 */ /* 0x0007e8000c101b10 */
[----:B-1----:R-:W2:Y:S04]  /*4ca0*/  @!P0 LDG.E.64 R24, desc[UR16][R24.64] ;  /* 0x0000001018188981 */ /* 0x002ea8000c1e1b00 */
[----:B------:R-:W2:Y:S04]  /*4cb0*/  @!P0 LDG.E.64 R14, desc[UR16][R14.64] ;  /* 0x000000100e0e8981 */ /* 0x000ea8000c1e1b00 */
[----:B------:R-:W2:Y:S02]  /*4cc0*/  @!P0 LDG.E.64 R8, desc[UR16][R12.64] ;  /* 0x000000100c088981 */ /* 0x000ea4000c1e1b00 */
[----:B--2---:R-:W-:-:S07]  /*4cd0*/  @!P0 DFMA R8, R24, R14, R8 ;  /* 0x0000000e1808822b */ /* 0x004fce0000000008 */
[----:B------:R3:W-:Y:S04]  /*4ce0*/  @!P0 STG.E.64 desc[UR16][R12.64], R8 ;  /* 0x000000080c008986 */ /* 0x0007e8000c101b10 */
.L_x_270:
[----:B------:R-:W-:-:S05]  /*4cf0*/  VIADD R7, R7, 0x1 ;  /* 0x0000000107077836 */ /* 0x000fca0000000000 */
[----:B------:R-:W-:-:S13]  /*4d00*/  ISETP.NE.AND P0, PT, R7, UR8, PT ;  /* 0x0000000807007c0c */ /* 0x000fda000bf05270 */
[----:B------:R-:W-:Y:S05]  /*4d10*/  @P0 BRA `(.L_x_272) ;  /* 0xfffffff400500947 */ /* 0x000fea000383ffff */
.L_x_246:
[----:B------:R-:W5:Y:S01]  /*4d20*/  LDCU UR4, c[0x0][0x370] ;  /* 0x00006e00ff0477ac */ /* 0x000f620008000800 */
[----:B------:R-:W5:Y:S01]  /*4d30*/  LDC R7, c[0x0][0x360] ;  /* 0x0000d800ff077b82 */ /* 0x000f620000000800 */
[----:B------:R-:W0:Y:S01]  /*4d40*/  LDCU UR8, c[0x0][0x3c8] ;  /* 0x00007900ff0877ac */ /* 0x000e220008000800 */
[----:B-----5:R-:W-:-:S05]  /*4d50*/  IMAD R6, R7, UR4, R6 ;  /* 0x0000000407067c24 */ /* 0x020fca000f8e0206 */
[----:B0-----:R-:W-:-:S13]  /*4d60*/  ISETP.GE.AND P0, PT, R6, UR8, PT ;  /* 0x0000000806007c0c */ /* 0x001fda000bf06270 */
[----:B------:R-:W-:Y:S05]  /*4d70*/  @!P0 BRA `(.L_x_273) ;  /* 0xffffffbc00e48947 */ /* 0x000fea000383ffff */
[----:B------:R-:W-:Y:S05]  /*4d80*/  BSYNC.RECONVERGENT B0 ;  /* 0x0000000000007941 */ /* 0x000fea0003800200 */
.L_x_195:
[----:B------:R-:W-:Y:S05]  /*4d90*/  EXIT ;  /* 0x000000000000794d */ /* 0x000fea0003800000 */
        .weak           $__internal_2_$__cuda_sm20_dblrcp_rn_slowpath_v3
        .type           $__internal_2_$__cuda_sm20_dblrcp_rn_slowpath_v3,@function
        .size           $__internal_2_$__cuda_sm20_dblrcp_rn_slowpath_v3,($__internal_3_$__cuda_sm20_div_rn_f64_full - $__internal_2_$__cuda_sm20_dblrcp_rn_slowpath_v3)
$__internal_2_$__cuda_sm20_dblrcp_rn_slowpath_v3:
[----:B------:R-:W-:Y:S01]  /*4da0*/  IMAD.MOV.U32 R2, RZ, RZ, R4 ;  /* 0x000000ffff027224 */ /* 0x000fe200078e0004 */
[----:B------:R-:W-:-:S06]  /*4db0*/  MOV R3, R5 ;  /* 0x0000000500037202 */ /* 0x000fcc0000000f00 */
[----:B------:R-:W-:-:S14]  /*4dc0*/  DSETP.GTU.AND P0, PT, |R2|, +INF , PT ;  /* 0x7ff000000200742a */ /* 0x000fdc0003f0c200 */
[----:B------:R-:W-:Y:S05]  /*4dd0*/  @P0 BRA `(.L_x_274) ;  /* 0x00000000007c0947 */ /* 0x000fea0003800000 */
[----:B------:R-:W-:-:S05]  /*4de0*/  LOP3.LUT R7, R5, 0x7fffffff, RZ, 0xc0, !PT ;  /* 0x7fffffff05077812 */ /* 0x000fca00078ec0ff */
[----:B------:R-:W-:-:S05]  /*4df0*/  VIADD R4, R7, 0xffffffff ;  /* 0xffffffff07047836 */ /* 0x000fca0000000000 */
[----:B------:R-:W-:-:S13]  /*4e00*/  ISETP.GE.U32.AND P0, PT, R4, 0x7fefffff, PT ;  /* 0x7fefffff0400780c */ /* 0x000fda0003f06070 */
[----:B------:R-:W-:Y:S01]  /*4e10*/  @P0 LOP3.LUT R5, R3, 0x7ff00000, RZ, 0x3c, !PT ;  /* 0x7ff0000003050812 */ /* 0x000fe200078e3cff */
[----:B------:R-:W-:Y:S01]  /*4e20*/  @P0 IMAD.MOV.U32 R4, RZ, RZ, RZ ;  /* 0x000000ffff040224 */ /* 0x000fe200078e00ff */
[----:B------:R-:W-:Y:S06]  /*4e30*/  @P0 BRA `(.L_x_275) ;  /* 0x00000000006c0947 */ /* 0x000fec0003800000 */
[----:B------:R-:W-:-:S13]  /*4e40*/  ISETP.GE.U32.AND P0, PT, R7, 0x1000001, PT ;  /* 0x010000010700780c */ /* 0x000fda0003f06070 */
[----:B------:R-:W-:Y:S05]  /*4e50*/  @!P0 BRA `(.L_x_276) ;  /* 0x0000000000348947 */ /* 0x000fea0003800000 */
[----:B------:R-:W-:Y:S01]  /*4e60*/  IADD3 R5, PT, PT, R3, -0x3fe00000, RZ ;  /* 0xc020000003057810 */ /* 0x000fe20007ffe0ff */
[----:B------:R-:W-:-:S03]  /*4e70*/  IMAD.MOV.U32 R4, RZ, RZ, R2 ;  /* 0x000000ffff047224 */ /* 0x000fc600078e0002 */
[----:B------:R-:W0:Y:S03]  /*4e80*/  MUFU.RCP64H R9, R5 ;  /* 0x0000000500097308 */ /* 0x000e260000001800 */
[----:B0-----:R-:W-:-:S08]  /*4e90*/  DFMA R10, -R4, R8, 1 ;  /* 0x3ff00000040a742b */ /* 0x001fd00000000108 */
[----:B------:R-:W-:-:S08]  /*4ea0*/  DFMA R10, R10, R10, R10 ;  /* 0x0000000a0a0a722b */ /* 0x000fd0000000000a */
[----:B------:R-:W-:-:S08]  /*4eb0*/  DFMA R10, R8, R10, R8 ;  /* 0x0000000a080a722b */ /* 0x000fd00000000008 */
[----:B------:R-:W-:-:S08]  /*4ec0*/  DFMA R8, -R4, R10, 1 ;  /* 0x3ff000000408742b */ /* 0x000fd0000000010a */
[----:B------:R-:W-:-:S08]  /*4ed0*/  DFMA R8, R10, R8, R10 ;  /* 0x000000080a08722b */ /* 0x000fd0000000000a */
[----:B------:R-:W-:-:S08]  /*4ee0*/  DMUL R8, R8, 2.2250738585072013831e-308 ;  /* 0x0010000008087828 */ /* 0x000fd00000000000 */
[----:B------:R-:W-:-:S08]  /*4ef0*/  DFMA R2, -R2, R8, 1 ;  /* 0x3ff000000202742b */ /* 0x000fd00000000108 */
[----:B------:R-:W-:-:S08]  /*4f00*/  DFMA R2, R2, R2, R2 ;  /* 0x000000020202722b */ /* 0x000fd00000000002 */
[----:B------:R-:W-:Y:S01]  /*4f10*/  DFMA R4, R8, R2, R8 ;  /* 0x000000020804722b */ /* 0x000fe20000000008 */
[----:B------:R-:W-:Y:S10]  /*4f20*/  BRA `(.L_x_275) ;  /* 0x0000000000307947 */ /* 0x000ff40003800000 */
.L_x_276:
[----:B------:R-:W-:Y:S01]  /*4f30*/  DMUL R2, R2, 8.11296384146066816958e+31 ;  /* 0x4690000002027828 */ /* 0x000fe20000000000 */
[----:B------:R-:W-:-:S05]  /*4f40*/  IMAD.MOV.U32 R4, RZ, RZ, R8 ;  /* 0x000000ffff047224 */ /* 0x000fca00078e0008 */
[----:B------:R-:W0:Y:S02]  /*4f50*/  MUFU.RCP64H R5, R3 ;  /* 0x0000000300057308 */ /* 0x000e240000001800 */
[----:B0-----:R-:W-:-:S08]  /*4f60*/  DFMA R8, -R2, R4, 1 ;  /* 0x3ff000000208742b */ /* 0x001fd00000000104 */
[----:B------:R-:W-:-:S08]  /*4f70*/  DFMA R8, R8, R8, R8 ;  /* 0x000000080808722b */ /* 0x000fd00000000008 */
[----:B------:R-:W-:-:S08]  /*4f80*/  DFMA R8, R4, R8, R4 ;  /* 0x000000080408722b */ /* 0x000fd00000000004 */
[----:B------:R-:W-:-:S08]  /*4f90*/  DFMA R4, -R2, R8, 1 ;  /* 0x3ff000000204742b */ /* 0x000fd00000000108 */
[----:B------:R-:W-:-:S08]  /*4fa0*/  DFMA R4, R8, R4, R8 ;  /* 0x000000040804722b */ /* 0x000fd00000000008 */
[----:B------:R-:W-:Y:S01]  /*4fb0*/  DMUL R4, R4, 8.11296384146066816958e+31 ;  /* 0x4690000004047828 */ /* 0x000fe20000000000 */
[----:B------:R-:W-:Y:S10]  /*4fc0*/  BRA `(.L_x_275) ;  /* 0x0000000000087947 */ /* 0x000ff40003800000 */
.L_x_274:
[----:B------:R-:W-:Y:S02]  /*4fd0*/  LOP3.LUT R5, R3, 0x80000, RZ, 0xfc, !PT ;  /* 0x0008000003057812 */ /* 0x000fe400078efcff */
[----:B------:R-:W-:-:S07]  /*4fe0*/  MOV R4, R2 ;  /* 0x0000000200047202 */ /* 0x000fce0000000f00 */
.L_x_275:
[----:B------:R-:W-:Y:S01]  /*4ff0*/  MOV R2, R0 ;  /* 0x0000000000027202 */ /* 0x000fe20000000f00 */
[----:B------:R-:W-:Y:S02]  /*5000*/  IMAD.MOV.U32 R3, RZ, RZ, 0x0 ;  /* 0x00000000ff037424 */ /* 0x000fe400078e00ff */
[----:B------:R-:W-:Y:S02]  /*5010*/  IMAD.MOV.U32 R38, RZ, RZ, R4 ;  /* 0x000000ffff267224 */ /* 0x000fe400078e0004 */
[----:B------:R-:W-:Y:S01]  /*5020*/  IMAD.MOV.U32 R39, RZ, RZ, R5 ;  /* 0x000000ffff277224 */ /* 0x000fe200078e0005 */
[----:B------:R-:W-:Y:S06]  /*5030*/  RET.REL.NODEC R2 `(_Z23computeResponsibilitiesPKdS0_S0_S0_S0_PdS1_S1_iii) ;  /* 0xffffffac02f07950 */ /* 0x000fec0003c3ffff */
        .weak           $__internal_3_$__cuda_sm20_div_rn_f64_full
        .type           $__internal_3_$__cuda_sm20_div_rn_f64_full,@function
        .size           $__internal_3_$__cuda_sm20_div_rn_f64_full,($__internal_4_$__cuda_sm20_dsqrt_rn_f64_mediumpath_v1 - $__internal_3_$__cuda_sm20_div_rn_f64_full)
$__internal_3_$__cuda_sm20_div_rn_f64_full:
[C---:B------:R-:W-:Y:S01]  /*5040*/  FSETP.GEU.AND P0, PT, |R17|.reuse, 1.469367938527859385e-39, PT ;  /* 0x001000001100780b */ /* 0x040fe20003f0e200 */
[----:B------:R-:W-:Y:S01]  /*5050*/  BSSY.RECONVERGENT B1, `(.L_x_277) ;  /* 0x0000056000017945 */ /* 0x000fe20003800200 */
[----:B------:R-:W-:Y:S02]  /*5060*/  LOP3.LUT R18, R17, 0x800fffff, RZ, 0xc0, !PT ;  /* 0x800fffff11127812 */ /* 0x000fe400078ec0ff */
[C---:B------:R-:W-:Y:S02]  /*5070*/  FSETP.GEU.AND P3, PT, |R15|.reuse, 1.469367938527859385e-39, PT ;  /* 0x001000000f00780b */ /* 0x040fe40003f6e200 */
[----:B------:R-:W-:Y:S01]  /*5080*/  LOP3.LUT R19, R18, 0x3ff00000, RZ, 0xfc, !PT ;  /* 0x3ff0000012137812 */ /* 0x000fe200078efcff */
[----:B------:R-:W-:Y:S01]  /*5090*/  IMAD.MOV.U32 R18, RZ, RZ, R16 ;  /* 0x000000ffff127224 */ /* 0x000fe200078e0010 */
[----:B------:R-:W-:Y:S02]  /*50a0*/  MOV R12, 0x1 ;  /* 0x00000001000c7802 */ /* 0x000fe40000000f00 */
[----:B------:R-:W-:-:S02]  /*50b0*/  LOP3.LUT R9, R15, 0x7ff00000, RZ, 0xc0, !PT ;  /* 0x7ff000000f097812 */ /* 0x000fc400078ec0ff */
[----:B------:R-:W-:Y:S01]  /*50c0*/  LOP3.LUT R28, R17, 0x7ff00000, RZ, 0xc0, !PT ;  /* 0x7ff00000111c7812 */ /* 0x000fe200078ec0ff */
[----:B------:R-:W-:-:S03]  /*50d0*/  @!P0 DMUL R18, R16, 8.98846567431157953865e+307 ;  /* 0x7fe0000010128828 */ /* 0x000fc60000000000 */
[----:B------:R-:W-:Y:S02]  /*50e0*/  ISETP.GE.U32.AND P2, PT, R9, R28, PT ;  /* 0x0000001c0900720c */ /* 0x000fe40003f46070 */
[----:B------:R-:W-:Y:S01]  /*50f0*/  @!P3 LOP3.LUT R10, R17, 0x7ff00000, RZ, 0xc0, !PT ;  /* 0x7ff00000110ab812 */ /* 0x000fe200078ec0ff */
[----:B------:R-:W0:Y:S01]  /*5100*/  MUFU.RCP64H R13, R19 ;  /* 0x00000013000d7308 */ /* 0x000e220000001800 */
[----:B------:R-:W-:Y:S02]  /*5110*/  @!P3 MOV R42, RZ ;  /* 0x000000ff002ab202 */ /* 0x000fe40000000f00 */
[----:B------:R-:W-:Y:S01]  /*5120*/  @!P3 ISETP.GE.U32.AND P4, PT, R9, R10, PT ;  /* 0x0000000a0900b20c */ /* 0x000fe20003f86070 */
[----:B------:R-:W-:Y:S01]  /*5130*/  IMAD.MOV.U32 R10, RZ, RZ, 0x1ca00000 ;  /* 0x1ca00000ff0a7424 */ /* 0x000fe200078e00ff */
[----:B------:R-:W-:-:S04]  /*5140*/  @!P0 LOP3.LUT R28, R19, 0x7ff00000, RZ, 0xc0, !PT ;  /* 0x7ff00000131c8812 */ /* 0x000fc800078ec0ff */
[----:B------:R-:W-:-:S04]  /*5150*/  @!P3 SEL R11, R10, 0x63400000, !P4 ;  /* 0x634000000a0bb807 */ /* 0x000fc80006000000 */
[----:B------:R-:W-:Y:S01]  /*5160*/  @!P3 LOP3.LUT R11, R11, 0x80000000, R15, 0xf8, !PT ;  /* 0x800000000b0bb812 */ /* 0x000fe200078ef80f */
[----:B0-----:R-:W-:-:S03]  /*5170*/  DFMA R20, R12, -R18, 1 ;  /* 0x3ff000000c14742b */ /* 0x001fc60000000812 */
[----:B------:R-:W-:Y:S01]  /*5180*/  @!P3 LOP3.LUT R43, R11, 0x100000, RZ, 0xfc, !PT ;  /* 0x001000000b2bb812 */ /* 0x000fe200078efcff */
[----:B------:R-:W-:-:S04]  /*5190*/  IMAD.MOV.U32 R11, RZ, RZ, R9 ;  /* 0x000000ffff0b7224 */ /* 0x000fc800078e0009 */
[----:B------:R-:W-:-:S08]  /*51a0*/  DFMA R20, R20, R20, R20 ;  /* 0x000000141414722b */ /* 0x000fd00000000014 */
[----:B------:R-:W-:Y:S01]  /*51b0*/  DFMA R20, R12, R20, R12 ;  /* 0x000000140c14722b */ /* 0x000fe2000000000c */
[----:B------:R-:W-:Y:S01]  /*51c0*/  SEL R13, R10, 0x63400000, !P2 ;  /* 0x634000000a0d7807 */ /* 0x000fe20005000000 */
[----:B------:R-:W-:-:S03]  /*51d0*/  IMAD.MOV.U32 R12, RZ, RZ, R14 ;  /* 0x000000ffff0c7224 */ /* 0x000fc600078e000e */
[----:B------:R-:W-:-:S03]  /*51e0*/  LOP3.LUT R13, R13, 0x800fffff, R15, 0xf8, !PT ;  /* 0x800fffff0d0d7812 */ /* 0x000fc600078ef80f */
[----:B------:R-:W-:-:S03]  /*51f0*/  DFMA R22, R20, -R18, 1 ;  /* 0x3ff000001416742b */ /* 0x000fc60000000812 */
[----:B------:R-:W-:-:S05]  /*5200*/  @!P3 DFMA R12, R12, 2, -R42 ;  /* 0x400000000c0cb82b */ /* 0x000fca000000082a */
[----:B------:R-:W-:-:S05]  /*5210*/  DFMA R20, R20, R22, R20 ;  /* 0x000000161414722b */ /* 0x000fca0000000014 */
[----:B------:R-:W-:-:S03]  /*5220*/  @!P3 LOP3.LUT R11, R13, 0x7ff00000, RZ, 0xc0, !PT ;  /* 0x7ff000000d0bb812 */ /* 0x000fc600078ec0ff */
[----:B------:R-:W-:Y:S02]  /*5230*/  DMUL R22, R20, R12 ;  /* 0x0000000c14167228 */ /* 0x000fe40000000000 */
[----:B------:R-:W-:-:S05]  /*5240*/  VIADD R29, R11, 0xffffffff ;  /* 0xffffffff0b1d7836 */ /* 0x000fca0000000000 */
[----:B------:R-:W-:Y:S01]  /*5250*/  ISETP.GT.U32.AND P0, PT, R29, 0x7feffffe, PT ;  /* 0x7feffffe1d00780c */ /* 0x000fe20003f04070 */
[----:B------:R-:W-:Y:S01]  /*5260*/  DFMA R42, R22, -R18, R12 ;  /* 0x80000012162a722b */ /* 0x000fe2000000000c */
[----:B------:R-:W-:-:S04]  /*5270*/  IADD3 R29, PT, PT, R28, -0x1, RZ ;  /* 0xffffffff1c1d7810 */ /* 0x000fc80007ffe0ff */
[----:B------:R-:W-:-:S03]  /*5280*/  ISETP.GT.U32.OR P0, PT, R29, 0x7feffffe, P0 ;  /* 0x7feffffe1d00780c */ /* 0x000fc60000704470 */
[----:B------:R-:W-:-:S10]  /*5290*/  DFMA R20, R20, R42, R22 ;  /* 0x0000002a1414722b */ /* 0x000fd40000000016 */
        /* <DEDUP_REMOVED lines=19> */
[----:B------:R-:W-:Y:S02]  /*53d0*/  MOV R12, RZ ;  /* 0x000000ff000c7202 */ /* 0x000fe40000000f00 */
[----:B------:R-:W-:-:S04]  /*53e0*/  IADD3 R9, PT, PT, -R10, -0x43300000, RZ ;  /* 0xbcd000000a097810 */ /* 0x000fc80007ffe1ff */
[----:B------:R-:W-:Y:S02]  /*53f0*/  DFMA R12, R22, -R12, R20 ;  /* 0x8000000c160c722b */ /* 0x000fe40000000014 */
[----:B------:R-:W-:-:S08]  /*5400*/  DMUL.RP R20, R20, R14 ;  /* 0x0000000e14147228 */ /* 0x000fd00000008000 */
[----:B------:R-:W-:Y:S02]  /*5410*/  FSETP.NEU.AND P0, PT, |R13|, R9, PT ;  /* 0x000000090d00720b */ /* 0x000fe40003f0d200 */
[----:B------:R-:W-:Y:S02]  /*5420*/  LOP3.LUT R9, R21, R16, RZ, 0x3c, !PT ;  /* 0x0000001015097212 */ /* 0x000fe400078e3cff */
[----:B------:R-:W-:Y:S02]  /*5430*/  FSEL R22, R20, R22, !P0 ;  /* 0x0000001614167208 */ /* 0x000fe40004000000 */
[----:B------:R-:W-:Y:S01]  /*5440*/  FSEL R23, R9, R23, !P0 ;  /* 0x0000001709177208 */ /* 0x000fe20004000000 */
[----:B------:R-:W-:Y:S06]  /*5450*/  BRA `(.L_x_279) ;  /* 0x0000000000547947 */ /* 0x000fec0003800000 */
.L_x_278:
[----:B------:R-:W-:-:S14]  /*5460*/  DSETP.NAN.AND P0, PT, R14, R14, PT ;  /* 0x0000000e0e00722a */ /* 0x000fdc0003f08000 */
[----:B------:R-:W-:Y:S05]  /*5470*/  @P0 BRA `(.L_x_280) ;  /* 0x0000000000440947 */ /* 0x000fea0003800000 */
[----:B------:R-:W-:-:S14]  /*5480*/  DSETP.NAN.AND P0, PT, R16, R16, PT ;  /* 0x000000101000722a */ /* 0x000fdc0003f08000 */
[----:B------:R-:W-:Y:S05]  /*5490*/  @P0 BRA `(.L_x_281) ;  /* 0x0000000000300947 */ /* 0x000fea0003800000 */
[----:B------:R-:W-:Y:S01]  /*54a0*/  ISETP.NE.AND P0, PT, R11, R28, PT ;  /* 0x0000001c0b00720c */ /* 0x000fe20003f05270 */
[----:B------:R-:W-:Y:S02]  /*54b0*/  IMAD.MOV.U32 R22, RZ, RZ, 0x0 ;  /* 0x00000000ff167424 */ /* 0x000fe400078e00ff */
[----:B------:R-:W-:-:S10]  /*54c0*/  IMAD.MOV.U32 R23, RZ, RZ, -0x80000 ;  /* 0xfff80000ff177424 */ /* 0x000fd400078e00ff */
[----:B------:R-:W-:Y:S05]  /*54d0*/  @!P0 BRA `(.L_x_279) ;  /* 0x0000000000348947 */ /* 0x000fea0003800000 */
[----:B------:R-:W-:Y:S02]  /*54e0*/  ISETP.NE.AND P0, PT, R11, 0x7ff00000, PT ;  /* 0x7ff000000b00780c */ /* 0x000fe40003f05270 */
[----:B------:R-:W-:Y:S02]  /*54f0*/  LOP3.LUT R23, R15, 0x80000000, R17, 0x48, !PT ;  /* 0x800000000f177812 */ /* 0x000fe400078e4811 */
[----:B------:R-:W-:-:S13]  /*5500*/  ISETP.EQ.OR P0, PT, R28, RZ, !P0 ;  /* 0x000000ff1c00720c */ /* 0x000fda0004702670 */
[----:B------:R-:W-:Y:S02]  /*5510*/  @P0 LOP3.LUT R9, R23, 0x7ff00000, RZ, 0xfc, !PT ;  /* 0x7ff0000017090812 */ /* 0x000fe400078efcff */
[----:B------:R-:W-:Y:S01]  /*5520*/  @!P0 MOV R22, RZ ;  /* 0x000000ff00168202 */ /* 0x000fe20000000f00 */
[----:B------:R-:W-:Y:S02]  /*5530*/  @P0 IMAD.MOV.U32 R22, RZ, RZ, RZ ;  /* 0x000000ffff160224 */ /* 0x000fe400078e00ff */
[----:B------:R-:W-:Y:S01]  /*5540*/  @P0 IMAD.MOV.U32 R23, RZ, RZ, R9 ;  /* 0x000000ffff170224 */ /* 0x000fe200078e0009 */
[----:B------:R-:W-:Y:S06]  /*5550*/  BRA `(.L_x_279) ;  /* 0x0000000000147947 */ /* 0x000fec0003800000 */
.L_x_281:
[----:B------:R-:W-:Y:S02]  /*5560*/  LOP3.LUT R23, R17, 0x80000, RZ, 0xfc, !PT ;  /* 0x0008000011177812 */ /* 0x000fe400078efcff */
[----:B------:R-:W-:Y:S01]  /*5570*/  MOV R22, R16 ;  /* 0x0000001000167202 */ /* 0x000fe20000000f00 */
[----:B------:R-:W-:Y:S06]  /*5580*/  BRA `(.L_x_279) ;  /* 0x0000000000087947 */ /* 0x000fec0003800000 */
.L_x_280:
[----:B------:R-:W-:Y:S01]  /*5590*/  LOP3.LUT R23, R15, 0x80000, RZ, 0xfc, !PT ;  /* 0x000800000f177812 */ /* 0x000fe200078efcff */
[----:B------:R-:W-:-:S07]  /*55a0*/  IMAD.MOV.U32 R22, RZ, RZ, R14 ;  /* 0x000000ffff167224 */ /* 0x000fce00078e000e */
.L_x_279:
[----:B------:R-:W-:Y:S05]  /*55b0*/  BSYNC.RECONVERGENT B1 ;  /* 0x0000000000017941 */ /* 0x000fea0003800200 */
.L_x_277:
[----:B------:R-:W-:-:S04]  /*55c0*/  IMAD.MOV.U32 R9, RZ, RZ, 0x0 ;  /* 0x00000000ff097424 */ /* 0x000fc800078e00ff */
[----:B------:R-:W-:Y:S05]  /*55d0*/  RET.REL.NODEC R8 `(_Z23computeResponsibilitiesPKdS0_S0_S0_S0_PdS1_S1_iii) ;  /* 0xffffffa808887950 */ /* 0x000fea0003c3ffff */
        .weak           $__internal_4_$__cuda_sm20_dsqrt_rn_f64_mediumpath_v1
        .type           $__internal_4_$__cuda_sm20_dsqrt_rn_f64_mediumpath_v1,@function
        .size           $__internal_4_$__cuda_sm20_dsqrt_rn_f64_mediumpath_v1,($_Z23computeResponsibilitiesPKdS0_S0_S0_S0_PdS1_S1_iii$__internal_accurate_pow - $__internal_4_$__cuda_sm20_dsqrt_rn_f64_mediumpath_v1)
$__internal_4_$__cuda_sm20_dsqrt_rn_f64_mediumpath_v1:
[----:B------:R-:W-:Y:S01]  /*55e0*/  ISETP.GE.U32.AND P0, PT, R12, -0x3400000, PT ;  /* 0xfcc000000c00780c */ /* 0x000fe20003f06070 */
[----:B------:R-:W-:Y:S01]  /*55f0*/  BSSY.RECONVERGENT B1, `(.L_x_282) ;  /* 0x0000024000017945 */ /* 0x000fe20003800200 */
[----:B------:R-:W-:-:S11]  /*5600*/  MOV R12, R22 ;  /* 0x00000016000c7202 */ /* 0x000fd60000000f00 */
[----:B------:R-:W-:Y:S05]  /*5610*/  @!P0 BRA `(.L_x_283) ;  /* 0x0000000000208947 */ /* 0x000fea0003800000 */
[----:B------:R-:W-:-:S10]  /*5620*/  DFMA.RM R12, R10, R12, R14 ;  /* 0x0000000c0a0c722b */ /* 0x000fd4000000400e */
[----:B------:R-:W-:-:S05]  /*5630*/  IADD3 R10, P0, PT, R12, 0x1, RZ ;  /* 0x000000010c0a7810 */ /* 0x000fca0007f1e0ff */
[----:B------:R-:W-:-:S06]  /*5640*/  IMAD.X R11, RZ, RZ, R13, P0 ;  /* 0x000000ffff0b7224 */ /* 0x000fcc00000e060d */
[----:B------:R-:W-:-:S08]  /*5650*/  DFMA.RP R8, -R12, R10, R8 ;  /* 0x0000000a0c08722b */ /* 0x000fd00000008108 */
[----:B------:R-:W-:-:S06]  /*5660*/  DSETP.GT.AND P0, PT, R8, RZ, PT ;  /* 0x000000ff0800722a */ /* 0x000fcc0003f04000 */
[----:B------:R-:W-:Y:S02]  /*5670*/  FSEL R10, R10, R12, P0 ;  /* 0x0000000c0a0a7208 */ /* 0x000fe40000000000 */
[----:B------:R-:W-:Y:S01]  /*5680*/  FSEL R11, R11, R13, P0 ;  /* 0x0000000d0b0b7208 */ /* 0x000fe20000000000 */
[----:B------:R-:W-:Y:S06]  /*5690*/  BRA `(.L_x_284) ;  /* 0x0000000000647947 */ /* 0x000fec0003800000 */
.L_x_283:
[----:B------:R-:W-:-:S14]  /*56a0*/  DSETP.NE.AND P0, PT, R8, RZ, PT ;  /* 0x000000ff0800722a */ /* 0x000fdc0003f05000 */
[----:B------:R-:W-:Y:S05]  /*56b0*/  @!P0 BRA `(.L_x_285) ;  /* 0x0000000000588947 */ /* 0x000fea0003800000 */
[----:B------:R-:W-:-:S13]  /*56c0*/  ISETP.GE.AND P0, PT, R9, RZ, PT ;  /* 0x000000ff0900720c */ /* 0x000fda0003f06270 */
[----:B------:R-:W-:Y:S01]  /*56d0*/  @!P0 IMAD.MOV.U32 R10, RZ, RZ, 0x0 ;  /* 0x00000000ff0a8424 */ /* 0x000fe200078e00ff */
[----:B------:R-:W-:Y:S01]  /*56e0*/  @!P0 MOV R11, 0xfff80000 ;  /* 0xfff80000000b8802 */ /* 0x000fe20000000f00 */
[----:B------:R-:W-:Y:S06]  /*56f0*/  @!P0 BRA `(.L_x_284) ;  /* 0x00000000004c8947 */ /* 0x000fec0003800000 */
[----:B------:R-:W-:-:S13]  /*5700*/  ISETP.GT.AND P0, PT, R9, 0x7fefffff, PT ;  /* 0x7fefffff0900780c */ /* 0x000fda0003f04270 */
[----:B------:R-:W-:Y:S05]  /*5710*/  @P0 BRA `(.L_x_285) ;  /* 0x0000000000400947 */ /* 0x000fea0003800000 */
[----:B------:R-:W-:Y:S01]  /*5720*/  DMUL R8, R8, 8.11296384146066816958e+31 ;  /* 0x4690000008087828 */ /* 0x000fe20000000000 */
[----:B------:R-:W-:Y:S01]  /*5730*/  IMAD.MOV.U32 R12, RZ, RZ, RZ ;  /* 0x000000ffff0c7224 */ /* 0x000fe200078e00ff */
[----:B------:R-:W-:Y:S01]  /*5740*/  MOV R15, 0x3fd80000 ;  /* 0x3fd80000000f7802 */ /* 0x000fe20000000f00 */
[----:B------:R-:W-:-:S03]  /*5750*/  IMAD.MOV.U32 R14, RZ, RZ, 0x0 ;  /* 0x00000000ff0e7424 */ /* 0x000fc600078e00ff */
[----:B------:R-:W0:Y:S02]  /*5760*/  MUFU.RSQ64H R13, R9 ;  /* 0x00000009000d7308 */ /* 0x000e240000001c00 */
[----:B0-----:R-:W-:-:S08]  /*5770*/  DMUL R10, R12, R12 ;  /* 0x0000000c0c0a7228 */ /* 0x001fd00000000000 */
[----:B------:R-:W-:-:S08]  /*5780*/  DFMA R10, R8, -R10, 1 ;  /* 0x3ff00000080a742b */ /* 0x000fd0000000080a */
[----:B------:R-:W-:Y:S02]  /*5790*/  DFMA R14, R10, R14, 0.5 ;  /* 0x3fe000000a0e742b */ /* 0x000fe4000000000e */
[----:B------:R-:W-:-:S08]  /*57a0*/  DMUL R10, R12, R10 ;  /* 0x0000000a0c0a7228 */ /* 0x000fd00000000000 */
[----:B------:R-:W-:-:S08]  /*57b0*/  DFMA R14, R14, R10, R12 ;  /* 0x0000000a0e0e722b */ /* 0x000fd0000000000c */
[----:B------:R-:W-:Y:S02]  /*57c0*/  DMUL R10, R8, R14 ;  /* 0x0000000e080a7228 */ /* 0x000fe40000000000 */
[----:B------:R-:W-:-:S06]  /*57d0*/  VIADD R15, R15, 0xfff00000 ;  /* 0xfff000000f0f7836 */ /* 0x000fcc0000000000 */
[----:B------:R-:W-:-:S08]  /*57e0*/  DFMA R12, R10, -R10, R8 ;  /* 0x8000000a0a0c722b */ /* 0x000fd00000000008 */
[----:B------:R-:W-:-:S10]  /*57f0*/  DFMA R10, R14, R12, R10 ;  /* 0x0000000c0e0a722b */ /* 0x000fd4000000000a */
[----:B------:R-:W-:Y:S01]  /*5800*/  VIADD R11, R11, 0xfcb00000 ;  /* 0xfcb000000b0b7836 */ /* 0x000fe20000000000 */
[----:B------:R-:W-:Y:S06]  /*5810*/  BRA `(.L_x_284) ;  /* 0x0000000000047947 */ /* 0x000fec0003800000 */
.L_x_285:
[----:B------:R-:W-:-:S11]  /*5820*/  DADD R10, R8, R8 ;  /* 0x00000000080a7229 */ /* 0x000fd60000000008 */
.L_x_284:
[----:B------:R-:W-:Y:S05]  /*5830*/  BSYNC.RECONVERGENT B1 ;  /* 0x0000000000017941 */ /* 0x000fea0003800200 */
.L_x_282:
[----:B------:R-:W-:Y:S01]  /*5840*/  IMAD.MOV.U32 R17, RZ, RZ, 0x0 ;  /* 0x00000000ff117424 */ /* 0x000fe200078e00ff */
[----:B------:R-:W-:Y:S01]  /*5850*/  MOV R20, R10 ;  /* 0x0000000a00147202 */ /* 0x000fe20000000f00 */
[----:B------:R-:W-:Y:S02]  /*5860*/  IMAD.MOV.U32 R21, RZ, RZ, R11 ;  /* 0x000000ffff157224 */ /* 0x000fe400078e000b */
[----:B------:R-:W-:Y:S05]  /*5870*/  RET.REL.NODEC R16 `(_Z23computeResponsibilitiesPKdS0_S0_S0_S0_PdS1_S1_iii) ;  /* 0xffffffa410e07950 */ /* 0x000fea0003c3ffff */
        .type           $_Z23computeResponsibilitiesPKdS0_S0_S0_S0_PdS1_S1_iii$__internal_accurate_pow,@function
        .size           $_Z23computeResponsibilitiesPKdS0_S0_S0_S0_PdS1_S1_iii$__internal_accurate_pow,(.L_x_293 - $_Z23computeResponsibilitiesPKdS0_S0_S0_S0_PdS1_S1_iii$__internal_accurate_pow)
$_Z23computeResponsibilitiesPKdS0_S0_S0_S0_PdS1_S1_iii$__internal_accurate_pow:
[----:B------:R-:W0:Y:S01]  /*5880*/  MUFU.RCP64H R13, 1.7853975296020507812 ;  /* 0x3ffc90fd000d7908 */ /* 0x000e220000001800 */
[----:B------:R-:W-:Y:S02]  /*5890*/  HFMA2 R10, -RZ, RZ, -0.04791259765625, 0.001598358154296875 ;  /* 0xaa22168cff0a7431 */ /* 0x000fe400000001ff */
[----:B------:R-:W-:Y:S01]  /*58a0*/  IMAD.MOV.U32 R11, RZ, RZ, 0x3ffc90fd ;  /* 0x3ffc90fdff0b7424 */ /* 0x000fe200078e00ff */
[----:B------:R-:W-:Y:S01]  /*58b0*/  UMOV UR4, 0xaeef4ba0 ;  /* 0xaeef4ba000047882 */ /* 0x000fe20000000000 */
[----:B------:R-:W-:Y:S01]  /*58c0*/  IMAD.MOV.U32 R12, RZ, RZ, RZ ;  /* 0x000000ffff0c7224 */ /* 0x000fe200078e00ff */
[----:B------:R-:W-:Y:S01]  /*58d0*/  UMOV UR5, 0x3fcb7812 ;  /* 0x3fcb781200057882 */ /* 0x000fe20000000000 */
[----:B------:R-:W-:Y:S01]  /*58e0*/  MOV R14, 0x41ad3b5a ;  /* 0x41ad3b5a000e7802 */ /* 0x000fe20000000f00 */
[----:B------:R-:W-:Y:S01]  /*58f0*/  IMAD.MOV.U32 R15, RZ, RZ, 0x3ed0f5d2 ;  /* 0x3ed0f5d2ff0f7424 */ /* 0x000fe200078e00ff */
[----:B------:R-:W-:Y:S01]  /*5900*/  UMOV UR8, 0x7d2cafe2 ;  /* 0x7d2cafe200087882 */ /* 0x000fe20000000000 */
[----:B------:R-:W-:Y:S01]  /*5910*/  UMOV UR9, 0x3eb0f5ff ;  /* 0x3eb0f5ff00097882 */ /* 0x000fe20000000000 */
[----:B------:R-:W-:-:S05]  /*5920*/  IMAD.SHL.U32 R7, R9, 0x2, RZ ;  /* 0x0000000209077824 */ /* 0x000fca00078e00ff */
[----:B------:R-:W-:Y:S01]  /*5930*/  ISETP.GT.U32.AND P0, PT, R7, -0x2000001, PT ;  /* 0xfdffffff0700780c */ /* 0x000fe20003f04070 */
[----:B0-----:R-:W-:-:S08]  /*5940*/  DFMA R10, R12, -R10, 1 ;  /* 0x3ff000000c0a742b */ /* 0x001fd0000000080a */
[----:B------:R-:W-:-:S08]  /*5950*/  DFMA R10, R10, R10, R10 ;  /* 0x0000000a0a0a722b */ /* 0x000fd0000000000a */
[----:B------:R-:W-:-:S08]  /*5960*/  DFMA R12, R12, R10, R12 ;  /* 0x0000000a0c0c722b */ /* 0x000fd0000000000c */
[----:B------:R-:W-:-:S08]  /*5970*/  DMUL R10, R12, -UR4 ;  /* 0x800000040c0a7c28 */ /* 0x000fd00008000000 */
[----:B------:R-:W-:-:S08]  /*5980*/  DFMA R10, R12, -UR4, R10 ;  /* 0x800000040c0a7c2b */ /* 0x000fd0000800000a */
[C---:B------:R-:W-:Y:S02]  /*5990*/  DMUL R16, R10.reuse, R10 ;  /* 0x0000000a0a107228 */ /* 0x040fe40000000000 */
[----:B------:R-:W-:-:S06]  /*59a0*/  DADD R18, -R10, -UR4 ;  /* 0x800000040a127e29 */ /* 0x000fcc0008000100 */
[----:B------:R-:W-:Y:S01]  /*59b0*/  DFMA R14, R16, UR8, R14 ;  /* 0x00000008100e7c2b */ /* 0x000fe2000800000e */
[----:B------:R-:W-:Y:S01]  /*59c0*/  UMOV UR8, 0x75488a3f ;  /* 0x75488a3f00087882 */ /* 0x000fe20000000000 */
[----:B------:R-:W-:Y:S01]  /*59d0*/  UMOV UR9, 0x3ef3b20a ;  /* 0x3ef3b20a00097882 */ /* 0x000fe20000000000 */
[----:B------:R-:W-:Y:S02]  /*59e0*/  DADD R22, R18, R18 ;  /* 0x0000000012167229 */ /* 0x000fe40000000012 */
[----:B------:R-:W-:-:S03]  /*59f0*/  DMUL R18, R10, R10 ;  /* 0x0000000a0a127228 */ /* 0x000fc60000000000 */
[----:B------:R-:W-:Y:S01]  /*5a00*/  DFMA R14, R16, R14, UR8 ;  /* 0x00000008100e7e2b */ /* 0x000fe2000800000e */
[----:B------:R-:W-:Y:S01]  /*5a10*/  UMOV UR8, 0xe4faecd5 ;  /* 0xe4faecd500087882 */ /* 0x000fe20000000000 */
[----:B------:R-:W-:Y:S01]  /*5a20*/  UMOV UR9, 0x3f1745cd ;  /* 0x3f1745cd00097882 */ /* 0x000fe20000000000 */
[----:B------:R-:W-:Y:S01]  /*5a30*/  DFMA R22, -R10, -UR4, R22 ;  /* 0x800000040a167c2b */ /* 0x000fe20008000116 */
[----:B------:R-:W-:Y:S01]  /*5a40*/  UMOV UR4, 0xb9e7b0 ;  /* 0x00b9e7b000047882 */ /* 0x000fe20000000000 */
[----:B------:R-:W-:-:S03]  /*5a50*/  UMOV UR5, 0x3c46a4cb ;  /* 0x3c46a4cb00057882 */ /* 0x000fc60000000000 */
[----:B------:R-:W-:Y:S01]  /*5a60*/  DFMA R14, R16, R14, UR8 ;  /* 0x00000008100e7e2b */ /* 0x000fe2000800000e */
[----:B------:R-:W-:Y:S01]  /*5a70*/  UMOV UR8, 0x258a578b ;  /* 0x258a578b00087882 */ /* 0x000fe20000000000 */
[----:B------:R-:W-:Y:S01]  /*5a80*/  UMOV UR9, 0x3f3c71c7 ;  /* 0x3f3c71c700097882 */ /* 0x000fe20000000000 */
[----:B------:R-:W-:-:S05]  /*5a90*/  DMUL R12, R12, R22 ;  /* 0x000000160c0c7228 */ /* 0x000fca0000000000 */
[----:B------:R-:W-:Y:S01]  /*5aa0*/  DFMA R14, R16, R14, UR8 ;  /* 0x00000008100e7e2b */ /* 0x000fe2000800000e */
[----:B------:R-:W-:Y:S01]  /*5ab0*/  UMOV UR8, 0x9242b910 ;  /* 0x9242b91000087882 */ /* 0x000fe20000000000 */
[----:B------:R-:W-:-:S03]  /*5ac0*/  UMOV UR9, 0x3f624924 ;  /* 0x3f62492400097882 */ /* 0x000fc60000000000 */
[----:B------:R-:W-:Y:S01]  /*5ad0*/  VIADD R27, R13, 0x100000 ;  /* 0x001000000d1b7836 */ /* 0x000fe20000000000 */
[----:B------:R-:W-:Y:S02]  /*5ae0*/  MOV R26, R12 ;  /* 0x0000000c001a7202 */ /* 0x000fe40000000f00 */
[----:B------:R-:W-:Y:S01]  /*5af0*/  DFMA R14, R16, R14, UR8 ;  /* 0x00000008100e7e2b */ /* 0x000fe2000800000e */
[----:B------:R-:W-:Y:S01]  /*5b00*/  UMOV UR8, 0x99999dfb ;  /* 0x99999dfb00087882 */ /* 0x000fe20000000000 */
[----:B------:R-:W-:-:S06]  /*5b10*/  UMOV UR9, 0x3f899999 ;  /* 0x3f89999900097882 */ /* 0x000fcc0000000000 */
[----:B------:R-:W-:Y:S01]  /*5b20*/  DFMA R20, R16, R14, UR8 ;  /* 0x0000000810147e2b */ /* 0x000fe2000800000e */
[----:B------:R-:W-:Y:S01]  /*5b30*/  UMOV UR8, 0x55555555 ;  /* 0x5555555500087882 */ /* 0x000fe20000000000 */
[----:B------:R-:W-:-:S06]  /*5b40*/  UMOV UR9, 0x3fb55555 ;  /* 0x3fb5555500097882 */ /* 0x000fcc0000000000 */
[----:B------:R-:W-:-:S08]  /*5b50*/  DFMA R14, R16, R20, UR8 ;  /* 0x00000008100e7e2b */ /* 0x000fd00008000014 */
[----:B------:R-:W-:-:S08]  /*5b60*/  DADD R24, -R14, UR8 ;  /* 0x000000080e187e29 */ /* 0x000fd00008000100 */
[----:B------:R-:W-:Y:S02]  /*5b70*/  DFMA R24, R16, R20, R24 ;  /* 0x000000141018722b */ /* 0x000fe40000000018 */
[----:B------:R-:W-:-:S06]  /*5b80*/  DMUL R16, R10, R18 ;  /* 0x000000120a107228 */ /* 0x000fcc0000000000 */
[----:B------:R-:W-:Y:S01]  /*5b90*/  DADD R22, R24, -UR4 ;  /* 0x8000000418167e29 */ /* 0x000fe20008000000 */
[----:B------:R-:W-:Y:S01]  /*5ba0*/  UMOV UR4, 0x0 ;  /* 0x0000000000047882 */ /* 0x000fe20000000000 */
[C---:B------:R-:W-:Y:S01]  /*5bb0*/  DFMA R28, R10.reuse, R18, -R16 ;  /* 0x000000120a1c722b */ /* 0x040fe20000000810 */
[----:B------:R-:W-:Y:S01]  /*5bc0*/  UMOV UR5, 0x40080000 ;  /* 0x4008000000057882 */ /* 0x000fe20000000000 */
[----:B------:R-:W-:-:S04]  /*5bd0*/  DFMA R24, R10, R10, -R18 ;  /* 0x0000000a0a18722b */ /* 0x000fc80000000812 */
[----:B------:R-:W-:Y:S02]  /*5be0*/  DADD R20, R14, R22 ;  /* 0x000000000e147229 */ /* 0x000fe40000000016 */
[----:B------:R-:W-:Y:S02]  /*5bf0*/  DFMA R28, R12, R18, R28 ;  /* 0x000000120c1c722b */ /* 0x000fe4000000001c */
[----:B------:R-:W-:-:S04]  /*5c00*/  DFMA R24, R10, R26, R24 ;  /* 0x0000001a0a18722b */ /* 0x000fc80000000018 */
[----:B------:R-:W-:Y:S02]  /*5c10*/  DMUL R18, R20, R16 ;  /* 0x0000001014127228 */ /* 0x000fe40000000000 */
[----:B------:R-:W-:Y:S02]  /*5c20*/  DADD R14, R14, -R20 ;  /* 0x000000000e0e7229 */ /* 0x000fe40000000814 */
[----:B------:R-:W-:-:S04]  /*5c30*/  DFMA R24, R10, R24, R28 ;  /* 0x000000180a18722b */ /* 0x000fc8000000001c */
[----:B------:R-:W-:Y:S02]  /*5c40*/  DFMA R26, R20, R16, -R18 ;  /* 0x00000010141a722b */ /* 0x000fe40000000812 */
[----:B------:R-:W-:-:S06]  /*5c50*/  DADD R14, R22, R14 ;  /* 0x00000000160e7229 */ /* 0x000fcc000000000e */
[----:B------:R-:W-:-:S08]  /*5c60*/  DFMA R24, R20, R24, R26 ;  /* 0x000000181418722b */ /* 0x000fd0000000001a */
[----:B------:R-:W-:-:S08]  /*5c70*/  DFMA R24, R14, R16, R24 ;  /* 0x000000100e18722b */ /* 0x000fd00000000018 */
[----:B------:R-:W-:-:S08]  /*5c80*/  DADD R16, R18, R24 ;  /* 0x0000000012107229 */ /* 0x000fd00000000018 */
[--C-:B------:R-:W-:Y:S02]  /*5c90*/  DADD R14, R10, R16.reuse ;  /* 0x000000000a0e7229 */ /* 0x100fe40000000010 */
[----:B------:R-:W-:-:S06]  /*5ca0*/  DADD R18, R18, -R16 ;  /* 0x0000000012127229 */ /* 0x000fcc0000000810 */
[----:B------:R-:W-:Y:S02]  /*5cb0*/  DADD R10, R10, -R14 ;  /* 0x000000000a0a7229 */ /* 0x000fe4000000080e */
[----:B------:R-:W-:-:S06]  /*5cc0*/  DADD R18, R24, R18 ;  /* 0x0000000018127229 */ /* 0x000fcc0000000012 */
[----:B------:R-:W-:-:S08]  /*5cd0*/  DADD R10, R16, R10 ;  /* 0x00000000100a7229 */ /* 0x000fd0000000000a */
[----:B------:R-:W-:-:S08]  /*5ce0*/  DADD R10, R18, R10 ;  /* 0x00000000120a7229 */ /* 0x000fd0000000000a */
[----:B------:R-:W-:Y:S01]  /*5cf0*/  DADD R16, R12, R10 ;  /* 0x000000000c107229 */ /* 0x000fe2000000000a */
[----:B------:R-:W-:Y:S01]  /*5d00*/  IMAD.MOV.U32 R12, RZ, RZ, -0x105c611 ;  /* 0xfefa39efff0c7424 */ /* 0x000fe200078e00ff */
[----:B------:R-:W-:Y:S01]  /*5d10*/  MOV R10, 0xfefa39ef ;  /* 0xfefa39ef000a7802 */ /* 0x000fe20000000f00 */
[----:B------:R-:W-:Y:S02]  /*5d20*/  IMAD.MOV.U32 R13, RZ, RZ, 0x3fe62e42 ;  /* 0x3fe62e42ff0d7424 */ /* 0x000fe400078e00ff */
[----:B------:R-:W-:-:S03]  /*5d30*/  IMAD.MOV.U32 R11, RZ, RZ, 0x3fe62e42 ;  /* 0x3fe62e42ff0b7424 */ /* 0x000fc600078e00ff */
[----:B------:R-:W-:-:S08]  /*5d40*/  DADD R18, R14, R16 ;  /* 0x000000000e127229 */ /* 0x000fd00000000010 */
[--C-:B------:R-:W-:Y:S02]  /*5d50*/  DFMA R12, R12, UR4, R18.reuse ;  /* 0x000000040c0c7c2b */ /* 0x100fe40008000012 */
[----:B------:R-:W-:-:S06]  /*5d60*/  DADD R14, R14, -R18 ;  /* 0x000000000e0e7229 */ /* 0x000fcc0000000812 */
[----:B------:R-:W-:Y:S02]  /*5d70*/  DFMA R20, -R10, 3, R12 ;  /* 0x400800000a14782b */ /* 0x000fe4000000010c */
[----:B------:R-:W-:Y:S01]  /*5d80*/  DADD R14, R16, R14 ;  /* 0x00000000100e7229 */ /* 0x000fe2000000000e */
[----:B------:R-:W-:Y:S01]  /*5d90*/  IMAD.MOV.U32 R16, RZ, RZ, 0x3b39803f ;  /* 0x3b39803fff107424 */ /* 0x000fe200078e00ff */
[----:B------:R-:W-:-:S04]  /*5da0*/  MOV R17, 0x3c7abc9e ;  /* 0x3c7abc9e00117802 */ /* 0x000fc80000000f00 */
[----:B------:R-:W-:Y:S01]  /*5db0*/  DADD R20, -R18, R20 ;  /* 0x0000000012147229 */ /* 0x000fe20000000114 */
[----:B------:R-:W-:Y:S01]  /*5dc0*/  LOP3.LUT R19, R9, 0xff0fffff, RZ, 0xc0, !PT ;  /* 0xff0fffff09137812 */ /* 0x000fe200078ec0ff */
[----:B------:R-:W-:-:S03]  /*5dd0*/  IMAD.MOV.U32 R18, RZ, RZ, R8 ;  /* 0x000000ffff127224 */ /* 0x000fc600078e0008 */
[----:B------:R-:W-:-:S03]  /*5de0*/  SEL R19, R19, R9, P0 ;  /* 0x0000000913137207 */ /* 0x000fc60000000000 */
[----:B------:R-:W-:-:S08]  /*5df0*/  DADD R14, R14, -R20 ;  /* 0x000000000e0e7229 */ /* 0x000fd00000000814 */
[----:B------:R-:W-:Y:S01]  /*5e00*/  DFMA R14, R16, UR4, R14 ;  /* 0x00000004100e7c2b */ /* 0x000fe2000800000e */
[----:B------:R-:W-:Y:S01]  /*5e10*/  UMOV UR4, 0x3b39803f ;  /* 0x3b39803f00047882 */ /* 0x000fe20000000000 */
[----:B------:R-:W-:-:S06]  /*5e20*/  UMOV UR5, 0x3c7abc9e ;  /* 0x3c7abc9e00057882 */ /* 0x000fcc0000000000 */
[----:B------:R-:W-:-:S08]  /*5e30*/  DADD R16, R12, R14 ;  /* 0x000000000c107229 */ /* 0x000fd0000000000e */
[----:B------:R-:W-:Y:S02]  /*5e40*/  DADD R12, R12, -R16 ;  /* 0x000000000c0c7229 */ /* 0x000fe40000000810 */
[----:B------:R-:W-:-:S06]  /*5e50*/  DMUL R8, R16, R18 ;  /* 0x0000001210087228 */ /* 0x000fcc0000000000 */
[----:B------:R-:W-:Y:S02]  /*5e60*/  DADD R12, R14, R12 ;  /* 0x000000000e0c7229 */ /* 0x000fe4000000000c */
[----:B------:R-:W-:Y:S01]  /*5e70*/  DFMA R16, R16, R18, -R8 ;  /* 0x000000121010722b */ /* 0x000fe20000000808 */
[----:B------:R-:W-:Y:S01]  /*5e80*/  MOV R14, 0x652b82fe ;  /* 0x652b82fe000e7802 */ /* 0x000fe20000000f00 */
[----:B------:R-:W-:-:S06]  /*5e90*/  IMAD.MOV.U32 R15, RZ, RZ, 0x3ff71547 ;  /* 0x3ff71547ff0f7424 */ /* 0x000fcc00078e00ff */
[----:B------:R-:W-:-:S08]  /*5ea0*/  DFMA R16, R12, R18, R16 ;  /* 0x000000120c10722b */ /* 0x000fd00000000010 */
[----:B------:R-:W-:-:S08]  /*5eb0*/  DADD R12, R8, R16 ;  /* 0x00000000080c7229 */ /* 0x000fd00000000010 */
[----:B------:R-:W-:Y:S02]  /*5ec0*/  DFMA R14, R12, R14, 6.75539944105574400000e+15 ;  /* 0x433800000c0e742b */ /* 0x000fe4000000000e */
[----:B------:R-:W-:Y:S01]  /*5ed0*/  FSETP.GEU.AND P0, PT, |R13|, 4.1917929649353027344, PT ;  /* 0x4086232b0d00780b */ /* 0x000fe20003f0e200 */
[----:B------:R-:W-:-:S05]  /*5ee0*/  DADD R8, R8, -R12 ;  /* 0x0000000008087229 */ /* 0x000fca000000080c */
[----:B------:R-:W-:-:S03]  /*5ef0*/  DADD R18, R14, -6.75539944105574400000e+15 ;  /* 0xc33800000e127429 */ /* 0x000fc60000000000 */
[----:B------:R-:W-:-:S05]  /*5f00*/  DADD R8, R16, R8 ;  /* 0x0000000010087229 */ /* 0x000fca0000000008 */
[----:B------:R-:W-:-:S08]  /*5f10*/  DFMA R10, R18, -R10, R12 ;  /* 0x8000000a120a722b */ /* 0x000fd0000000000c */
[----:B------:R-:W-:Y:S01]  /*5f20*/  DFMA R10, R18, -UR4, R10 ;  /* 0x80000004120a7c2b */ /* 0x000fe2000800000a */
[----:B------:R-:W-:Y:S01]  /*5f30*/  UMOV UR4, 0x69ce2bdf ;  /* 0x69ce2bdf00047882 */ /* 0x000fe20000000000 */
[----:B------:R-:W-:Y:S01]  /*5f40*/  IMAD.MOV.U32 R18, RZ, RZ, -0x35dec16 ;  /* 0xfca213eaff127424 */ /* 0x000fe200078e00ff */
[----:B------:R-:W-:Y:S01]  /*5f50*/  MOV R19, 0x3e928af3 ;  /* 0x3e928af300137802 */ /* 0x000fe20000000f00 */
[----:B------:R-:W-:-:S05]  /*5f60*/  UMOV UR5, 0x3e5ade15 ;  /* 0x3e5ade1500057882 */ /* 0x000fca0000000000 */
[----:B------:R-:W-:Y:S01]  /*5f70*/  DFMA R18, R10, UR4, R18 ;  /* 0x000000040a127c2b */ /* 0x000fe20008000012 */
        /* <DEDUP_REMOVED lines=23> */
[----:B------:R-:W-:-:S08]  /*60f0*/  DFMA R18, R10, R18, UR4 ;  /* 0x000000040a127e2b */ /* 0x000fd00008000012 */
[----:B------:R-:W-:-:S08]  /*6100*/  DFMA R18, R10, R18, 1 ;  /* 0x3ff000000a12742b */ /* 0x000fd00000000012 */
[----:B------:R-:W-:-:S10]  /*6110*/  DFMA R18, R10, R18, 1 ;  /* 0x3ff000000a12742b */ /* 0x000fd40000000012 */
[----:B------:R-:W-:Y:S02]  /*6120*/  IMAD R11, R14, 0x100000, R19 ;  /* 0x001000000e0b7824 */ /* 0x000fe400078e0213 */
[----:B------:R-:W-:Y:S01]  /*6130*/  IMAD.MOV.U32 R10, RZ, RZ, R18 ;  /* 0x000000ffff0a7224 */ /* 0x000fe200078e0012 */
[----:B------:R-:W-:Y:S06]  /*6140*/  @!P0 BRA `(.L_x_286) ;  /* 0x0000000000348947 */ /* 0x000fec0003800000 */
[----:B------:R-:W-:Y:S01]  /*6150*/  FSETP.GEU.AND P1, PT, |R13|, 4.2275390625, PT ;  /* 0x408748000d00780b */ /* 0x000fe20003f2e200 */
[C---:B------:R-:W-:Y:S02]  /*6160*/  DADD R10, R12.reuse, +INF ;  /* 0x7ff000000c0a7429 */ /* 0x040fe40000000000 */
[----:B------:R-:W-:-:S08]  /*6170*/  DSETP.GEU.AND P0, PT, R12, RZ, PT ;  /* 0x000000ff0c00722a */ /* 0x000fd00003f0e000 */
[----:B------:R-:W-:Y:S02]  /*6180*/  FSEL R10, R10, RZ, P0 ;  /* 0x000000ff0a0a7208 */ /* 0x000fe40000000000 */
[----:B------:R-:W-:Y:S01]  /*6190*/  FSEL R11, R11, RZ, P0 ;  /* 0x000000ff0b0b7208 */ /* 0x000fe20000000000 */
[----:B------:R-:W-:Y:S06]  /*61a0*/  @P1 BRA `(.L_x_286) ;  /* 0x00000000001c1947 */ /* 0x000fec0003800000 */
[----:B------:R-:W-:-:S04]  /*61b0*/  LEA.HI R7, R14, R14, RZ, 0x1 ;  /* 0x0000000e0e077211 */ /* 0x000fc800078f08ff */
[----:B------:R-:W-:-:S04]  /*61c0*/  SHF.R.S32.HI R7, RZ, 0x1, R7 ;  /* 0x00000001ff077819 */ /* 0x000fc80000011407 */
[----:B------:R-:W-:Y:S01]  /*61d0*/  IADD3 R10, PT, PT, R14, -R7, RZ ;  /* 0x800000070e0a7210 */ /* 0x000fe20007ffe0ff */
[----:B------:R-:W-:-:S03]  /*61e0*/  IMAD R19, R7, 0x100000, R19 ;  /* 0x0010000007137824 */ /* 0x000fc600078e0213 */
[----:B------:R-:W-:Y:S01]  /*61f0*/  LEA R11, R10, 0x3ff00000, 0x14 ;  /* 0x3ff000000a0b7811 */ /* 0x000fe200078ea0ff */
[----:B------:R-:W-:-:S06]  /*6200*/  IMAD.MOV.U32 R10, RZ, RZ, RZ ;  /* 0x000000ffff0a7224 */ /* 0x000fcc00078e00ff */
[----:B------:R-:W-:-:S11]  /*6210*/  DMUL R10, R18, R10 ;  /* 0x0000000a120a7228 */ /* 0x000fd60000000000 */
.L_x_286:
[----:B------:R-:W-:Y:S02]  /*6220*/  DFMA R8, R8, R10, R10 ;  /* 0x0000000a0808722b */ /* 0x000fe4000000000a */
[----:B------:R-:W-:-:S08]  /*6230*/  DSETP.NEU.AND P0, PT, |R10|, +INF , PT ;  /* 0x7ff000000a00742a */ /* 0x000fd00003f0d200 */
[----:B------:R-:W-:Y:S02]  /*6240*/  FSEL R32, R10, R8, !P0 ;  /* 0x000000080a207208 */ /* 0x000fe40004000000 */
[----:B------:R-:W-:Y:S01]  /*6250*/  FSEL R33, R11, R9, !P0 ;  /* 0x000000090b217208 */ /* 0x000fe20004000000 */
[----:B------:R-:W-:Y:S01]  /*6260*/  IMAD.MOV.U32 R9, RZ, RZ, 0x0 ;  /* 0x00000000ff097424 */ /* 0x000fe200078e00ff */
[----:B------:R-:W-:-:S04]  /*6270*/  MOV R8, R4 ;  /* 0x0000000400087202 */ /* 0x000fc80000000f00 */
[----:B------:R-:W-:Y:S05]  /*6280*/  RET.REL.NODEC R8 `(_Z23computeResponsibilitiesPKdS0_S0_S0_S0_PdS1_S1_iii) ;  /* 0xffffff9c085c7950 */ /* 0x000fea0003c3ffff */
.L_x_287:
        /* <DEDUP_REMOVED lines=15> */
.L_x_293:


//--------------------- .nv.shared._Z5mStepPKdS0_PdS1_iii --------------------------
	.section	.nv.shared._Z5mStepPKdS0_PdS1_iii,"aw",@nobits
	.sectionflags	@""
	.align	16
	.zero		1024


//--------------------- .nv.shared.reserved.0     --------------------------
	.section	.nv.shared.reserved.0,"aw",@nobits
	.weak		__nv_reservedSMEM_offset_0_alias
	.size		__nv_reservedSMEM_offset_0_alias, 0, 64
	.other		__nv_reservedSMEM_offset_0_alias,@"STO_CUDA_RESERVED_SHARED STV_DEFAULT"
__nv_reservedSMEM_offset_0_alias:
	.zero		0
	.zero		64


//--------------------- .nv.shared._Z17reduceCovMatricesPdS_S_iiiii --------------------------
	.section	.nv.shared._Z17reduceCovMatricesPdS_S_iiiii,"aw",@nobits
	.sectionflags	@""
	.align	16
	.zero		1024


//--------------------- .nv.shared._Z16reduceWeightMeanPdS_S_S_iiii --------------------------
	.section	.nv.shared._Z16reduceWeightMeanPdS_S_S_iiii,"aw",@nobits
	.sectionflags	@""
	.align	16
.nv.shared._Z16reduceWeightMeanPdS_S_S_iiii:
	.zero		23552


//--------------------- .nv.shared._Z23computeResponsibilitiesPKdS0_S0_S0_S0_PdS1_S1_iii --------------------------
	.section	.nv.shared._Z23computeResponsibilitiesPKdS0_S0_S0_S0_PdS1_S1_iii,"aw",@nobits
	.sectionflags	@""
	.align	16
	.zero		1024


//--------------------- .nv.constant0._Z5mStepPKdS0_PdS1_iii --------------------------
	.section	.nv.constant0._Z5mStepPKdS0_PdS1_iii,"a",@progbits
	.sectionflags	@""
	.align	4
.nv.constant0._Z5mStepPKdS0_PdS1_iii:
	.zero		940


//--------------------- .nv.constant0._Z17reduceCovMatricesPdS_S_iiiii --------------------------
	.section	.nv.constant0._Z17reduceCovMatricesPdS_S_iiiii,"a",@progbits
	.sectionflags	@""
	.align	4
.nv.constant0._Z17reduceCovMatricesPdS_S_iiiii:
	.zero		940


//--------------------- .nv.constant0._Z16reduceWeightMeanPdS_S_S_iiii --------------------------
	.section	.nv.constant0._Z16reduceWeightMeanPdS_S_S_iiii,"a",@progbits
	.sectionflags	@""
	.align	4
.nv.constant0._Z16reduceWeightMeanPdS_S_S_iiii:
	.zero		944


//--------------------- .nv.constant0._Z23computeResponsibilitiesPKdS0_S0_S0_S0_PdS1_S1_iii --------------------------
	.section	.nv.constant0._Z23computeResponsibilitiesPKdS0_S0_S0_S0_PdS1_S1_iii,"a",@progbits
	.sectionflags	@""
	.align	4
.nv.constant0._Z23computeResponsibilitiesPKdS0_S0_S0_S0_PdS1_S1_iii:
	.zero		972


//--------------------- SYMBOLS --------------------------

	.type		.nv.reservedSmem.offset0,@object
	.size		.nv.reservedSmem.offset0,0x4
	.type		.nv.reservedSmem.cap,@object
	.size		.nv.reservedSmem.cap,0x4
